	.target	sm_80

	.elftype	@"ET_EXEC"


//--------------------- .note.nv.tkinfo           --------------------------
	.section	.note.nv.tkinfo,"",@"SHT_NOTE"
	.sectionflags	@"SHF_NOTE_NV_TKINFO"
	.tkinfo
        /*0018*/ 	.word	0x00000002
        /*0030*/ 	.string	""
        /*0030*/ 	.string	"ptxas"
        /*0030*/ 	.string	"Cuda compilation tools, release 13.0, V13.0.88"
        /*0030*/ 	.string	"Build cuda_13.0.r13.0/compiler.36424714_0"
        /*0030*/ 	.string	"-v  -suppress-debug-info  -lineinfo  -arch sm_80 "



//--------------------- .note.nv.cuinfo           --------------------------
	.section	.note.nv.cuinfo,"",@"SHT_NOTE"
	.sectionflags	@"SHF_NOTE_NV_CUINFO"
        /*0018*/ 	.short	0x0002
        /*001a*/ 	.short	0x0050
        /*001c*/ 	.short	0x0082
	.zero		2


//--------------------- .nv.info                  --------------------------
	.section	.nv.info,"",@"SHT_CUDA_INFO"
	.align	4


	//----- nvinfo : EIATTR_REGCOUNT
	.align		4
        /*0000*/ 	.byte	0x04, 0x2f
        /*0002*/ 	.short	(.L_1 - .L_0)
	.align		4
.L_0:
        /*0004*/ 	.word	index@(matmul_kernel)
        /*0008*/ 	.word	0x00000040


	//----- nvinfo : EIATTR_FRAME_SIZE
	.align		4
.L_1:
        /*000c*/ 	.byte	0x04, 0x11
        /*000e*/ 	.short	(.L_3 - .L_2)
	.align		4
.L_2:
        /*0010*/ 	.word	index@(matmul_kernel)
        /*0014*/ 	.word	0x00001f60


	//----- nvinfo : EIATTR_MIN_STACK_SIZE
	.align		4
.L_3:
        /*0018*/ 	.byte	0x04, 0x12
        /*001a*/ 	.short	(.L_5 - .L_4)
	.align		4
.L_4:
        /*001c*/ 	.word	index@(matmul_kernel)
        /*0020*/ 	.word	0x00001f60
.L_5:


//--------------------- .nv.info.matmul_kernel    --------------------------
	.section	.nv.info.matmul_kernel,"",@"SHT_CUDA_INFO"
	.sectionflags	@""
	.align	4


	//----- nvinfo : EIATTR_CUDA_API_VERSION
	.align		4
        /*0000*/ 	.byte	0x04, 0x37
        /*0002*/ 	.short	(.L_7 - .L_6)
.L_6:
        /*0004*/ 	.word	0x00000082


	//----- nvinfo : EIATTR_SW2861232_WAR
	.align		4
.L_7:
        /*0008*/ 	.byte	0x01, 0x35
	.zero		2


	//----- nvinfo : EIATTR_PARAM_CBANK
	.align		4
        /*000c*/ 	.byte	0x04, 0x0a
        /*000e*/ 	.short	(.L_9 - .L_8)
	.align		4
.L_8:
        /*0010*/ 	.word	index@(.nv.constant0.matmul_kernel)
        /*0014*/ 	.short	0x0160
        /*0016*/ 	.short	0x0050


	//----- nvinfo : EIATTR_CBANK_PARAM_SIZE
	.align		4
.L_9:
        /*0018*/ 	.byte	0x03, 0x19
        /*001a*/ 	.short	0x0050


	//----- nvinfo : EIATTR_KPARAM_INFO
	.align		4
        /*001c*/ 	.byte	0x04, 0x17
        /*001e*/ 	.short	(.L_11 - .L_10)
.L_10:
        /*0020*/ 	.word	0x00000000
        /*0024*/ 	.short	0x000d
        /*0026*/ 	.short	0x0048
        /*0028*/ 	.byte	0x00, 0xf4, 0x21, 0x00


	//----- nvinfo : EIATTR_KPARAM_INFO
	.align		4
.L_11:
        /*002c*/ 	.byte	0x04, 0x17
        /*002e*/ 	.short	(.L_13 - .L_12)
.L_12:
        /*0030*/ 	.word	0x00000000
        /*0034*/ 	.short	0x000c
        /*0036*/ 	.short	0x0040
        /*0038*/ 	.byte	0x00, 0xf4, 0x21, 0x00


	//----- nvinfo : EIATTR_KPARAM_INFO
	.align		4
.L_13:
        /*003c*/ 	.byte	0x04, 0x17
        /*003e*/ 	.short	(.L_15 - .L_14)
.L_14:
        /*0040*/ 	.word	0x00000000
        /*0044*/ 	.short	0x000b
        /*0046*/ 	.short	0x0038
        /*0048*/ 	.byte	0x00, 0xf0, 0x11, 0x00


	//----- nvinfo : EIATTR_KPARAM_INFO
	.align		4
.L_15:
        /*004c*/ 	.byte	0x04, 0x17
        /*004e*/ 	.short	(.L_17 - .L_16)
.L_16:
        /*0050*/ 	.word	0x00000000
        /*0054*/ 	.short	0x000a
        /*0056*/ 	.short	0x0034
        /*0058*/ 	.byte	0x00, 0xf0, 0x11, 0x00


	//----- nvinfo : EIATTR_KPARAM_INFO
	.align		4
.L_17:
        /*005c*/ 	.byte	0x04, 0x17
        /*005e*/ 	.short	(.L_19 - .L_18)
.L_18:
        /*0060*/ 	.word	0x00000000
        /*0064*/ 	.short	0x0009
        /*0066*/ 	.short	0x0030
        /*0068*/ 	.byte	0x00, 0xf0, 0x11, 0x00


	//----- nvinfo : EIATTR_KPARAM_INFO
	.align		4
.L_19:
        /*006c*/ 	.byte	0x04, 0x17
        /*006e*/ 	.short	(.L_21 - .L_20)
.L_20:
        /*0070*/ 	.word	0x00000000
        /*0074*/ 	.short	0x0008
        /*0076*/ 	.short	0x002c
        /*0078*/ 	.byte	0x00, 0xf0, 0x11, 0x00


	//----- nvinfo : EIATTR_KPARAM_INFO
	.align		4
.L_21:
        /*007c*/ 	.byte	0x04, 0x17
        /*007e*/ 	.short	(.L_23 - .L_22)
.L_22:
        /*0080*/ 	.word	0x00000000
        /*0084*/ 	.short	0x0007
        /*0086*/ 	.short	0x0028
        /*0088*/ 	.byte	0x00, 0xf0, 0x11, 0x00


	//----- nvinfo : EIATTR_KPARAM_INFO
	.align		4
.L_23:
        /*008c*/ 	.byte	0x04, 0x17
        /*008e*/ 	.short	(.L_25 - .L_24)
.L_24:
        /*0090*/ 	.word	0x00000000
        /*0094*/ 	.short	0x0006
        /*0096*/ 	.short	0x0024
        /*0098*/ 	.byte	0x00, 0xf0, 0x11, 0x00


	//----- nvinfo : EIATTR_KPARAM_INFO
	.align		4
.L_25:
        /*009c*/ 	.byte	0x04, 0x17
        /*009e*/ 	.short	(.L_27 - .L_26)
.L_26:
        /*00a0*/ 	.word	0x00000000
        /*00a4*/ 	.short	0x0005
        /*00a6*/ 	.short	0x0020
        /*00a8*/ 	.byte	0x00, 0xf0, 0x11, 0x00


	//----- nvinfo : EIATTR_KPARAM_INFO
	.align		4
.L_27:
        /*00ac*/ 	.byte	0x04, 0x17
        /*00ae*/ 	.short	(.L_29 - .L_28)
.L_28:
        /*00b0*/ 	.word	0x00000000
        /*00b4*/ 	.short	0x0004
        /*00b6*/ 	.short	0x001c
        /*00b8*/ 	.byte	0x00, 0xf0, 0x11, 0x00


	//----- nvinfo : EIATTR_KPARAM_INFO
	.align		4
.L_29:
        /*00bc*/ 	.byte	0x04, 0x17
        /*00be*/ 	.short	(.L_31 - .L_30)
.L_30:
        /*00c0*/ 	.word	0x00000000
        /*00c4*/ 	.short	0x0003
        /*00c6*/ 	.short	0x0018
        /*00c8*/ 	.byte	0x00, 0xf0, 0x11, 0x00


	//----- nvinfo : EIATTR_KPARAM_INFO
	.align		4
.L_31:
        /*00cc*/ 	.byte	0x04, 0x17
        /*00ce*/ 	.short	(.L_33 - .L_32)
.L_32:
        /*00d0*/ 	.word	0x00000000
        /*00d4*/ 	.short	0x0002
        /*00d6*/ 	.short	0x0010
        /*00d8*/ 	.byte	0x00, 0xf4, 0x21, 0x00


	//----- nvinfo : EIATTR_KPARAM_INFO
	.align		4
.L_33:
        /*00dc*/ 	.byte	0x04, 0x17
        /*00de*/ 	.short	(.L_35 - .L_34)
.L_34:
        /*00e0*/ 	.word	0x00000000
        /*00e4*/ 	.short	0x0001
        /*00e6*/ 	.short	0x0008
        /*00e8*/ 	.byte	0x00, 0xf4, 0x21, 0x00


	//----- nvinfo : EIATTR_KPARAM_INFO
	.align		4
.L_35:
        /*00ec*/ 	.byte	0x04, 0x17
        /*00ee*/ 	.short	(.L_37 - .L_36)
.L_36:
        /*00f0*/ 	.word	0x00000000
        /*00f4*/ 	.short	0x0000
        /*00f6*/ 	.short	0x0000
        /*00f8*/ 	.byte	0x00, 0xf4, 0x21, 0x00


	//----- nvinfo : EIATTR_MAXREG_COUNT
	.align		4
.L_37:
        /*00fc*/ 	.byte	0x03, 0x1b
        /*00fe*/ 	.short	0x00ff


	//----- nvinfo : EIATTR_NUM_BARRIERS
	.align		4
        /*0100*/ 	.byte	0x02, 0x4c
        /*0102*/ 	.byte	0x01
	.zero		1


	//----- nvinfo : EIATTR_ANNOTATIONS
	.align		4
        /*0104*/ 	.byte	0x04, 0x55
        /*0106*/ 	.short	(.L_39 - .L_38)


	//   ....[0]....
.L_38:
        /*0108*/ 	.word	0x00000001
        /*010c*/ 	.byte	0xc0, 0x00, 0x00, 0x00, 0x01, 0x00, 0x00, 0x00, 0x00, 0x01, 0x00, 0x00, 0x01, 0x00, 0x00, 0x00
        /* <DEDUP_REMOVED lines=4001> */
        /*fb2c*/ 	.byte	0xd0, 0xdd, 0x03, 0x00, 0x01, 0x00, 0x00, 0x00, 0xf0, 0xdd, 0x03, 0x00


	//----- nvinfo : EIATTR_MERCURY_ISA_VERSION
	.align		4
.L_39:
        /*fb38*/ 	.byte	0x03, 0x5f
        /*fb3a*/ 	.short	0x0000


	//----- nvinfo : EIATTR_COOP_GROUP_MASK_REGIDS
	.align		4
        /*fb3c*/ 	.byte	0x04, 0x29
        /*fb3e*/ 	.short	(.L_41 - .L_40)


	//   ....[0]....
.L_40:
        /*fb40*/ 	.word	0xffffffff


	//   ....[1]....
        /*fb44*/ 	.word	0xffffffff


	//   ....[2]....
        /*fb48*/ 	.word	0xffffffff


	//   ....[3]....
        /*fb4c*/ 	.word	0xffffffff


	//   ....[4]....
        /*fb50*/ 	.word	0xffffffff


	//   ....[5]....
        /*fb54*/ 	.word	0xffffffff


	//   ....[6]....
        /*fb58*/ 	.word	0xffffffff


	//   ....[7]....
        /*fb5c*/ 	.word	0xffffffff


	//   ....[8]....
        /*fb60*/ 	.word	0xffffffff


	//   ....[9]....
        /*fb64*/ 	.word	0xffffffff


	//   ....[10]....
        /*fb68*/ 	.word	0xffffffff


	//   ....[11]....
        /*fb6c*/ 	.word	0xffffffff


	//   ....[12]....
        /*fb70*/ 	.word	0xffffffff


	//   ....[13]....
        /*fb74*/ 	.word	0xffffffff


	//   ....[14]....
        /*fb78*/ 	.word	0xffffffff


	//   ....[15]....
        /*fb7c*/ 	.word	0xffffffff


	//   ....[16]....
        /*fb80*/ 	.word	0xffffffff


	//   ....[17]....
        /*fb84*/ 	.word	0xffffffff


	//   ....[18]....
        /*fb88*/ 	.word	0xffffffff


	//   ....[19]....
        /*fb8c*/ 	.word	0xffffffff


	//   ....[20]....
        /*fb90*/ 	.word	0xffffffff


	//   ....[21]....
        /*fb94*/ 	.word	0xffffffff


	//   ....[22]....
        /*fb98*/ 	.word	0xffffffff


	//   ....[23]....
        /*fb9c*/ 	.word	0xffffffff


	//   ....[24]....
        /*fba0*/ 	.word	0xffffffff


	//   ....[25]....
        /*fba4*/ 	.word	0xffffffff


	//   ....[26]....
        /*fba8*/ 	.word	0xffffffff


	//   ....[27]....
        /*fbac*/ 	.word	0xffffffff


	//   ....[28]....
        /*fbb0*/ 	.word	0xffffffff


	//   ....[29]....
        /*fbb4*/ 	.word	0xffffffff


	//   ....[30]....
        /*fbb8*/ 	.word	0xffffffff


	//----- nvinfo : EIATTR_COOP_GROUP_INSTR_OFFSETS
	.align		4
.L_41:
        /*fbbc*/ 	.byte	0x04, 0x28
        /*fbbe*/ 	.short	(.L_43 - .L_42)


	//   ....[0]....
.L_42:
        /*fbc0*/ 	.word	0x00032a00


	//   ....[1]....
        /*fbc4*/ 	.word	0x00032b70


	//   ....[2]....
        /*fbc8*/ 	.word	0x00032bc0


	//   ....[3]....
        /*fbcc*/ 	.word	0x00032d40


	//   ....[4]....
        /*fbd0*/ 	.word	0x00032db0


	//   ....[5]....
        /*fbd4*/ 	.word	0x00032e40


	//   ....[6]....
        /*fbd8*/ 	.word	0x00032eb0


	//   ....[7]....
        /*fbdc*/ 	.word	0x00032fd0


	//   ....[8]....
        /*fbe0*/ 	.word	0x00033320


	//   ....[9]....
        /*fbe4*/ 	.word	0x000333d0


	//   ....[10]....
        /*fbe8*/ 	.word	0x00033440


	//   ....[11]....
        /*fbec*/ 	.word	0x000334b0


	//   ....[12]....
        /*fbf0*/ 	.word	0x00033500


	//   ....[13]....
        /*fbf4*/ 	.word	0x000335d0


	//   ....[14]....
        /*fbf8*/ 	.word	0x00033880


	//   ....[15]....
        /*fbfc*/ 	.word	0x00033980


	//   ....[16]....
        /*fc00*/ 	.word	0x00033a50


	//   ....[17]....
        /*fc04*/ 	.word	0x00033ac0


	//   ....[18]....
        /*fc08*/ 	.word	0x00033b10


	//   ....[19]....
        /*fc0c*/ 	.word	0x00033c60


	//   ....[20]....
        /*fc10*/ 	.word	0x00033f90


	//   ....[21]....
        /*fc14*/ 	.word	0x00034000


	//   ....[22]....
        /*fc18*/ 	.word	0x00034050


	//   ....[23]....
        /*fc1c*/ 	.word	0x00034100


	//   ....[24]....
        /*fc20*/ 	.word	0x000341b0


	//   ....[25]....
        /*fc24*/ 	.word	0x000342d0


	//   ....[26]....
        /*fc28*/ 	.word	0x000345e0


	//   ....[27]....
        /*fc2c*/ 	.word	0x000346e0


	//   ....[28]....
        /*fc30*/ 	.word	0x00034730


	//   ....[29]....
        /*fc34*/ 	.word	0x00034780


	//   ....[30]....
        /*fc38*/ 	.word	0x00034890


	//----- nvinfo : EIATTR_EXIT_INSTR_OFFSETS
	.align		4
.L_43:
        /*fc3c*/ 	.byte	0x04, 0x1c
        /*fc3e*/ 	.short	(.L_45 - .L_44)


	//   ....[0]....
.L_44:
        /*fc40*/ 	.word	0x0003df10


	//   ....[1]....
        /*fc44*/ 	.word	0x0003df40


	//----- nvinfo : EIATTR_REQNTID
	.align		4
.L_45:
        /*fc48*/ 	.byte	0x04, 0x10
        /*fc4a*/ 	.short	(.L_47 - .L_46)
.L_46:
        /*fc4c*/ 	.word	0x00000020
        /*fc50*/ 	.word	0x00000001
        /*fc54*/ 	.word	0x00000001
.L_47:


//--------------------- .nv.callgraph             --------------------------
	.section	.nv.callgraph,"",@"SHT_CUDA_CALLGRAPH"
	.align	4
	.sectionentsize	8
	.align		4
        /*0000*/ 	.word	0x00000000
	.align		4
        /*0004*/ 	.word	0xffffffff
	.align		4
        /*0008*/ 	.word	0x00000000
	.align		4
        /*000c*/ 	.word	0xfffffffe
	.align		4
        /*0010*/ 	.word	0x00000000
	.align		4
        /*0014*/ 	.word	0xfffffffd
	.align		4
        /*0018*/ 	.word	0x00000000
	.align		4
        /*001c*/ 	.word	0xfffffffc


//--------------------- .nv.rel.action            --------------------------
	.section	.nv.rel.action,"",@"SHT_CUDA_RELOCINFO"
	.align	8
	.sectionentsize	8
        /*0000*/ 	.byte	0x73, 0x00, 0x00, 0x00, 0x00, 0x00, 0x00, 0x00, 0x00, 0x00, 0x00, 0x11, 0x25, 0x00, 0x05, 0x36


//--------------------- .nv.constant0.matmul_kernel --------------------------
	.section	.nv.constant0.matmul_kernel,"a",@progbits
	.sectionflags	@""
	.align	4
.nv.constant0.matmul_kernel:
	.zero		432


//--------------------- .text.matmul_kernel       --------------------------
	.section	.text.matmul_kernel,"ax",@progbits
	.sectioninfo	@"SHI_REGISTERS=64"
	.align	128
        .global         matmul_kernel
        .type           matmul_kernel,@function
        .size           matmul_kernel,(.L_x_4 - matmul_kernel)
        .other          matmul_kernel,@"STO_CUDA_ENTRY STV_DEFAULT"
matmul_kernel:
.text.matmul_kernel:
[----:B------:R-:W-:-:S03]  /*0000*/  IMAD.MOV.U32 R1, RZ, RZ, c[0x0][0x28] ;  /* 0x00000a00ff017624 */ /* 0x000fc600078e00ff */
[----:B------:R-:W-:Y:S01]  /*0010*/  IMAD.MOV.U32 R6, RZ, RZ, 0x7f ;  /* 0x0000007fff067424 */ /* 0x000fe200078e00ff */
[----:B------:R-:W0:Y:S01]  /*0020*/  S2R R5, SR_CTAID.X ;  /* 0x0000000000057919 */ /* 0x000e220000002500 */
[----:B------:R-:W-:Y:S01]  /*0030*/  IADD3 R1, R1, -0x1f60, RZ ;  /* 0xffffe0a001017810 */ /* 0x000fe20007ffe0ff */
[----:B------:R-:W-:Y:S01]  /*0040*/  IMAD.MOV.U32 R60, RZ, RZ, c[0x0][0x180] ;  /* 0x00006000ff3c7624 */ /* 0x000fe200078e00ff */
[----:B------:R-:W-:Y:S01]  /*0050*/  CS2R R12, SRZ ;  /* 0x00000000000c7805 */ /* 0x000fe2000001ff00 */
[----:B------:R-:W-:Y:S01]  /*0060*/  IADD3 R0, R6, c[0x0][0x17c], RZ ;  /* 0x00005f0006007a10 */ /* 0x000fe20007ffe0ff */
[----:B------:R-:W1:Y:S01]  /*0070*/  S2R R61, SR_TID.X ;  /* 0x00000000003d7919 */ /* 0x000e620000002100 */
[----:B------:R-:W-:Y:S01]  /*0080*/  CS2R R14, SRZ ;  /* 0x00000000000e7805 */ /* 0x000fe2000001ff00 */
[----:B------:R-:W-:Y:S01]  /*0090*/  IADD3 R60, R60, 0x1f, RZ ;  /* 0x0000001f3c3c7810 */ /* 0x000fe20007ffe0ff */
[----:B------:R-:W-:Y:S01]  /*00a0*/  CS2R R16, SRZ ;  /* 0x0000000000107805 */ /* 0x000fe2000001ff00 */
[----:B------:R-:W-:Y:S01]  /*00b0*/  SHF.R.S32.HI R3, RZ, 0x1f, R0 ;  /* 0x0000001fff037819 */ /* 0x000fe20000011400 */
[----:B------:R-:W-:Y:S01]  /*00c0*/  STL [R1+0x30], RZ ;  /* 0x000030ff01007387 */ /* 0x000fe20000100800 */
[----:B------:R-:W-:Y:S01]  /*00d0*/  CS2R R18, SRZ ;  /* 0x0000000000127805 */ /* 0x000fe2000001ff00 */
[----:B------:R-:W-:Y:S01]  /*00e0*/  CS2R R20, SRZ ;  /* 0x0000000000147805 */ /* 0x000fe2000001ff00 */
[----:B------:R-:W-:Y:S01]  /*00f0*/  LEA.HI R3, R3, R0, RZ, 0x7 ;  /* 0x0000000003037211 */ /* 0x000fe200078f38ff */
[----:B------:R-:W-:Y:S01]  /*0100*/  STL [R1+0x34], RZ ;  /* 0x000034ff01007387 */ /* 0x000fe20000100800 */
[----:B------:R-:W-:Y:S01]  /*0110*/  CS2R R22, SRZ ;  /* 0x0000000000167805 */ /* 0x000fe2000001ff00 */
[----:B------:R-:W-:Y:S01]  /*0120*/  CS2R R24, SRZ ;  /* 0x0000000000187805 */ /* 0x000fe2000001ff00 */
[----:B------:R-:W-:Y:S01]  /*0130*/  SHF.R.S32.HI R3, RZ, 0x7, R3 ;  /* 0x00000007ff037819 */ /* 0x000fe20000011403 */
[----:B------:R-:W-:Y:S01]  /*0140*/  STL [R1+0x38], RZ ;  /* 0x000038ff01007387 */ /* 0x000fe20000100800 */
[----:B------:R-:W-:Y:S01]  /*0150*/  CS2R R26, SRZ ;  /* 0x00000000001a7805 */ /* 0x000fe2000001ff00 */
[----:B------:R-:W-:Y:S01]  /*0160*/  CS2R R28, SRZ ;  /* 0x00000000001c7805 */ /* 0x000fe2000001ff00 */
[----:B------:R-:W-:Y:S01]  /*0170*/  CS2R R30, SRZ ;  /* 0x00000000001e7805 */ /* 0x000fe2000001ff00 */
[----:B------:R-:W-:Y:S01]  /*0180*/  IMAD.SHL.U32 R4, R3, 0x8, RZ ;  /* 0x0000000803047824 */ /* 0x000fe200078e00ff */
[----:B------:R-:W-:Y:S01]  /*0190*/  STL [R1+0x3c], RZ ;  /* 0x00003cff01007387 */ /* 0x000fe20000100800 */
[----:B0-----:R-:W-:Y:S01]  /*01a0*/  IABS R10, R5 ;  /* 0x00000005000a7213 */ /* 0x001fe20000000000 */
[----:B------:R-:W-:Y:S01]  /*01b0*/  CS2R R32, SRZ ;  /* 0x0000000000207805 */ /* 0x000fe2000001ff00 */
[----:B------:R-:W-:Y:S01]  /*01c0*/  CS2R R34, SRZ ;  /* 0x0000000000227805 */ /* 0x000fe2000001ff00 */
[-C--:B------:R-:W-:Y:S01]  /*01d0*/  IABS R7, R4.reuse ;  /* 0x0000000400077213 */ /* 0x080fe20000000000 */
[----:B------:R-:W-:Y:S01]  /*01e0*/  STL [R1+0x20], RZ ;  /* 0x000020ff01007387 */ /* 0x000fe20000100800 */
[----:B------:R-:W-:Y:S01]  /*01f0*/  IABS R11, R4 ;  /* 0x00000004000b7213 */ /* 0x000fe20000000000 */
[----:B------:R-:W-:Y:S01]  /*0200*/  CS2R R36, SRZ ;  /* 0x0000000000247805 */ /* 0x000fe2000001ff00 */
[----:B------:R-:W0:Y:S01]  /*0210*/  I2F.RP R0, R7 ;  /* 0x0000000700007306 */ /* 0x000e220000209400 */
[----:B------:R-:W-:Y:S01]  /*0220*/  STL [R1+0x24], RZ ;  /* 0x000024ff01007387 */ /* 0x000fe20000100800 */
[----:B------:R-:W-:Y:S01]  /*0230*/  CS2R R38, SRZ ;  /* 0x0000000000267805 */ /* 0x000fe2000001ff00 */
[----:B------:R-:W-:Y:S01]  /*0240*/  CS2R R40, SRZ ;  /* 0x0000000000287805 */ /* 0x000fe2000001ff00 */
[----:B------:R-:W-:Y:S01]  /*0250*/  CS2R R42, SRZ ;  /* 0x00000000002a7805 */ /* 0x000fe2000001ff00 */
        /* <DEDUP_REMOVED lines=11> */
[----:B0-----:R-:W0:Y:S01]  /*0310*/  MUFU.RCP R0, R0 ;  /* 0x0000000000007308 */ /* 0x001e220000001000 */
[----:B------:R-:W-:Y:S04]  /*0320*/  STL [R1+0x14], RZ ;  /* 0x000014ff01007387 */ /* 0x000fe80000100800 */
[----:B------:R-:W-:Y:S04]  /*0330*/  STL [R1+0x18], RZ ;  /* 0x000018ff01007387 */ /* 0x000fe80000100800 */
[----:B------:R-:W-:Y:S04]  /*0340*/  STL [R1+0x1c], RZ ;  /* 0x00001cff01007387 */ /* 0x000fe80000100800 */
[----:B------:R-:W-:Y:S01]  /*0350*/  STL [R1], RZ ;  /* 0x000000ff01007387 */ /* 0x000fe20000100800 */
[----:B0-----:R-:W-:Y:S01]  /*0360*/  IADD3 R2, R0, 0xffffffe, RZ ;  /* 0x0ffffffe00027810 */ /* 0x001fe20007ffe0ff */
[----:B------:R-:W-:-:S02]  /*0370*/  IMAD.MOV R0, RZ, RZ, -R11 ;  /* 0x000000ffff007224 */ /* 0x000fc400078e0a0b */
[----:B------:R-:W-:Y:S01]  /*0380*/  STL [R1+0x4], RZ ;  /* 0x000004ff01007387 */ /* 0x000fe20000100800 */
[----:B------:R0:W2:Y:S03]  /*0390*/  F2I.FTZ.U32.TRUNC.NTZ R3, R2 ;  /* 0x0000000200037305 */ /* 0x0000a6000021f000 */
[----:B------:R-:W-:Y:S04]  /*03a0*/  STL [R1+0x8], RZ ;  /* 0x000008ff01007387 */ /* 0x000fe80000100800 */
[----:B------:R-:W-:Y:S01]  /*03b0*/  STL [R1+0xc], RZ ;  /* 0x00000cff01007387 */ /* 0x000fe20000100800 */
[----:B0-----:R-:W-:-:S03]  /*03c0*/  IMAD.MOV.U32 R2, RZ, RZ, RZ ;  /* 0x000000ffff027224 */ /* 0x001fc600078e00ff */
[----:B------:R-:W-:Y:S04]  /*03d0*/  STL [R1+0x60], RZ ;  /* 0x000060ff01007387 */ /* 0x000fe80000100800 */
[----:B------:R-:W-:Y:S01]  /*03e0*/  STL [R1+0x64], RZ ;  /* 0x000064ff01007387 */ /* 0x000fe20000100800 */
[----:B--2---:R-:W-:-:S03]  /*03f0*/  IMAD.MOV R8, RZ, RZ, -R3 ;  /* 0x000000ffff087224 */ /* 0x004fc600078e0a03 */
[----:B------:R-:W-:Y:S01]  /*0400*/  STL [R1+0x68], RZ ;  /* 0x000068ff01007387 */ /* 0x000fe20000100800 */
[----:B------:R-:W-:Y:S02]  /*0410*/  IMAD R9, R8, R7, RZ ;  /* 0x0000000708097224 */ /* 0x000fe400078e02ff */
[----:B------:R-:W-:Y:S01]  /*0420*/  IMAD.MOV.U32 R8, RZ, RZ, R10 ;  /* 0x000000ffff087224 */ /* 0x000fe200078e000a */
[----:B------:R-:W-:Y:S01]  /*0430*/  STL [R1+0x6c], RZ ;  /* 0x00006cff01007387 */ /* 0x000fe20000100800 */
[----:B------:R-:W-:-:S03]  /*0440*/  IMAD.HI.U32 R3, R3, R9, R2 ;  /* 0x0000000903037227 */ /* 0x000fc600078e0002 */
[----:B------:R-:W-:Y:S03]  /*0450*/  STL [R1+0x50], RZ ;  /* 0x000050ff01007387 */ /* 0x000fe60000100800 */
[----:B------:R-:W-:Y:S01]  /*0460*/  IMAD.HI.U32 R3, R3, R8, RZ ;  /* 0x0000000803037227 */ /* 0x000fe200078e00ff */
[----:B------:R-:W-:Y:S03]  /*0470*/  STL [R1+0x54], RZ ;  /* 0x000054ff01007387 */ /* 0x000fe60000100800 */
[----:B------:R-:W-:Y:S01]  /*0480*/  IMAD R0, R3, R0, R8 ;  /* 0x0000000003007224 */ /* 0x000fe200078e0208 */
[----:B------:R-:W-:Y:S04]  /*0490*/  STL [R1+0x58], RZ ;  /* 0x000058ff01007387 */ /* 0x000fe80000100800 */
[----:B------:R-:W-:Y:S01]  /*04a0*/  ISETP.GT.U32.AND P1, PT, R7, R0, PT ;  /* 0x000000000700720c */ /* 0x000fe20003f24070 */
[----:B------:R-:W-:Y:S04]  /*04b0*/  STL [R1+0x5c], RZ ;  /* 0x00005cff01007387 */ /* 0x000fe80000100800 */
[----:B------:R-:W-:Y:S04]  /*04c0*/  STL [R1+0x40], RZ ;  /* 0x000040ff01007387 */ /* 0x000fe80000100800 */
[----:B------:R-:W-:Y:S04]  /*04d0*/  STL [R1+0x44], RZ ;  /* 0x000044ff01007387 */ /* 0x000fe80000100800 */
[----:B------:R-:W-:Y:S01]  /*04e0*/  @!P1 IMAD.IADD R0, R0, 0x1, -R7 ;  /* 0x0000000100009824 */ /* 0x000fe200078e0a07 */
[----:B------:R-:W-:Y:S01]  /*04f0*/  @!P1 IADD3 R3, R3, 0x1, RZ ;  /* 0x0000000103039810 */ /* 0x000fe20007ffe0ff */
[----:B------:R-:W-:Y:S01]  /*0500*/  STL [R1+0x48], RZ ;  /* 0x000048ff01007387 */ /* 0x000fe20000100800 */
[----:B------:R-:W-:-:S02]  /*0510*/  ISETP.NE.AND P1, PT, R4, RZ, PT ;  /* 0x000000ff0400720c */ /* 0x000fc40003f25270 */
[----:B------:R-:W-:Y:S01]  /*0520*/  ISETP.GE.U32.AND P0, PT, R0, R7, PT ;  /* 0x000000070000720c */ /* 0x000fe20003f06070 */
[----:B------:R-:W-:Y:S01]  /*0530*/  STL [R1+0x4c], RZ ;  /* 0x00004cff01007387 */ /* 0x000fe20000100800 */
[----:B------:R-:W-:-:S04]  /*0540*/  LOP3.LUT R0, R5, R4, RZ, 0x3c, !PT ;  /* 0x0000000405007212 */ /* 0x000fc800078e3cff */
[----:B------:R-:W-:Y:S02]  /*0550*/  ISETP.GE.AND P2, PT, R0, RZ, PT ;  /* 0x000000ff0000720c */ /* 0x000fe40003f46270 */
[----:B------:R-:W-:-:S05]  /*0560*/  IADD3 R0, R6, c[0x0][0x178], RZ ;  /* 0x00005e0006007a10 */ /* 0x000fca0007ffe0ff */
[----:B------:R-:W-:-:S05]  /*0570*/  @P0 IADD3 R3, R3, 0x1, RZ ;  /* 0x0000000103030810 */ /* 0x000fca0007ffe0ff */
[----:B------:R-:W-:Y:S01]  /*0580*/  IMAD.MOV.U32 R2, RZ, RZ, R3 ;  /* 0x000000ffff027224 */ /* 0x000fe200078e0003 */
[----:B------:R-:W-:-:S03]  /*0590*/  SHF.R.S32.HI R3, RZ, 0x1f, R0 ;  /* 0x0000001fff037819 */ /* 0x000fc60000011400 */
[----:B------:R-:W-:Y:S01]  /*05a0*/  @!P2 IMAD.MOV R2, RZ, RZ, -R2 ;  /* 0x000000ffff02a224 */ /* 0x000fe200078e0a02 */
[----:B------:R-:W-:Y:S02]  /*05b0*/  @!P1 LOP3.LUT R2, RZ, R4, RZ, 0x33, !PT ;  /* 0x00000004ff029212 */ /* 0x000fe400078e33ff */
[----:B------:R-:W-:-:S03]  /*05c0*/  LEA.HI R3, R3, R0, RZ, 0x7 ;  /* 0x0000000003037211 */ /* 0x000fc600078f38ff */
[----:B------:R-:W-:Y:S02]  /*05d0*/  IMAD.SHL.U32 R6, R2, 0x8, RZ ;  /* 0x0000000802067824 */ /* 0x000fe400078e00ff */
[----:B------:R-:W-:-:S03]  /*05e0*/  IMAD.MOV R2, RZ, RZ, -R2 ;  /* 0x000000ffff027224 */ /* 0x000fc600078e0a02 */
[----:B------:R-:W-:Y:S01]  /*05f0*/  LEA.HI.SX32 R3, R3, -R6, 0x19 ;  /* 0x8000000603037211 */ /* 0x000fe200078fcaff */
[----:B------:R-:W-:-:S03]  /*0600*/  IMAD R4, R4, R2, R5 ;  /* 0x0000000204047224 */ /* 0x000fc600078e0205 */
[----:B------:R-:W-:Y:S02]  /*0610*/  IMNMX R11, R3, 0x8, PT ;  /* 0x00000008030b7817 */ /* 0x000fe40003800200 */
[----:B------:R-:W-:Y:S02]  /*0620*/  IABS R9, R4 ;  /* 0x0000000400097213 */ /* 0x000fe40000000000 */
[----:B------:R-:W-:-:S04]  /*0630*/  IABS R7, R11 ;  /* 0x0000000b00077213 */ /* 0x000fc80000000000 */
[----:B------:R-:W0:Y:S08]  /*0640*/  I2F.RP R0, R7 ;  /* 0x0000000700007306 */ /* 0x000e300000209400 */
[----:B0-----:R-:W0:Y:S02]  /*0650*/  MUFU.RCP R0, R0 ;  /* 0x0000000000007308 */ /* 0x001e240000001000 */
[----:B0-----:R-:W-:-:S06]  /*0660*/  IADD3 R3, R0, 0xffffffe, RZ ;  /* 0x0ffffffe00037810 */ /* 0x001fcc0007ffe0ff */
[----:B------:R-:W0:Y:S02]  /*0670*/  F2I.FTZ.U32.TRUNC.NTZ R3, R3 ;  /* 0x0000000300037305 */ /* 0x000e24000021f000 */
[----:B0-----:R-:W-:-:S04]  /*0680*/  IMAD.MOV R8, RZ, RZ, -R3 ;  /* 0x000000ffff087224 */ /* 0x001fc800078e0a03 */
[----:B------:R-:W-:Y:S01]  /*0690*/  IMAD.MOV.U32 R2, RZ, RZ, R8 ;  /* 0x000000ffff027224 */ /* 0x000fe200078e0008 */
[----:B------:R-:W-:-:S03]  /*06a0*/  IABS R8, R11 ;  /* 0x0000000b00087213 */ /* 0x000fc60000000000 */
[----:B------:R-:W-:Y:S02]  /*06b0*/  IMAD R5, R2, R7, RZ ;  /* 0x0000000702057224 */ /* 0x000fe400078e02ff */
[----:B------:R-:W-:-:S04]  /*06c0*/  IMAD.MOV.U32 R2, RZ, RZ, RZ ;  /* 0x000000ffff027224 */ /* 0x000fc800078e00ff */
[----:B------:R-:W-:-:S04]  /*06d0*/  IMAD.HI.U32 R2, R3, R5, R2 ;  /* 0x0000000503027227 */ /* 0x000fc800078e0002 */
[----:B------:R-:W-:Y:S02]  /*06e0*/  IMAD.MOV R3, RZ, RZ, -R8 ;  /* 0x000000ffff037224 */ /* 0x000fe400078e0a08 */
[----:B------:R-:W-:-:S04]  /*06f0*/  IMAD.HI.U32 R0, R2, R9, RZ ;  /* 0x0000000902007227 */ /* 0x000fc800078e00ff */
[----:B------:R-:W-:Y:S01]  /*0700*/  IMAD R2, R0, R3, R9 ;  /* 0x0000000300027224 */ /* 0x000fe200078e0209 */
[----:B------:R-:W-:Y:S01]  /*0710*/  ULDC.64 UR6, c[0x0][0x118] ;  /* 0x0000460000067ab9 */ /* 0x000fe20000000a00 */
[----:B------:R-:W-:-:S03]  /*0720*/  CS2R R8, SRZ ;  /* 0x0000000000087805 */ /* 0x000fc6000001ff00 */
[----:B------:R-:W-:-:S13]  /*0730*/  ISETP.GT.U32.AND P1, PT, R7, R2, PT ;  /* 0x000000020700720c */ /* 0x000fda0003f24070 */
[----:B------:R-:W-:Y:S01]  /*0740*/  @!P1 IMAD.IADD R2, R2, 0x1, -R7 ;  /* 0x0000000102029824 */ /* 0x000fe200078e0a07 */
[----:B------:R-:W-:Y:S02]  /*0750*/  @!P1 IADD3 R0, R0, 0x1, RZ ;  /* 0x0000000100009810 */ /* 0x000fe40007ffe0ff */
[----:B------:R-:W-:Y:S02]  /*0760*/  ISETP.NE.AND P1, PT, R11, RZ, PT ;  /* 0x000000ff0b00720c */ /* 0x000fe40003f25270 */
[----:B------:R-:W-:Y:S02]  /*0770*/  ISETP.GE.U32.AND P0, PT, R2, R7, PT ;  /* 0x000000070200720c */ /* 0x000fe40003f06070 */
[----:B------:R-:W-:-:S04]  /*0780*/  LOP3.LUT R2, R4, R11, RZ, 0x3c, !PT ;  /* 0x0000000b04027212 */ /* 0x000fc800078e3cff */
[----:B------:R-:W-:-:S07]  /*0790*/  ISETP.GE.AND P2, PT, R2, RZ, PT ;  /* 0x000000ff0200720c */ /* 0x000fce0003f46270 */
[----:B------:R-:W-:Y:S02]  /*07a0*/  @P0 IADD3 R0, R0, 0x1, RZ ;  /* 0x0000000100000810 */ /* 0x000fe40007ffe0ff */
[----:B------:R-:W-:-:S04]  /*07b0*/  ISETP.GE.AND P0, PT, R60, 0x20, PT ;  /* 0x000000203c00780c */ /* 0x000fc80003f06270 */
[----:B------:R-:W-:Y:S01]  /*07c0*/  @!P2 IMAD.MOV R0, RZ, RZ, -R0 ;  /* 0x000000ffff00a224 */ /* 0x000fe200078e0a00 */
[----:B------:R-:W-:-:S05]  /*07d0*/  @!P1 LOP3.LUT R0, RZ, R11, RZ, 0x33, !PT ;  /* 0x0000000bff009212 */ /* 0x000fca00078e33ff */
[----:B------:R-:W-:-:S04]  /*07e0*/  IMAD.MOV R2, RZ, RZ, -R0 ;  /* 0x000000ffff027224 */ /* 0x000fc800078e0a00 */
[----:B------:R-:W-:Y:S02]  /*07f0*/  IMAD R2, R11, R2, R4 ;  /* 0x000000020b027224 */ /* 0x000fe400078e0204 */
[----:B------:R-:W-:Y:S01]  /*0800*/  CS2R R4, SRZ ;  /* 0x0000000000047805 */ /* 0x000fe2000001ff00 */
[----:B------:R-:W-:Y:S01]  /*0810*/  CS2R R10, SRZ ;  /* 0x00000000000a7805 */ /* 0x000fe2000001ff00 */
[----:B------:R-:W-:Y:S02]  /*0820*/  IMAD.IADD R2, R6, 0x1, R2 ;  /* 0x0000000106027824 */ /* 0x000fe400078e0202 */
[----:B------:R-:W-:Y:S01]  /*0830*/  CS2R R6, SRZ ;  /* 0x0000000000067805 */ /* 0x000fe2000001ff00 */
[----:B------:R0:W-:Y:S04]  /*0840*/  STL [R1+0x1484], R4 ;  /* 0x0014840401007387 */ /* 0x0001e80000100800 */
[----:B------:R-:W-:Y:S04]  /*0850*/  STL [R1+0x70], RZ ;  /* 0x000070ff01007387 */ /* 0x000fe80000100800 */
[----:B------:R-:W-:Y:S01]  /*0860*/  STL [R1+0x74], RZ ;  /* 0x000074ff01007387 */ /* 0x000fe20000100800 */
[----:B0-----:R-:W-:Y:S01]  /*0870*/  IMAD.SHL.U32 R4, R0, 0x80, RZ ;  /* 0x0000008000047824 */ /* 0x001fe200078e00ff */
[----:B-1----:R-:W-:-:S02]  /*0880*/  LOP3.LUT R0, R61, 0x1f, RZ, 0xc0, !PT ;  /* 0x0000001f3d007812 */ /* 0x002fc400078ec0ff */
[----:B------:R-:W-:Y:S02]  /*0890*/  STL [R1+0x78], RZ ;  /* 0x000078ff01007387 */ /* 0x000fe40000100800 */
[C---:B------:R-:W-:Y:S02]  /*08a0*/  IADD3 R61, R4.reuse, 0x1, RZ ;  /* 0x00000001043d7810 */ /* 0x040fe40007ffe0ff */
[----:B------:R-:W-:Y:S01]  /*08b0*/  STL [R1+0x7c], RZ ;  /* 0x00007cff01007387 */ /* 0x000fe20000100800 */
[C---:B------:R-:W-:Y:S02]  /*08c0*/  IADD3 R60, R4.reuse, 0x2, RZ ;  /* 0x00000002043c7810 */ /* 0x040fe40007ffe0ff */
[C---:B------:R-:W-:Y:S01]  /*08d0*/  IADD3 R3, R4.reuse, 0x3, RZ ;  /* 0x0000000304037810 */ /* 0x040fe20007ffe0ff */
[----:B------:R-:W-:Y:S04]  /*08e0*/  STL [R1+0x80], RZ ;  /* 0x000080ff01007387 */ /* 0x000fe80000100800 */
        /* <DEDUP_REMOVED lines=167> */
[----:B------:R-:W-:Y:S04]  /*1360*/  STL [R1+0xa70], R4 ;  /* 0x000a700401007387 */ /* 0x000fe80000100800 */
[----:B------:R0:W-:Y:S04]  /*1370*/  STL [R1+0x1294], R61 ;  /* 0x0012943d01007387 */ /* 0x0001e80000100800 */
[----:B------:R1:W-:Y:S04]  /*1380*/  STL [R1+0x1290], R60 ;  /* 0x0012903c01007387 */ /* 0x0003e80000100800 */
[----:B------:R2:W-:Y:S01]  /*1390*/  STL [R1+0x128c], R3 ;  /* 0x00128c0301007387 */ /* 0x0005e20000100800 */
[----:B0-----:R-:W-:-:S02]  /*13a0*/  IADD3 R61, R4, 0x4, RZ ;  /* 0x00000004043d7810 */ /* 0x001fc40007ffe0ff */
[----:B-1----:R-:W-:-:S03]  /*13b0*/  IADD3 R60, R4, 0x5, RZ ;  /* 0x00000005043c7810 */ /* 0x002fc60007ffe0ff */
[----:B------:R0:W-:Y:S01]  /*13c0*/  STL [R1+0x1288], R61 ;  /* 0x0012883d01007387 */ /* 0x0001e20000100800 */
[----:B--2---:R-:W-:-:S03]  /*13d0*/  IADD3 R3, R4, 0x6, RZ ;  /* 0x0000000604037810 */ /* 0x004fc60007ffe0ff */
[----:B------:R1:W-:Y:S04]  /*13e0*/  STL [R1+0x1298], R60 ;  /* 0x0012983c01007387 */ /* 0x0003e80000100800 */
[----:B------:R2:W-:Y:S01]  /*13f0*/  STL [R1+0x129c], R3 ;  /* 0x00129c0301007387 */ /* 0x0005e20000100800 */
[C---:B0-----:R-:W-:Y:S02]  /*1400*/  IADD3 R61, R4.reuse, 0x7, RZ ;  /* 0x00000007043d7810 */ /* 0x041fe40007ffe0ff */
        /* <DEDUP_REMOVED lines=186> */
[C---:B-1----:R-:W-:Y:S02]  /*1fb0*/  IADD3 R60, R4.reuse, 0x65, RZ ;  /* 0x00000065043c7810 */ /* 0x042fe40007ffe0ff */
[----:B--2---:R-:W-:-:S03]  /*1fc0*/  IADD3 R3, R4, 0x66, RZ ;  /* 0x0000006604037810 */ /* 0x004fc60007ffe0ff */
[----:B------:R0:W-:Y:S04]  /*1fd0*/  STL [R1+0x1418], R60 ;  /* 0x0014183c01007387 */ /* 0x0001e80000100800 */
[----:B------:R-:W-:Y:S04]  /*1fe0*/  STL [R1+0x1414], R61 ;  /* 0x0014143d01007387 */ /* 0x000fe80000100800 */
[----:B------:R1:W-:Y:S01]  /*1ff0*/  STL [R1+0x141c], R3 ;  /* 0x00141c0301007387 */ /* 0x0003e20000100800 */
[----:B0-----:R-:W-:-:S05]  /*2000*/  IADD3 R60, R4, 0x67, RZ ;  /* 0x00000067043c7810 */ /* 0x001fca0007ffe0ff */
[----:B------:R0:W-:Y:S01]  /*2010*/  STL [R1+0x1420], R60 ;  /* 0x0014203c01007387 */ /* 0x0001e20000100800 */
[----:B-1----:R-:W-:-:S05]  /*2020*/  IADD3 R3, R4, 0x68, RZ ;  /* 0x0000006804037810 */ /* 0x002fca0007ffe0ff */
[----:B------:R1:W-:Y:S01]  /*2030*/  STL [R1+0x1424], R3 ;  /* 0x0014240301007387 */ /* 0x0003e20000100800 */
[----:B0-----:R-:W-:Y:S01]  /*2040*/  IMAD R60, R2, 0x80, R0 ;  /* 0x00000080023c7824 */ /* 0x001fe200078e0200 */
[C---:B------:R-:W-:Y:S02]  /*2050*/  IADD3 R0, R4.reuse, 0x6a, RZ ;  /* 0x0000006a04007810 */ /* 0x040fe40007ffe0ff */
[C---:B------:R-:W-:Y:S02]  /*2060*/  IADD3 R2, R4.reuse, 0x6b, RZ ;  /* 0x0000006b04027810 */ /* 0x040fe40007ffe0ff */
[----:B-1----:R-:W-:-:S05]  /*2070*/  IADD3 R3, R4, 0x69, RZ ;  /* 0x0000006904037810 */ /* 0x002fca0007ffe0ff */
[----:B------:R0:W-:Y:S04]  /*2080*/  STL [R1+0x1428], R3 ;  /* 0x0014280301007387 */ /* 0x0001e80000100800 */
[----:B------:R-:W-:Y:S04]  /*2090*/  STL [R1+0xa6c], R60 ;  /* 0x000a6c3c01007387 */ /* 0x000fe80000100800 */
[----:B------:R1:W-:Y:S01]  /*20a0*/  STL [R1+0x142c], R0 ;  /* 0x00142c0001007387 */ /* 0x0003e20000100800 */
[----:B0-----:R-:W-:-:S03]  /*20b0*/  IADD3 R3, R4, 0x6d, RZ ;  /* 0x0000006d04037810 */ /* 0x001fc60007ffe0ff */
[----:B------:R0:W-:Y:S01]  /*20c0*/  STL [R1+0x1430], R2 ;  /* 0x0014300201007387 */ /* 0x0001e20000100800 */
[C---:B-1----:R-:W-:Y:S02]  /*20d0*/  IADD3 R0, R4.reuse, 0x6c, RZ ;  /* 0x0000006c04007810 */ /* 0x042fe40007ffe0ff */
[----:B0-----:R-:W-:-:S05]  /*20e0*/  IADD3 R2, R4, 0x6e, RZ ;  /* 0x0000006e04027810 */ /* 0x001fca0007ffe0ff */
[----:B------:R0:W-:Y:S04]  /*20f0*/  STL [R1+0x143c], R2 ;  /* 0x00143c0201007387 */ /* 0x0001e80000100800 */
[----:B------:R-:W-:Y:S04]  /*2100*/  STL [R1+0x1434], R0 ;  /* 0x0014340001007387 */ /* 0x000fe80000100800 */
[----:B------:R-:W-:Y:S01]  /*2110*/  STL [R1+0x1438], R3 ;  /* 0x0014380301007387 */ /* 0x000fe20000100800 */
[----:B0-----:R-:W-:-:S05]  /*2120*/  IADD3 R2, R4, 0x6f, RZ ;  /* 0x0000006f04027810 */ /* 0x001fca0007ffe0ff */
[----:B------:R0:W-:Y:S02]  /*2130*/  STL [R1+0x1440], R2 ;  /* 0x0014400201007387 */ /* 0x0001e40000100800 */
        /* <DEDUP_REMOVED lines=28> */
[C---:B0-----:R-:W-:Y:S02]  /*2300*/  IADD3 R2, R4.reuse, 0x7e, RZ ;  /* 0x0000007e04027810 */ /* 0x041fe40007ffe0ff */
[----:B------:R-:W-:-:S03]  /*2310*/  IADD3 R4, R4, 0x7f, RZ ;  /* 0x0000007f04047810 */ /* 0x000fc60007ffe0ff */
[----:B------:R0:W-:Y:S04]  /*2320*/  STL [R1+0x1450], R2 ;  /* 0x0014500201007387 */ /* 0x0001e80000100800 */
[----:B------:R1:W-:Y:S01]  /*2330*/  STL [R1+0x144c], R4 ;  /* 0x00144c0401007387 */ /* 0x0003e20000100800 */
[C---:B0-----:R-:W-:Y:S02]  /*2340*/  IADD3 R2, R60.reuse, 0x20, RZ ;  /* 0x000000203c027810 */ /* 0x041fe40007ffe0ff */
[C---:B-1----:R-:W-:Y:S02]  /*2350*/  IADD3 R4, R60.reuse, 0x40, RZ ;  /* 0x000000403c047810 */ /* 0x042fe40007ffe0ff */
[----:B------:R-:W-:-:S03]  /*2360*/  IADD3 R60, R60, 0x60, RZ ;  /* 0x000000603c3c7810 */ /* 0x000fc60007ffe0ff */
[----:B------:R0:W-:Y:S04]  /*2370*/  STL [R1+0xa78], R4 ;  /* 0x000a780401007387 */ /* 0x0001e80000100800 */
[----:B0-----:R0:W5:Y:S04]  /*2380*/  LDL.LU R4, [R1+0x1484] ;  /* 0x0014840001047983 */ /* 0x0011680000300800 */
[----:B------:R1:W-:Y:S04]  /*2390*/  STL [R1+0xa7c], R60 ;  /* 0x000a7c3c01007387 */ /* 0x0003e80000100800 */
[----:B------:R0:W-:Y:S01]  /*23a0*/  STL [R1+0xa74], R2 ;  /* 0x000a740201007387 */ /* 0x0001e20000100800 */
[----:B-1----:R-:W-:-:S05]  /*23b0*/  IMAD.MOV.U32 R60, RZ, RZ, c[0x0][0x180] ;  /* 0x00006000ff3c7624 */ /* 0x002fca00078e00ff */
[----:B------:R-:W-:Y:S01]  /*23c0*/  IADD3 R60, R60, 0x1f, RZ ;  /* 0x0000001f3c3c7810 */ /* 0x000fe20007ffe0ff */
[----:B------:R-:W-:Y:S05]  /*23d0*/  @!P0 BRA `(.L_x_0) ;  /* 0x000300f000008947 */ /* 0x000fea0003800000 */
[----:B0-----:R-:W2:Y:S04]  /*23e0*/  LDL R30, [R1+0xa70] ;  /* 0x000a7000011e7983 */ /* 0x001ea80000100800 */
[----:B------:R-:W3:Y:S01]  /*23f0*/  LDL R31, [R1+0xa7c] ;  /* 0x000a7c00011f7983 */ /* 0x000ee20000100800 */
[----:B------:R-:W-:Y:S01]  /*2400*/  IMAD.MOV.U32 R34, RZ, RZ, R0 ;  /* 0x000000ffff227224 */ /* 0x000fe200078e0000 */
[----:B------:R-:W-:Y:S02]  /*2410*/  IABS R0, c[0x0][0x178] ;  /* 0x00005e0000007a13 */ /* 0x000fe40000000000 */
[----:B------:R-:W4:Y:S03]  /*2420*/  LDL R55, [R1+0x1404] ;  /* 0x0014040001377983 */ /* 0x000f260000100800 */
[----:B------:R-:W-:Y:S01]  /*2430*/  IMAD.MOV.U32 R12, RZ, RZ, R0 ;  /* 0x000000ffff0c7224 */ /* 0x000fe200078e0000 */
[----:B------:R-:W4:Y:S03]  /*2440*/  LDL R52, [R1+0x13e0] ;  /* 0x0013e00001347983 */ /* 0x000f260000100800 */
[----:B------:R-:W0:Y:S01]  /*2450*/  I2F.RP R0, R12 ;  /* 0x0000000c00007306 */ /* 0x000e220000209400 */
[----:B------:R-:W-:Y:S01]  /*2460*/  IMAD.MOV.U32 R46, RZ, RZ, R61 ;  /* 0x000000ffff2e7224 */ /* 0x000fe200078e003d */
[----:B------:R-:W-:Y:S01]  /*2470*/  IABS R61, c[0x0][0x17c] ;  /* 0x00005f00003d7a13 */ /* 0x000fe20000000000 */
[----:B------:R-:W-:Y:S01]  /*2480*/  IMAD.MOV.U32 R32, RZ, RZ, R2 ;  /* 0x000000ffff207224 */ /* 0x000fe200078e0002 */
[----:B------:R-:W4:Y:S04]  /*2490*/  LDL R43, [R1+0x1424] ;  /* 0x00142400012b7983 */ /* 0x000f280000100800 */
[----:B------:R-:W1:Y:S01]  /*24a0*/  I2F.RP R2, R61 ;  /* 0x0000003d00027306 */ /* 0x000e620000209400 */
[----:B------:R-:W4:Y:S04]  /*24b0*/  LDL R40, [R1+0x1430] ;  /* 0x0014300001287983 */ /* 0x000f280000100800 */
[----:B------:R-:W4:Y:S03]  /*24c0*/  LDL R39, [R1+0x1428] ;  /* 0x0014280001277983 */ /* 0x000f260000100800 */
[----:B0-----:R-:W0:Y:S01]  /*24d0*/  MUFU.RCP R0, R0 ;  /* 0x0000000000007308 */ /* 0x001e220000001000 */
[----:B------:R-:W4:Y:S04]  /*24e0*/  LDL R44, [R1+0x1400] ;  /* 0x00140000012c7983 */ /* 0x000f280000100800 */
[----:B------:R-:W4:Y:S03]  /*24f0*/  LDL R38, [R1+0x144c] ;  /* 0x00144c0001267983 */ /* 0x000f260000100800 */
[----:B-1----:R-:W1:Y:S01]  /*2500*/  MUFU.RCP R2, R2 ;  /* 0x0000000200027308 */ /* 0x002e620000001000 */
[----:B------:R-:W4:Y:S04]  /*2510*/  LDL R41, [R1+0x1410] ;  /* 0x0014100001297983 */ /* 0x000f280000100800 */
[----:B------:R-:W4:Y:S01]  /*2520*/  LDL R36, [R1+0x147c] ;  /* 0x00147c0001247983 */ /* 0x000f220000100800 */
[----:B0-----:R-:W-:-:S03]  /*2530*/  IADD3 R0, R0, 0xffffffe, RZ ;  /* 0x0ffffffe00007810 */ /* 0x001fc60007ffe0ff */
[----:B------:R-:W4:Y:S01]  /*2540*/  LDL R49, [R1+0x13ec] ;  /* 0x0013ec0001317983 */ /* 0x000f220000100800 */
[----:B------:R-:W0:Y:S01]  /*2550*/  F2I.FTZ.U32.TRUNC.NTZ R5, R0 ;  /* 0x0000000000057305 */ /* 0x000e22000021f000 */
[----:B------:R-:W-:Y:S02]  /*2560*/  IMAD.MOV.U32 R33, RZ, RZ, R3 ;  /* 0x000000ffff217224 */ /* 0x000fe400078e0003 */
[----:B------:R-:W4:Y:S01]  /*2570*/  LDL R57, [R1+0x13d8] ;  /* 0x0013d80001397983 */ /* 0x000f220000100800 */
[----:B-1----:R-:W-:-:S03]  /*2580*/  IADD3 R2, R2, 0xffffffe, RZ ;  /* 0x0ffffffe02027810 */ /* 0x002fc60007ffe0ff */
[----:B------:R-:W4:Y:S01]  /*2590*/  LDL R59, [R1+0x13d4] ;  /* 0x0013d400013b7983 */ /* 0x000f220000100800 */
[----:B------:R1:W2:Y:S03]  /*25a0*/  F2I.FTZ.U32.TRUNC.NTZ R3, R2 ;  /* 0x0000000200037305 */ /* 0x0002a6000021f000 */
[----:B------:R-:W4:Y:S04]  /*25b0*/  LDL R56, [R1+0x13c4] ;  /* 0x0013c40001387983 */ /* 0x000f280000100800 */
[----:B------:R-:W4:Y:S01]  /*25c0*/  LDL R35, [R1+0x1464] ;  /* 0x0014640001237983 */ /* 0x000f220000100800 */
[----:B-1----:R-:W-:Y:S01]  /*25d0*/  SHF.R.S32.HI R2, RZ, 0x1f, R60 ;  /* 0x0000001fff027819 */ /* 0x002fe2000001143c */
[----:B0-----:R-:W-:-:S02]  /*25e0*/  IMAD.MOV R7, RZ, RZ, -R5 ;  /* 0x000000ffff077224 */ /* 0x001fc400078e0a05 */
[----:B------:R-:W4:Y:S01]  /*25f0*/  LDL R53, [R1+0x13fc] ;  /* 0x0013fc0001357983 */ /* 0x000f220000100800 */
[----:B------:R-:W-:-:S03]  /*2600*/  LEA.HI R6, R2, R60, RZ, 0x5 ;  /* 0x0000003c02067211 */ /* 0x000fc600078f28ff */
[----:B------:R-:W4:Y:S01]  /*2610*/  LDL R45, [R1+0x141c] ;  /* 0x00141c00012d7983 */ /* 0x000f220000100800 */
[----:B------:R-:W-:-:S03]  /*2620*/  IMAD R7, R7, R12, RZ ;  /* 0x0000000c07077224 */ /* 0x000fc600078e02ff */
[----:B------:R-:W4:Y:S01]  /*2630*/  LDL R37, [R1+0x142c] ;  /* 0x00142c0001257983 */ /* 0x000f220000100800 */
[----:B-----5:R-:W-:-:S03]  /*2640*/  IMAD.MOV.U32 R4, RZ, RZ, RZ ;  /* 0x000000ffff047224 */ /* 0x020fc600078e00ff */
[----:B------:R-:W4:Y:S04]  /*2650*/  LDL R58, [R1+0x1480] ;  /* 0x00148000013a7983 */ /* 0x000f280000100800 */
[----:B------:R-:W4:Y:S04]  /*2660*/  LDL R48, [R1+0x1420] ;  /* 0x0014200001307983 */ /* 0x000f280000100800 */
[----:B------:R-:W4:Y:S04]  /*2670*/  LDL R51, [R1+0x13f0] ;  /* 0x0013f00001337983 */ /* 0x000f280000100800 */
[----:B------:R-:W4:Y:S04]  /*2680*/  LDL R47, [R1+0x1418] ;  /* 0x00141800012f7983 */ /* 0x000f280000100800 */
[----:B------:R-:W4:Y:S04]  /*2690*/  LDL R42, [R1+0x1458] ;  /* 0x00145800012a7983 */ /* 0x000f280000100800 */
[----:B------:R-:W4:Y:S04]  /*26a0*/  LDL R54, [R1+0x13e8] ;  /* 0x0013e80001367983 */ /* 0x000f280000100800 */
[----:B------:R-:W4:Y:S04]  /*26b0*/  LDL R50, [R1+0x140c] ;  /* 0x00140c0001327983 */ /* 0x000f280000100800 */
[----:B------:R0:W-:Y:S01]  /*26c0*/  STL [R1+0x350], R6 ;  /* 0x0003500601007387 */ /* 0x0001e20000100800 */
[----:B------:R-:W-:-:S04]  /*26d0*/  IMAD.HI.U32 R7, R5, R7, R4 ;  /* 0x0000000705077227 */ /* 0x000fc800078e0004 */
[----:B--2---:R-:W-:Y:S02]  /*26e0*/  IMAD.MOV.U32 R29, RZ, RZ, R30 ;  /* 0x000000ffff1d7224 */ /* 0x004fe400078e001e */
[----:B---3--:R-:W-:-:S03]  /*26f0*/  IMAD.MOV.U32 R30, RZ, RZ, R31 ;  /* 0x000000ffff1e7224 */ /* 0x008fc600078e001f */
[----:B0-----:R-:W-:Y:S01]  /*2700*/  IABS R6, R29 ;  /* 0x0000001d00067213 */ /* 0x001fe20000000000 */
[----:B------:R-:W-:-:S05]  /*2710*/  IMAD.MOV.U32 R29, RZ, RZ, R30 ;  /* 0x000000ffff1d7224 */ /* 0x000fca00078e001e */
[----:B------:R-:W-:Y:S02]  /*2720*/  IABS R5, R29 ;  /* 0x0000001d00057213 */ /* 0x000fe40000000000 */
[----:B------:R-:W2:Y:S01]  /*2730*/  LDL R29, [R1+0xa78] ;  /* 0x000a7800011d7983 */ /* 0x000ea20000100800 */
[----:B------:R-:W-:Y:S02]  /*2740*/  IMAD.MOV.U32 R31, RZ, RZ, R32 ;  /* 0x000000ffff1f7224 */ /* 0x000fe400078e0020 */
[----:B------:R-:W-:Y:S02]  /*2750*/  IMAD.MOV R0, RZ, RZ, -R3 ;  /* 0x000000ffff007224 */ /* 0x000fe400078e0a03 */
[----:B------:R-:W-:Y:S02]  /*2760*/  IMAD.MOV.U32 R30, RZ, RZ, R31 ;  /* 0x000000ffff1e7224 */ /* 0x000fe400078e001f */
[----:B------:R-:W-:Y:S02]  /*2770*/  IMAD R0, R0, R61, RZ ;  /* 0x0000003d00007224 */ /* 0x000fe400078e02ff */
[----:B------:R-:W-:-:S04]  /*2780*/  IMAD.MOV.U32 R2, RZ, RZ, RZ ;  /* 0x000000ffff027224 */ /* 0x000fc800078e00ff */
[----:B------:R-:W-:Y:S01]  /*2790*/  IMAD.HI.U32 R3, R3, R0, R2 ;  /* 0x0000000003037227 */ /* 0x000fe200078e0002 */
[----:B--2---:R-:W-:-:S03]  /*27a0*/  IABS R4, R29 ;  /* 0x0000001d00047213 */ /* 0x004fc60000000000 */
[----:B------:R-:W-:-:S05]  /*27b0*/  IMAD.MOV.U32 R29, RZ, RZ, R30 ;  /* 0x000000ffff1d7224 */ /* 0x000fca00078e001e */
[----:B------:R-:W-:Y:S02]  /*27c0*/  IABS R2, R29 ;  /* 0x0000001d00027213 */ /* 0x000fe40000000000 */
[----:B------:R-:W2:Y:S01]  /*27d0*/  LDL R29, [R1+0xa6c] ;  /* 0x000a6c00011d7983 */ /* 0x000ea20000100800 */
[----:B----4-:R-:W-:Y:S02]  /*27e0*/  IMAD.MOV.U32 R32, RZ, RZ, R35 ;  /* 0x000000ffff207224 */ /* 0x010fe400078e0023 */
[----:B------:R-:W-:Y:S02]  /*27f0*/  IMAD.MOV.U32 R35, RZ, RZ, R36 ;  /* 0x000000ffff237224 */ /* 0x000fe400078e0024 */
[----:B------:R-:W-:Y:S02]  /*2800*/  IMAD.MOV.U32 R36, RZ, RZ, R38 ;  /* 0x000000ffff247224 */ /* 0x000fe400078e0026 */
[----:B------:R-:W-:Y:S02]  /*2810*/  IMAD.MOV.U32 R31, RZ, RZ, R35 ;  /* 0x000000ffff1f7224 */ /* 0x000fe400078e0023 */
[----:B------:R-:W-:-:S02]  /*2820*/  IMAD.MOV.U32 R35, RZ, RZ, R36 ;  /* 0x000000ffff237224 */ /* 0x000fc400078e0024 */
[----:B------:R-:W-:-:S04]  /*2830*/  IMAD.HI.U32 R8, R3, R6, RZ ;  /* 0x0000000603087227 */ /* 0x000fc800078e00ff */
[----:B------:R-:W-:Y:S02]  /*2840*/  IMAD.MOV.U32 R30, RZ, RZ, R35 ;  /* 0x000000ffff1e7224 */ /* 0x000fe400078e0023 */
[----:B------:R-:W-:-:S04]  /*2850*/  IMAD.MOV R8, RZ, RZ, -R8 ;  /* 0x000000ffff087224 */ /* 0x000fc800078e0a08 */
[----:B------:R-:W-:Y:S01]  /*2860*/  IMAD R6, R61, R8, R6 ;  /* 0x000000083d067224 */ /* 0x000fe200078e0206 */
[----:B--2---:R-:W-:Y:S01]  /*2870*/  IABS R0, R29 ;  /* 0x0000001d00007213 */ /* 0x004fe20000000000 */
[----:B------:R-:W-:-:S05]  /*2880*/  IMAD.MOV.U32 R29, RZ, RZ, R30 ;  /* 0x000000ffff1d7224 */ /* 0x000fca00078e001e */
[----:B------:R-:W-:Y:S02]  /*2890*/  IABS R8, R29 ;  /* 0x0000001d00087213 */ /* 0x000fe40000000000 */
[----:B------:R-:W2:Y:S01]  /*28a0*/  LDL R29, [R1+0x1450] ;  /* 0x00145000011d7983 */ /* 0x000ea20000100800 */
[----:B------:R-:W-:Y:S02]  /*28b0*/  IMAD.MOV.U32 R38, RZ, RZ, R39 ;  /* 0x000000ffff267224 */ /* 0x000fe400078e0027 */
[----:B------:R-:W-:Y:S02]  /*28c0*/  IMAD.MOV.U32 R39, RZ, RZ, R40 ;  /* 0x000000ffff277224 */ /* 0x000fe400078e0028 */
[----:B------:R-:W-:Y:S02]  /*28d0*/  IMAD.MOV.U32 R40, RZ, RZ, R43 ;  /* 0x000000ffff287224 */ /* 0x000fe400078e002b */
[----:B------:R-:W-:Y:S02]  /*28e0*/  IMAD.MOV.U32 R36, RZ, RZ, R38 ;  /* 0x000000ffff247224 */ /* 0x000fe400078e0026 */
[----:B------:R-:W-:-:S02]  /*28f0*/  IMAD.MOV.U32 R38, RZ, RZ, R39 ;  /* 0x000000ffff267224 */ /* 0x000fc400078e0027 */
[----:B------:R-:W-:Y:S01]  /*2900*/  IMAD.MOV.U32 R39, RZ, RZ, R40 ;  /* 0x000000ffff277224 */ /* 0x000fe200078e0028 */
[----:B--2---:R-:W-:Y:S02]  /*2910*/  IABS R14, R29 ;  /* 0x0000001d000e7213 */ /* 0x004fe40000000000 */
[----:B------:R-:W2:Y:S01]  /*2920*/  LDL R29, [R1+0x146c] ;  /* 0x00146c00011d7983 */ /* 0x000ea20000100800 */
[----:B------:R-:W-:Y:S02]  /*2930*/  IMAD.MOV.U32 R40, RZ, RZ, R58 ;  /* 0x000000ffff287224 */ /* 0x000fe400078e003a */
[----:B------:R-:W-:Y:S01]  /*2940*/  IMAD.MOV.U32 R35, RZ, RZ, R36 ;  /* 0x000000ffff237224 */ /* 0x000fe200078e0024 */
[----:B------:R-:W3:Y:S01]  /*2950*/  LDL R58, [R1+0x13cc] ;  /* 0x0013cc00013a7983 */ /* 0x000ee20000100800 */
[----:B------:R-:W-:-:S04]  /*2960*/  IMAD.HI.U32 R11, R7, R5, RZ ;  /* 0x00000005070b7227 */ /* 0x000fc800078e00ff */
[----:B------:R-:W-:-:S04]  /*2970*/  IMAD.HI.U32 R10, R7, R4, RZ ;  /* 0x00000004070a7227 */ /* 0x000fc800078e00ff */
[----:B------:R-:W-:-:S04]  /*2980*/  IMAD.HI.U32 R9, R7, R2, RZ ;  /* 0x0000000207097227 */ /* 0x000fc800078e00ff */
[----:B------:R-:W-:Y:S02]  /*2990*/  IMAD.MOV.U32 R36, RZ, RZ, R38 ;  /* 0x000000ffff247224 */ /* 0x000fe400078e0026 */
[----:B------:R-:W-:-:S04]  /*29a0*/  IMAD.HI.U32 R7, R7, R0, RZ ;  /* 0x0000000007077227 */ /* 0x000fc800078e00ff */
[----:B------:R-:W-:Y:S02]  /*29b0*/  IMAD.MOV.U32 R38, RZ, RZ, R39 ;  /* 0x000000ffff267224 */ /* 0x000fe400078e0027 */
[----:B------:R-:W-:Y:S02]  /*29c0*/  IMAD.MOV.U32 R39, RZ, RZ, R40 ;  /* 0x000000ffff277224 */ /* 0x000fe400078e0028 */
[----:B------:R-:W-:Y:S02]  /*29d0*/  IMAD.MOV R11, RZ, RZ, -R11 ;  /* 0x000000ffff0b7224 */ /* 0x000fe400078e0a0b */
[----:B------:R-:W-:Y:S02]  /*29e0*/  IMAD.MOV R10, RZ, RZ, -R10 ;  /* 0x000000ffff0a7224 */ /* 0x000fe400078e0a0a */
[----:B------:R-:W-:Y:S02]  /*29f0*/  IMAD.MOV R9, RZ, RZ, -R9 ;  /* 0x000000ffff097224 */ /* 0x000fe400078e0a09 */
[----:B------:R-:W-:-:S02]  /*2a00*/  IMAD.MOV R7, RZ, RZ, -R7 ;  /* 0x000000ffff077224 */ /* 0x000fc400078e0a07 */
[----:B------:R-:W-:Y:S02]  /*2a10*/  IMAD.MOV.U32 R30, RZ, RZ, R39 ;  /* 0x000000ffff1e7224 */ /* 0x000fe400078e0027 */
[C---:B------:R-:W-:Y:S02]  /*2a20*/  IMAD R5, R12.reuse, R11, R5 ;  /* 0x0000000b0c057224 */ /* 0x040fe400078e0205 */
[C---:B------:R-:W-:Y:S02]  /*2a30*/  IMAD R4, R12.reuse, R10, R4 ;  /* 0x0000000a0c047224 */ /* 0x040fe400078e0204 */
[C---:B------:R-:W-:Y:S02]  /*2a40*/  IMAD R2, R12.reuse, R9, R2 ;  /* 0x000000090c027224 */ /* 0x040fe400078e0202 */
[----:B------:R-:W-:Y:S01]  /*2a50*/  IMAD R0, R12, R7, R0 ;  /* 0x000000070c007224 */ /* 0x000fe200078e0200 */
[----:B--2---:R-:W-:Y:S01]  /*2a60*/  IABS R12, R29 ;  /* 0x0000001d000c7213 */ /* 0x004fe20000000000 */
[----:B------:R-:W-:-:S05]  /*2a70*/  IMAD.MOV.U32 R29, RZ, RZ, R30 ;  /* 0x000000ffff1d7224 */ /* 0x000fca00078e001e */
[----:B------:R-:W-:Y:S02]  /*2a80*/  IABS R10, R29 ;  /* 0x0000001d000a7213 */ /* 0x000fe40000000000 */
[----:B------:R-:W2:Y:S01]  /*2a90*/  LDL R29, [R1+0x1478] ;  /* 0x00147800011d7983 */ /* 0x000ea20000100800 */
[----:B------:R-:W-:Y:S02]  /*2aa0*/  IMAD.MOV.U32 R30, RZ, RZ, R31 ;  /* 0x000000ffff1e7224 */ /* 0x000fe400078e001f */
[----:B------:R-:W-:Y:S02]  /*2ab0*/  IMAD.MOV.U32 R31, RZ, RZ, R32 ;  /* 0x000000ffff1f7224 */ /* 0x000fe400078e0020 */
[----:B------:R-:W4:Y:S01]  /*2ac0*/  LDL R32, [R1+0x1454] ;  /* 0x0014540001207983 */ /* 0x000f220000100800 */
[----:B------:R-:W-:-:S04]  /*2ad0*/  IMAD.HI.U32 R9, R3, R8, RZ ;  /* 0x0000000803097227 */ /* 0x000fc800078e00ff */
[----:B------:R-:W-:Y:S02]  /*2ae0*/  IMAD.MOV R9, RZ, RZ, -R9 ;  /* 0x000000ffff097224 */ /* 0x000fe400078e0a09 */
[----:B------:R-:W-:-:S04]  /*2af0*/  IMAD.HI.U32 R15, R3, R14, RZ ;  /* 0x0000000e030f7227 */ /* 0x000fc800078e00ff */
[----:B------:R-:W-:-:S04]  /*2b00*/  IMAD.HI.U32 R13, R3, R12, RZ ;  /* 0x0000000c030d7227 */ /* 0x000fc800078e00ff */
[----:B------:R-:W-:Y:S02]  /*2b10*/  IMAD R8, R61, R9, R8 ;  /* 0x000000093d087224 */ /* 0x000fe400078e0208 */
[----:B------:R-:W-:-:S04]  /*2b20*/  IMAD.HI.U32 R11, R3, R10, RZ ;  /* 0x0000000a030b7227 */ /* 0x000fc800078e00ff */
[----:B------:R-:W-:Y:S02]  /*2b30*/  IMAD.MOV.U32 R40, RZ, RZ, R47 ;  /* 0x000000ffff287224 */ /* 0x000fe400078e002f */
[----:B------:R-:W-:Y:S01]  /*2b40*/  IMAD.MOV R15, RZ, RZ, -R15 ;  /* 0x000000ffff0f7224 */ /* 0x000fe200078e0a0f */
[----:B------:R-:W3:Y:S01]  /*2b50*/  LDL R47, [R1+0x13f4] ;  /* 0x0013f400012f7983 */ /* 0x000ee20000100800 */
[----:B------:R-:W-:Y:S02]  /*2b60*/  IMAD.MOV R13, RZ, RZ, -R13 ;  /* 0x000000ffff0d7224 */ /* 0x000fe400078e0a0d */
[----:B------:R-:W-:Y:S02]  /*2b70*/  IMAD.MOV R11, RZ, RZ, -R11 ;  /* 0x000000ffff0b7224 */ /* 0x000fe400078e0a0b */
[----:B------:R-:W-:Y:S02]  /*2b80*/  IMAD.MOV.U32 R39, RZ, RZ, R40 ;  /* 0x000000ffff277224 */ /* 0x000fe400078e0028 */
[----:B------:R-:W-:-:S02]  /*2b90*/  IMAD R14, R61, R15, R14 ;  /* 0x0000000f3d0e7224 */ /* 0x000fc400078e020e */
[----:B------:R-:W-:Y:S02]  /*2ba0*/  IMAD.MOV.U32 R43, RZ, RZ, R55 ;  /* 0x000000ffff2b7224 */ /* 0x000fe400078e0037 */
[----:B------:R-:W-:Y:S01]  /*2bb0*/  IMAD.MOV.U32 R40, RZ, RZ, R46 ;  /* 0x000000ffff287224 */ /* 0x000fe200078e002e */
[----:B------:R-:W3:Y:S01]  /*2bc0*/  LDL R55, [R1+0x13c8] ;  /* 0x0013c80001377983 */ /* 0x000ee20000100800 */
[C---:B------:R-:W-:Y:S02]  /*2bd0*/  IMAD R12, R61.reuse, R13, R12 ;  /* 0x0000000d3d0c7224 */ /* 0x040fe400078e020c */
[----:B------:R-:W-:Y:S01]  /*2be0*/  IMAD R10, R61, R11, R10 ;  /* 0x0000000b3d0a7224 */ /* 0x000fe200078e020a */
[----:B------:R-:W3:Y:S04]  /*2bf0*/  LDL R46, [R1+0x13f8] ;  /* 0x0013f800012e7983 */ /* 0x000ee80000100800 */
[----:B------:R0:W-:Y:S01]  /*2c00*/  STL [R1+0x120], R8 ;  /* 0x0001200801007387 */ /* 0x0001e20000100800 */
[----:B--2---:R-:W-:-:S05]  /*2c10*/  IABS R7, R29 ;  /* 0x0000001d00077213 */ /* 0x004fca0000000000 */
[----:B------:R-:W-:-:S04]  /*2c20*/  IMAD.HI.U32 R9, R3, R7, RZ ;  /* 0x0000000703097227 */ /* 0x000fc800078e00ff */
[----:B------:R-:W-:Y:S02]  /*2c30*/  IMAD.MOV R9, RZ, RZ, -R9 ;  /* 0x000000ffff097224 */ /* 0x000fe400078e0a09 */
[----:B------:R-:W-:Y:S02]  /*2c40*/  IMAD.MOV.U32 R29, RZ, RZ, R30 ;  /* 0x000000ffff1d7224 */ /* 0x000fe400078e001e */
[----:B------:R-:W-:Y:S02]  /*2c50*/  IMAD.MOV.U32 R30, RZ, RZ, R31 ;  /* 0x000000ffff1e7224 */ /* 0x000fe400078e001f */
[----:B----4-:R-:W-:Y:S02]  /*2c60*/  IMAD.MOV.U32 R31, RZ, RZ, R32 ;  /* 0x000000ffff1f7224 */ /* 0x010fe400078e0020 */
[----:B------:R-:W-:Y:S02]  /*2c70*/  IMAD.MOV.U32 R32, RZ, RZ, R42 ;  /* 0x000000ffff207224 */ /* 0x000fe400078e002a */
[----:B------:R-:W-:Y:S01]  /*2c80*/  IMAD R7, R61, R9, R7 ;  /* 0x000000093d077224 */ /* 0x000fe200078e0207 */
[----:B------:R-:W2:Y:S01]  /*2c90*/  LDL R42, [R1+0x1408] ;  /* 0x00140800012a7983 */ /* 0x000ea20000100800 */
[----:B0-----:R-:W-:-:S03]  /*2ca0*/  IABS R8, R29 ;  /* 0x0000001d00087213 */ /* 0x001fc60000000000 */
[----:B------:R0:W-:Y:S04]  /*2cb0*/  STL [R1+0x11c], R14 ;  /* 0x00011c0e01007387 */ /* 0x0001e80000100800 */
[----:B------:R1:W-:Y:S04]  /*2cc0*/  STL [R1+0x118], R12 ;  /* 0x0001180c01007387 */ /* 0x0003e80000100800 */
[----:B------:R4:W-:Y:S04]  /*2cd0*/  STL [R1+0x114], R10 ;  /* 0x0001140a01007387 */ /* 0x0009e80000100800 */
[----:B------:R0:W-:Y:S04]  /*2ce0*/  STL [R1+0x110], R7 ;  /* 0x0001100701007387 */ /* 0x0001e80000100800 */
[----:B------:R-:W0:Y:S02]  /*2cf0*/  LDL R29, [R1+0x1470] ;  /* 0x00147000011d7983 */ /* 0x000e240000100800 */
[----:B0-----:R-:W-:-:S02]  /*2d00*/  IABS R14, R29 ;  /* 0x0000001d000e7213 */ /* 0x001fc40000000000 */
[----:B------:R-:W1:Y:S02]  /*2d10*/  LDL R29, [R1+0x1474] ;  /* 0x00147400011d7983 */ /* 0x000e640000100800 */
[----:B-1----:R-:W-:Y:S01]  /*2d20*/  IABS R12, R29 ;  /* 0x0000001d000c7213 */ /* 0x002fe20000000000 */
[----:B------:R-:W-:-:S05]  /*2d30*/  IMAD.MOV.U32 R29, RZ, RZ, R30 ;  /* 0x000000ffff1d7224 */ /* 0x000fca00078e001e */
[----:B----4-:R-:W-:Y:S02]  /*2d40*/  IABS R10, R29 ;  /* 0x0000001d000a7213 */ /* 0x010fe40000000000 */
[----:B------:R-:W4:Y:S01]  /*2d50*/  LDL R29, [R1+0x1468] ;  /* 0x00146800011d7983 */ /* 0x000f220000100800 */
[----:B------:R-:W-:Y:S02]  /*2d60*/  IMAD.MOV.U32 R30, RZ, RZ, R31 ;  /* 0x000000ffff1e7224 */ /* 0x000fe400078e001f */
[----:B------:R-:W-:Y:S02]  /*2d70*/  IMAD.MOV.U32 R31, RZ, RZ, R32 ;  /* 0x000000ffff1f7224 */ /* 0x000fe400078e0020 */
[----:B------:R-:W2:Y:S01]  /*2d80*/  LDL R32, [R1+0x1444] ;  /* 0x0014440001207983 */ /* 0x000ea20000100800 */
[----:B------:R-:W-:-:S04]  /*2d90*/  IMAD.HI.U32 R9, R3, R8, RZ ;  /* 0x0000000803097227 */ /* 0x000fc800078e00ff */
[----:B------:R-:W-:Y:S02]  /*2da0*/  IMAD.MOV R9, RZ, RZ, -R9 ;  /* 0x000000ffff097224 */ /* 0x000fe400078e0a09 */
[----:B------:R-:W-:-:S04]  /*2db0*/  IMAD.HI.U32 R15, R3, R14, RZ ;  /* 0x0000000e030f7227 */ /* 0x000fc800078e00ff */
[----:B------:R-:W-:-:S04]  /*2dc0*/  IMAD.HI.U32 R13, R3, R12, RZ ;  /* 0x0000000c030d7227 */ /* 0x000fc800078e00ff */
[----:B------:R-:W-:Y:S02]  /*2dd0*/  IMAD R8, R61, R9, R8 ;  /* 0x000000093d087224 */ /* 0x000fe400078e0208 */
[----:B------:R-:W-:-:S04]  /*2de0*/  IMAD.HI.U32 R11, R3, R10, RZ ;  /* 0x0000000a030b7227 */ /* 0x000fc800078e00ff */
[----:B------:R-:W-:Y:S02]  /*2df0*/  IMAD.MOV R15, RZ, RZ, -R15 ;  /* 0x000000ffff0f7224 */ /* 0x000fe400078e0a0f */
[----:B------:R-:W-:Y:S02]  /*2e00*/  IMAD.MOV R13, RZ, RZ, -R13 ;  /* 0x000000ffff0d7224 */ /* 0x000fe400078e0a0d */
[----:B------:R-:W-:Y:S02]  /*2e10*/  IMAD.MOV R11, RZ, RZ, -R11 ;  /* 0x000000ffff0b7224 */ /* 0x000fe400078e0a0b */
[C---:B------:R-:W-:Y:S02]  /*2e20*/  IMAD R14, R61.reuse, R15, R14 ;  /* 0x0000000f3d0e7224 */ /* 0x040fe400078e020e */
[C---:B------:R-:W-:Y:S01]  /*2e30*/  IMAD R12, R61.reuse, R13, R12 ;  /* 0x0000000d3d0c7224 */ /* 0x040fe200078e020c */
[----:B------:R0:W-:Y:S01]  /*2e40*/  STL [R1+0x10c], R8 ;  /* 0x00010c0801007387 */ /* 0x0001e20000100800 */
[----:B------:R-:W-:Y:S01]  /*2e50*/  IMAD R10, R61, R11, R10 ;  /* 0x0000000b3d0a7224 */ /* 0x000fe200078e020a */
[----:B----4-:R-:W-:Y:S01]  /*2e60*/  IABS R7, R29 ;  /* 0x0000001d00077213 */ /* 0x010fe20000000000 */
[----:B------:R-:W-:-:S02]  /*2e70*/  IMAD.MOV.U32 R29, RZ, RZ, R30 ;  /* 0x000000ffff1d7224 */ /* 0x000fc400078e001e */
[----:B------:R-:W-:Y:S02]  /*2e80*/  IMAD.MOV.U32 R30, RZ, RZ, R31 ;  /* 0x000000ffff1e7224 */ /* 0x000fe400078e001f */
[----:B------:R-:W-:-:S04]  /*2e90*/  IMAD.HI.U32 R9, R3, R7, RZ ;  /* 0x0000000703097227 */ /* 0x000fc800078e00ff */
[----:B--2---:R-:W-:Y:S02]  /*2ea0*/  IMAD.MOV.U32 R31, RZ, RZ, R32 ;  /* 0x000000ffff1f7224 */ /* 0x004fe400078e0020 */
[----:B------:R-:W-:Y:S02]  /*2eb0*/  IMAD.MOV.U32 R32, RZ, RZ, R33 ;  /* 0x000000ffff207224 */ /* 0x000fe400078e0021 */
[----:B------:R-:W-:Y:S02]  /*2ec0*/  IMAD.MOV R9, RZ, RZ, -R9 ;  /* 0x000000ffff097224 */ /* 0x000fe400078e0a09 */
[----:B------:R-:W-:Y:S02]  /*2ed0*/  IMAD.MOV.U32 R33, RZ, RZ, R34 ;  /* 0x000000ffff217224 */ /* 0x000fe400078e0022 */
[----:B------:R-:W-:Y:S02]  /*2ee0*/  IMAD.MOV.U32 R34, RZ, RZ, R37 ;  /* 0x000000ffff227224 */ /* 0x000fe400078e0025 */
[----:B------:R-:W-:-:S02]  /*2ef0*/  IMAD.MOV.U32 R37, RZ, RZ, R45 ;  /* 0x000000ffff257224 */ /* 0x000fc400078e002d */
        /* <DEDUP_REMOVED lines=15> */
[----:B------:R-:W-:-:S04]  /*2ff0*/  IMAD.HI.U32 R9, R3, R8, RZ ;  /* 0x0000000803097227 */ /* 0x000fc800078e00ff */
[----:B------:R-:W-:Y:S02]  /*3000*/  IMAD.MOV.U32 R30, RZ, RZ, R31 ;  /* 0x000000ffff1e7224 */ /* 0x000fe400078e001f */
[----:B------:R-:W-:Y:S02]  /*3010*/  IMAD.MOV.U32 R31, RZ, RZ, R32 ;  /* 0x000000ffff1f7224 */ /* 0x000fe400078e0020 */
[----:B------:R-:W-:Y:S02]  /*3020*/  IMAD.MOV.U32 R32, RZ, RZ, R33 ;  /* 0x000000ffff207224 */ /* 0x000fe400078e0021 */
[----:B------:R-:W-:Y:S02]  /*3030*/  IMAD.MOV.U32 R33, RZ, RZ, R34 ;  /* 0x000000ffff217224 */ /* 0x000fe400078e0022 */
[----:B------:R-:W-:Y:S02]  /*3040*/  IMAD.MOV R9, RZ, RZ, -R9 ;  /* 0x000000ffff097224 */ /* 0x000fe400078e0a09 */
[----:B------:R-:W-:-:S02]  /*3050*/  IMAD.MOV.U32 R34, RZ, RZ, R35 ;  /* 0x000000ffff227224 */ /* 0x000fc400078e0023 */
[----:B------:R-:W-:Y:S02]  /*3060*/  IMAD.MOV.U32 R35, RZ, RZ, R36 ;  /* 0x000000ffff237224 */ /* 0x000fe400078e0024 */
[----:B------:R-:W-:-:S04]  /*3070*/  IMAD.HI.U32 R15, R3, R14, RZ ;  /* 0x0000000e030f7227 */ /* 0x000fc800078e00ff */
[----:B------:R-:W-:Y:S02]  /*3080*/  IMAD.MOV.U32 R36, RZ, RZ, R38 ;  /* 0x000000ffff247224 */ /* 0x000fe400078e0026 */
[----:B------:R-:W-:-:S04]  /*3090*/  IMAD.HI.U32 R13, R3, R12, RZ ;  /* 0x0000000c030d7227 */ /* 0x000fc800078e00ff */
[----:B------:R-:W-:Y:S02]  /*30a0*/  IMAD.MOV.U32 R38, RZ, RZ, R48 ;  /* 0x000000ffff267224 */ /* 0x000fe400078e0030 */
[----:B------:R-:W-:Y:S02]  /*30b0*/  IMAD R8, R61, R9, R8 ;  /* 0x000000093d087224 */ /* 0x000fe400078e0208 */
[----:B------:R-:W-:-:S04]  /*30c0*/  IMAD.HI.U32 R11, R3, R10, RZ ;  /* 0x0000000a030b7227 */ /* 0x000fc800078e00ff */
[----:B------:R-:W-:Y:S02]  /*30d0*/  IMAD.MOV R15, RZ, RZ, -R15 ;  /* 0x000000ffff0f7224 */ /* 0x000fe400078e0a0f */
[----:B------:R-:W-:Y:S02]  /*30e0*/  IMAD.MOV R13, RZ, RZ, -R13 ;  /* 0x000000ffff0d7224 */ /* 0x000fe400078e0a0d */
[----:B------:R-:W-:Y:S02]  /*30f0*/  IMAD.MOV R11, RZ, RZ, -R11 ;  /* 0x000000ffff0b7224 */ /* 0x000fe400078e0a0b */
[C---:B------:R-:W-:Y:S02]  /*3100*/  IMAD R14, R61.reuse, R15, R14 ;  /* 0x0000000f3d0e7224 */ /* 0x040fe400078e020e */
[----:B------:R-:W-:Y:S02]  /*3110*/  IMAD.MOV.U32 R48, RZ, RZ, R51 ;  /* 0x000000ffff307224 */ /* 0x000fe400078e0033 */
[C---:B------:R-:W-:Y:S01]  /*3120*/  IMAD R12, R61.reuse, R13, R12 ;  /* 0x0000000d3d0c7224 */ /* 0x040fe200078e020c */
[----:B------:R-:W2:Y:S01]  /*3130*/  LDL R51, [R1+0x13e4] ;  /* 0x0013e40001337983 */ /* 0x000ea20000100800 */
[----:B------:R-:W-:-:S03]  /*3140*/  IMAD R10, R61, R11, R10 ;  /* 0x0000000b3d0a7224 */ /* 0x000fc600078e020a */
[----:B------:R0:W-:Y:S01]  /*3150*/  STL [R1+0xf8], R8 ;  /* 0x0000f80801007387 */ /* 0x0001e20000100800 */
[----:B----4-:R-:W-:Y:S01]  /*3160*/  IABS R7, R29 ;  /* 0x0000001d00077213 */ /* 0x010fe20000000000 */
[----:B------:R-:W-:Y:S02]  /*3170*/  IMAD.MOV.U32 R29, RZ, RZ, R30 ;  /* 0x000000ffff1d7224 */ /* 0x000fe400078e001e */
[----:B------:R-:W-:Y:S02]  /*3180*/  IMAD.MOV.U32 R30, RZ, RZ, R31 ;  /* 0x000000ffff1e7224 */ /* 0x000fe400078e001f */
[----:B------:R-:W-:Y:S02]  /*3190*/  IMAD.MOV.U32 R31, RZ, RZ, R32 ;  /* 0x000000ffff1f7224 */ /* 0x000fe400078e0020 */
        /* <DEDUP_REMOVED lines=8> */
[----:B------:R-:W-:Y:S02]  /*3220*/  IMAD.MOV.U32 R41, RZ, RZ, R50 ;  /* 0x000000ffff297224 */ /* 0x000fe400078e0032 */
[----:B------:R-:W-:Y:S02]  /*3230*/  IMAD.MOV.U32 R50, RZ, RZ, R54 ;  /* 0x000000ffff327224 */ /* 0x000fe400078e0036 */
[----:B------:R-:W-:Y:S01]  /*3240*/  IMAD R7, R61, R9, R7 ;  /* 0x000000093d077224 */ /* 0x000fe200078e0207 */
[----:B------:R-:W4:Y:S01]  /*3250*/  LDL R54, [R1+0x13d0] ;  /* 0x0013d00001367983 */ /* 0x000f220000100800 */
[----:B0-----:R-:W-:-:S03]  /*3260*/  IABS R8, R29 ;  /* 0x0000001d00087213 */ /* 0x001fc60000000000 */
[----:B------:R0:W-:Y:S04]  /*3270*/  STL [R1+0xf4], R14 ;  /* 0x0000f40e01007387 */ /* 0x0001e80000100800 */
[----:B------:R-:W-:Y:S04]  /*3280*/  STL [R1+0xf0], R12 ;  /* 0x0000f00c01007387 */ /* 0x000fe80000100800 */
[----:B------:R1:W-:Y:S04]  /*3290*/  STL [R1+0xec], R10 ;  /* 0x0000ec0a01007387 */ /* 0x0003e80000100800 */
[----:B------:R0:W-:Y:S04]  /*32a0*/  STL [R1+0xe8], R7 ;  /* 0x0000e80701007387 */ /* 0x0001e80000100800 */
[----:B------:R-:W0:Y:S02]  /*32b0*/  LDL R29, [R1+0x1440] ;  /* 0x00144000011d7983 */ /* 0x000e240000100800 */
[----:B0-----:R-:W-:-:S02]  /*32c0*/  IABS R14, R29 ;  /* 0x0000001d000e7213 */ /* 0x001fc40000000000 */
[----:B------:R-:W2:Y:S01]  /*32d0*/  LDL R29, [R1+0x143c] ;  /* 0x00143c00011d7983 */ /* 0x000ea20000100800 */
[----:B------:R-:W-:Y:S01]  /*32e0*/  IMAD.HI.U32 R9, R3, R8, RZ ;  /* 0x0000000803097227 */ /* 0x000fe200078e00ff */
[----:B-1----:R-:W-:-:S03]  /*32f0*/  IABS R10, R30 ;  /* 0x0000001e000a7213 */ /* 0x002fc60000000000 */
[----:B------:R-:W-:Y:S01]  /*3300*/  IMAD.HI.U32 R15, R3, R14, RZ ;  /* 0x0000000e030f7227 */ /* 0x000fe200078e00ff */
[----:B------:R-:W-:-:S03]  /*3310*/  IABS R7, R31 ;  /* 0x0000001f00077213 */ /* 0x000fc60000000000 */
[----:B------:R-:W-:Y:S02]  /*3320*/  IMAD.MOV R9, RZ, RZ, -R9 ;  /* 0x000000ffff097224 */ /* 0x000fe400078e0a09 */
[----:B------:R-:W-:-:S04]  /*3330*/  IMAD.HI.U32 R11, R3, R10, RZ ;  /* 0x0000000a030b7227 */ /* 0x000fc800078e00ff */
[----:B------:R-:W-:Y:S02]  /*3340*/  IMAD.MOV R15, RZ, RZ, -R15 ;  /* 0x000000ffff0f7224 */ /* 0x000fe400078e0a0f */
[----:B------:R-:W-:Y:S02]  /*3350*/  IMAD R8, R61, R9, R8 ;  /* 0x000000093d087224 */ /* 0x000fe400078e0208 */
[----:B------:R-:W-:Y:S02]  /*3360*/  IMAD.MOV R11, RZ, RZ, -R11 ;  /* 0x000000ffff0b7224 */ /* 0x000fe400078e0a0b */
[----:B------:R-:W-:Y:S01]  /*3370*/  IMAD.HI.U32 R9, R3, R7, RZ ;  /* 0x0000000703097227 */ /* 0x000fe200078e00ff */
[----:B------:R0:W-:Y:S03]  /*3380*/  STL [R1+0xe4], R8 ;  /* 0x0000e40801007387 */ /* 0x0001e60000100800 */
[----:B------:R-:W-:-:S02]  /*3390*/  IMAD R14, R61, R15, R14 ;  /* 0x0000000f3d0e7224 */ /* 0x000fc400078e020e */
[C---:B------:R-:W-:Y:S02]  /*33a0*/  IMAD R10, R61.reuse, R11, R10 ;  /* 0x0000000b3d0a7224 */ /* 0x040fe400078e020a */
[----:B------:R-:W-:Y:S01]  /*33b0*/  IMAD.MOV R9, RZ, RZ, -R9 ;  /* 0x000000ffff097224 */ /* 0x000fe200078e0a09 */
[----:B------:R1:W-:Y:S01]  /*33c0*/  STL [R1+0xe0], R14 ;  /* 0x0000e00e01007387 */ /* 0x0003e20000100800 */
[----:B0-----:R-:W-:Y:S02]  /*33d0*/  IABS R8, R32 ;  /* 0x0000002000087213 */ /* 0x001fe40000000000 */
[----:B------:R-:W-:-:S03]  /*33e0*/  IMAD R7, R61, R9, R7 ;  /* 0x000000093d077224 */ /* 0x000fc600078e0207 */
[----:B------:R-:W-:Y:S01]  /*33f0*/  IMAD.HI.U32 R9, R3, R8, RZ ;  /* 0x0000000803097227 */ /* 0x000fe200078e00ff */
[----:B-1----:R-:W-:-:S03]  /*3400*/  IABS R14, R33 ;  /* 0x00000021000e7213 */ /* 0x002fc60000000000 */
[----:B------:R-:W-:Y:S02]  /*3410*/  IMAD.MOV R9, RZ, RZ, -R9 ;  /* 0x000000ffff097224 */ /* 0x000fe400078e0a09 */
[----:B------:R-:W-:-:S04]  /*3420*/  IMAD.HI.U32 R15, R3, R14, RZ ;  /* 0x0000000e030f7227 */ /* 0x000fc800078e00ff */
[----:B------:R-:W-:Y:S02]  /*3430*/  IMAD.MOV R15, RZ, RZ, -R15 ;  /* 0x000000ffff0f7224 */ /* 0x000fe400078e0a0f */
[C---:B------:R-:W-:Y:S02]  /*3440*/  IMAD R8, R61.reuse, R9, R8 ;  /* 0x000000093d087224 */ /* 0x040fe400078e0208 */
[----:B------:R-:W-:Y:S01]  /*3450*/  IMAD R14, R61, R15, R14 ;  /* 0x0000000f3d0e7224 */ /* 0x000fe200078e020e */
[----:B--2---:R-:W-:-:S05]  /*3460*/  IABS R12, R29 ;  /* 0x0000001d000c7213 */ /* 0x004fca0000000000 */
[----:B------:R-:W-:-:S04]  /*3470*/  IMAD.HI.U32 R13, R3, R12, RZ ;  /* 0x0000000c030d7227 */ /* 0x000fc800078e00ff */
[----:B------:R-:W-:-:S04]  /*3480*/  IMAD.MOV R13, RZ, RZ, -R13 ;  /* 0x000000ffff0d7224 */ /* 0x000fc800078e0a0d */
[----:B------:R-:W-:-:S05]  /*3490*/  IMAD R12, R61, R13, R12 ;  /* 0x0000000d3d0c7224 */ /* 0x000fca00078e020c */
[----:B------:R0:W-:Y:S04]  /*34a0*/  STL [R1+0xdc], R12 ;  /* 0x0000dc0c01007387 */ /* 0x0001e80000100800 */
[----:B------:R1:W-:Y:S01]  /*34b0*/  STL [R1+0xd8], R10 ;  /* 0x0000d80a01007387 */ /* 0x0003e20000100800 */
[----:B0-----:R-:W-:Y:S02]  /*34c0*/  IABS R12, R34 ;  /* 0x00000022000c7213 */ /* 0x001fe40000000000 */
[----:B-1----:R-:W-:Y:S01]  /*34d0*/  IABS R10, R35 ;  /* 0x00000023000a7213 */ /* 0x002fe20000000000 */
[----:B------:R0:W-:Y:S02]  /*34e0*/  STL [R1+0xd4], R7 ;  /* 0x0000d40701007387 */ /* 0x0001e40000100800 */
[----:B------:R-:W-:-:S04]  /*34f0*/  IMAD.HI.U32 R13, R3, R12, RZ ;  /* 0x0000000c030d7227 */ /* 0x000fc800078e00ff */
[----:B------:R-:W-:Y:S01]  /*3500*/  IMAD.HI.U32 R11, R3, R10, RZ ;  /* 0x0000000a030b7227 */ /* 0x000fe200078e00ff */
[----:B0-----:R-:W-:-:S03]  /*3510*/  IABS R7, R36 ;  /* 0x0000002400077213 */ /* 0x001fc60000000000 */
[----:B------:R-:W-:Y:S02]  /*3520*/  IMAD.MOV R13, RZ, RZ, -R13 ;  /* 0x000000ffff0d7224 */ /* 0x000fe400078e0a0d */
[----:B------:R-:W-:Y:S02]  /*3530*/  IMAD.MOV R11, RZ, RZ, -R11 ;  /* 0x000000ffff0b7224 */ /* 0x000fe400078e0a0b */
[----:B------:R-:W-:Y:S01]  /*3540*/  IMAD.HI.U32 R9, R3, R7, RZ ;  /* 0x0000000703097227 */ /* 0x000fe200078e00ff */
[----:B------:R0:W-:Y:S03]  /*3550*/  STL [R1+0xd0], R8 ;  /* 0x0000d00801007387 */ /* 0x0001e60000100800 */
[C---:B------:R-:W-:Y:S02]  /*3560*/  IMAD R12, R61.reuse, R13, R12 ;  /* 0x0000000d3d0c7224 */ /* 0x040fe400078e020c */
[----:B------:R-:W-:-:S02]  /*3570*/  IMAD R10, R61, R11, R10 ;  /* 0x0000000b3d0a7224 */ /* 0x000fc400078e020a */
[----:B------:R-:W-:Y:S01]  /*3580*/  IMAD.MOV R9, RZ, RZ, -R9 ;  /* 0x000000ffff097224 */ /* 0x000fe200078e0a09 */
[----:B------:R1:W-:Y:S01]  /*3590*/  STL [R1+0xcc], R14 ;  /* 0x0000cc0e01007387 */ /* 0x0003e20000100800 */
[----:B0-----:R-:W-:Y:S02]  /*35a0*/  IABS R8, R37 ;  /* 0x0000002500087213 */ /* 0x001fe40000000000 */
[----:B------:R-:W-:Y:S01]  /*35b0*/  IMAD R7, R61, R9, R7 ;  /* 0x000000093d077224 */ /* 0x000fe200078e0207 */
[----:B------:R0:W-:Y:S02]  /*35c0*/  STL [R1+0xc8], R12 ;  /* 0x0000c80c01007387 */ /* 0x0001e40000100800 */
[----:B------:R-:W-:Y:S02]  /*35d0*/  IMAD.HI.U32 R9, R3, R8, RZ ;  /* 0x0000000803097227 */ /* 0x000fe400078e00ff */
[----:B------:R2:W-:Y:S01]  /*35e0*/  STL [R1+0xc4], R10 ;  /* 0x0000c40a01007387 */ /* 0x0005e20000100800 */
[----:B-1----:R-:W-:-:S02]  /*35f0*/  IABS R14, R38 ;  /* 0x00000026000e7213 */ /* 0x002fc40000000000 */
[----:B0-----:R-:W-:-:S03]  /*3600*/  IABS R12, R39 ;  /* 0x00000027000c7213 */ /* 0x001fc60000000000 */
[C---:B------:R-:W-:Y:S01]  /*3610*/  IMAD.HI.U32 R15, R3.reuse, R14, RZ ;  /* 0x0000000e030f7227 */ /* 0x040fe200078e00ff */
[----:B--2---:R-:W-:Y:S01]  /*3620*/  IABS R10, R40 ;  /* 0x00000028000a7213 */ /* 0x004fe20000000000 */
[----:B------:R0:W-:Y:S02]  /*3630*/  STL [R1+0xc0], R7 ;  /* 0x0000c00701007387 */ /* 0x0001e40000100800 */
[----:B------:R-:W-:Y:S02]  /*3640*/  IMAD.MOV R9, RZ, RZ, -R9 ;  /* 0x000000ffff097224 */ /* 0x000fe400078e0a09 */
[----:B------:R-:W-:-:S04]  /*3650*/  IMAD.HI.U32 R13, R3, R12, RZ ;  /* 0x0000000c030d7227 */ /* 0x000fc800078e00ff */
[----:B------:R-:W-:Y:S01]  /*3660*/  IMAD.HI.U32 R11, R3, R10, RZ ;  /* 0x0000000a030b7227 */ /* 0x000fe200078e00ff */
[----:B0-----:R-:W-:-:S03]  /*3670*/  IABS R7, R41 ;  /* 0x0000002900077213 */ /* 0x001fc60000000000 */
[----:B------:R-:W-:Y:S02]  /*3680*/  IMAD.MOV R15, RZ, RZ, -R15 ;  /* 0x000000ffff0f7224 */ /* 0x000fe400078e0a0f */
[----:B------:R-:W-:Y:S02]  /*3690*/  IMAD R8, R61, R9, R8 ;  /* 0x000000093d087224 */ /* 0x000fe400078e0208 */
[----:B------:R-:W-:Y:S02]  /*36a0*/  IMAD.MOV R13, RZ, RZ, -R13 ;  /* 0x000000ffff0d7224 */ /* 0x000fe400078e0a0d */
[----:B------:R-:W-:Y:S02]  /*36b0*/  IMAD.MOV R11, RZ, RZ, -R11 ;  /* 0x000000ffff0b7224 */ /* 0x000fe400078e0a0b */
[----:B------:R-:W-:Y:S01]  /*36c0*/  IMAD.HI.U32 R9, R3, R7, RZ ;  /* 0x0000000703097227 */ /* 0x000fe200078e00ff */
[----:B------:R0:W-:Y:S03]  /*36d0*/  STL [R1+0xbc], R8 ;  /* 0x0000bc0801007387 */ /* 0x0001e60000100800 */
[----:B------:R-:W-:-:S02]  /*36e0*/  IMAD R14, R61, R15, R14 ;  /* 0x0000000f3d0e7224 */ /* 0x000fc400078e020e */
[C---:B------:R-:W-:Y:S02]  /*36f0*/  IMAD R12, R61.reuse, R13, R12 ;  /* 0x0000000d3d0c7224 */ /* 0x040fe400078e020c */
[C---:B------:R-:W-:Y:S02]  /*3700*/  IMAD R10, R61.reuse, R11, R10 ;  /* 0x0000000b3d0a7224 */ /* 0x040fe400078e020a */
[----:B------:R-:W-:Y:S01]  /*3710*/  IMAD.MOV R9, RZ, RZ, -R9 ;  /* 0x000000ffff097224 */ /* 0x000fe200078e0a09 */
[----:B0-----:R-:W-:Y:S01]  /*3720*/  IABS R8, R42 ;  /* 0x0000002a00087213 */ /* 0x001fe20000000000 */
[----:B------:R0:W-:Y:S02]  /*3730*/  STL [R1+0xb8], R14 ;  /* 0x0000b80e01007387 */ /* 0x0001e40000100800 */
[----:B------:R-:W-:Y:S02]  /*3740*/  IMAD R7, R61, R9, R7 ;  /* 0x000000093d077224 */ /* 0x000fe400078e0207 */
[----:B------:R1:W-:Y:S01]  /*3750*/  STL [R1+0xb4], R12 ;  /* 0x0000b40c01007387 */ /* 0x0003e20000100800 */
[----:B------:R-:W-:-:S03]  /*3760*/  IMAD.HI.U32 R9, R3, R8, RZ ;  /* 0x0000000803097227 */ /* 0x000fc600078e00ff */
[----:B------:R2:W-:Y:S01]  /*3770*/  STL [R1+0xb0], R10 ;  /* 0x0000b00a01007387 */ /* 0x0005e20000100800 */
[----:B0-----:R-:W-:Y:S02]  /*3780*/  IABS R14, R43 ;  /* 0x0000002b000e7213 */ /* 0x001fe40000000000 */
[----:B-1----:R-:W-:-:S03]  /*3790*/  IABS R12, R44 ;  /* 0x0000002c000c7213 */ /* 0x002fc60000000000 */
[----:B------:R-:W-:Y:S01]  /*37a0*/  IMAD.HI.U32 R15, R3, R14, RZ ;  /* 0x0000000e030f7227 */ /* 0x000fe200078e00ff */
[----:B--2---:R-:W-:-:S03]  /*37b0*/  IABS R10, R45 ;  /* 0x0000002d000a7213 */ /* 0x004fc60000000000 */
[----:B------:R-:W-:Y:S02]  /*37c0*/  IMAD.MOV R9, RZ, RZ, -R9 ;  /* 0x000000ffff097224 */ /* 0x000fe400078e0a09 */
[C---:B------:R-:W-:Y:S01]  /*37d0*/  IMAD.HI.U32 R13, R3.reuse, R12, RZ ;  /* 0x0000000c030d7227 */ /* 0x040fe200078e00ff */
[----:B------:R3:W-:Y:S03]  /*37e0*/  STL [R1+0xac], R7 ;  /* 0x0000ac0701007387 */ /* 0x0007e60000100800 */
[----:B------:R-:W-:-:S04]  /*37f0*/  IMAD.HI.U32 R11, R3, R10, RZ ;  /* 0x0000000a030b7227 */ /* 0x000fc800078e00ff */
[----:B------:R-:W-:Y:S02]  /*3800*/  IMAD.MOV R15, RZ, RZ, -R15 ;  /* 0x000000ffff0f7224 */ /* 0x000fe400078e0a0f */
[C---:B------:R-:W-:Y:S01]  /*3810*/  IMAD R8, R61.reuse, R9, R8 ;  /* 0x000000093d087224 */ /* 0x040fe200078e0208 */
[----:B---3--:R-:W-:Y:S01]  /*3820*/  IABS R7, R46 ;  /* 0x0000002e00077213 */ /* 0x008fe20000000000 */
[----:B------:R-:W-:Y:S02]  /*3830*/  IMAD.MOV R13, RZ, RZ, -R13 ;  /* 0x000000ffff0d7224 */ /* 0x000fe400078e0a0d */
[----:B------:R-:W-:Y:S02]  /*3840*/  IMAD.MOV R11, RZ, RZ, -R11 ;  /* 0x000000ffff0b7224 */ /* 0x000fe400078e0a0b */
[C---:B------:R-:W-:Y:S01]  /*3850*/  IMAD R14, R61.reuse, R15, R14 ;  /* 0x0000000f3d0e7224 */ /* 0x040fe200078e020e */
[----:B------:R0:W-:Y:S01]  /*3860*/  STL [R1+0xa8], R8 ;  /* 0x0000a80801007387 */ /* 0x0001e20000100800 */
[----:B------:R-:W-:-:S02]  /*3870*/  IMAD R12, R61, R13, R12 ;  /* 0x0000000d3d0c7224 */ /* 0x000fc400078e020c */
[----:B------:R-:W-:Y:S02]  /*3880*/  IMAD R10, R61, R11, R10 ;  /* 0x0000000b3d0a7224 */ /* 0x000fe400078e020a */
[----:B------:R-:W-:Y:S01]  /*3890*/  IMAD.HI.U32 R9, R3, R7, RZ ;  /* 0x0000000703097227 */ /* 0x000fe200078e00ff */
[----:B------:R1:W-:Y:S01]  /*38a0*/  STL [R1+0xa4], R14 ;  /* 0x0000a40e01007387 */ /* 0x0003e20000100800 */
[----:B0-----:R-:W-:-:S03]  /*38b0*/  IABS R8, R47 ;  /* 0x0000002f00087213 */ /* 0x001fc60000000000 */
[----:B------:R-:W-:Y:S01]  /*38c0*/  STL [R1+0xa0], R12 ;  /* 0x0000a00c01007387 */ /* 0x000fe20000100800 */
[----:B------:R-:W-:-:S03]  /*38d0*/  IMAD.MOV R9, RZ, RZ, -R9 ;  /* 0x000000ffff097224 */ /* 0x000fc600078e0a09 */
[----:B------:R0:W-:Y:S01]  /*38e0*/  STL [R1+0x9c], R10 ;  /* 0x00009c0a01007387 */ /* 0x0001e20000100800 */
[----:B------:R-:W-:Y:S01]  /*38f0*/  IMAD R7, R61, R9, R7 ;  /* 0x000000093d077224 */ /* 0x000fe200078e0207 */
[----:B-1----:R-:W-:Y:S01]  /*3900*/  IABS R14, R48 ;  /* 0x00000030000e7213 */ /* 0x002fe20000000000 */
[----:B0-----:R-:W-:Y:S01]  /*3910*/  IMAD.HI.U32 R10, R3, R8, RZ ;  /* 0x00000008030a7227 */ /* 0x001fe200078e00ff */
[----:B------:R-:W-:-:S03]  /*3920*/  IABS R11, R49 ;  /* 0x00000031000b7213 */ /* 0x000fc60000000000 */
[----:B------:R-:W-:Y:S01]  /*3930*/  IMAD.MOV R10, RZ, RZ, -R10 ;  /* 0x000000ffff0a7224 */ /* 0x000fe200078e0a0a */
[----:B------:R0:W-:Y:S01]  /*3940*/  STL [R1+0x98], R7 ;  /* 0x0000980701007387 */ /* 0x0001e20000100800 */
[----:B------:R-:W-:Y:S02]  /*3950*/  IABS R9, R50 ;  /* 0x0000003200097213 */ /* 0x000fe40000000000 */
[----:B------:R-:W-:Y:S02]  /*3960*/  IMAD R8, R61, R10, R8 ;  /* 0x0000000a3d087224 */ /* 0x000fe400078e0208 */
[----:B------:R-:W-:Y:S01]  /*3970*/  IMAD.HI.U32 R15, R3, R14, RZ ;  /* 0x0000000e030f7227 */ /* 0x000fe200078e00ff */
[----:B0-----:R-:W-:-:S03]  /*3980*/  IABS R7, R51 ;  /* 0x0000003300077213 */ /* 0x001fc60000000000 */
[C---:B------:R-:W-:Y:S01]  /*3990*/  IMAD.HI.U32 R13, R3.reuse, R11, RZ ;  /* 0x0000000b030d7227 */ /* 0x040fe200078e00ff */
[----:B------:R0:W-:Y:S03]  /*39a0*/  STL [R1+0x94], R8 ;  /* 0x0000940801007387 */ /* 0x0001e60000100800 */
[----:B------:R-:W-:-:S04]  /*39b0*/  IMAD.HI.U32 R10, R3, R9, RZ ;  /* 0x00000009030a7227 */ /* 0x000fc800078e00ff */
[----:B------:R-:W-:Y:S02]  /*39c0*/  IMAD.MOV R15, RZ, RZ, -R15 ;  /* 0x000000ffff0f7224 */ /* 0x000fe400078e0a0f */
[----:B0-----:R-:W-:-:S04]  /*39d0*/  IMAD.HI.U32 R8, R3, R7, RZ ;  /* 0x0000000703087227 */ /* 0x001fc800078e00ff */
[----:B------:R-:W-:Y:S02]  /*39e0*/  IMAD.MOV R13, RZ, RZ, -R13 ;  /* 0x000000ffff0d7224 */ /* 0x000fe400078e0a0d */
[----:B------:R-:W-:Y:S02]  /*39f0*/  IMAD.MOV R10, RZ, RZ, -R10 ;  /* 0x000000ffff0a7224 */ /* 0x000fe400078e0a0a */
[----:B------:R-:W-:Y:S02]  /*3a00*/  IMAD.MOV R8, RZ, RZ, -R8 ;  /* 0x000000ffff087224 */ /* 0x000fe400078e0a08 */
[C---:B------:R-:W-:Y:S02]  /*3a10*/  IMAD R14, R61.reuse, R15, R14 ;  /* 0x0000000f3d0e7224 */ /* 0x040fe400078e020e */
[C---:B------:R-:W-:Y:S02]  /*3a20*/  IMAD R11, R61.reuse, R13, R11 ;  /* 0x0000000d3d0b7224 */ /* 0x040fe400078e020b */
[----:B------:R-:W-:-:S02]  /*3a30*/  IMAD R9, R61, R10, R9 ;  /* 0x0000000a3d097224 */ /* 0x000fc400078e0209 */
[----:B------:R-:W-:Y:S01]  /*3a40*/  IMAD R7, R61, R8, R7 ;  /* 0x000000083d077224 */ /* 0x000fe200078e0207 */
[----:B------:R-:W-:Y:S04]  /*3a50*/  STL [R1+0x90], R14 ;  /* 0x0000900e01007387 */ /* 0x000fe80000100800 */
[----:B------:R-:W-:Y:S04]  /*3a60*/  STL [R1+0x8c], R11 ;  /* 0x00008c0b01007387 */ /* 0x000fe80000100800 */
[----:B------:R0:W-:Y:S04]  /*3a70*/  STL [R1+0x88], R9 ;  /* 0x0000880901007387 */ /* 0x0001e80000100800 */
[----:B------:R4:W-:Y:S01]  /*3a80*/  STL [R1+0x84], R7 ;  /* 0x0000840701007387 */ /* 0x0009e20000100800 */
[----:B0-----:R-:W-:-:S03]  /*3a90*/  IABS R9, R57 ;  /* 0x0000003900097213 */ /* 0x001fc60000000000 */
[----:B------:R-:W2:Y:S01]  /*3aa0*/  LDL R57, [R1+0x13c0] ;  /* 0x0013c00001397983 */ /* 0x000ea20000100800 */
[----:B------:R-:W-:-:S03]  /*3ab0*/  IABS R8, R59 ;  /* 0x0000003b00087213 */ /* 0x000fc60000000000 */
[----:B------:R-:W3:Y:S01]  /*3ac0*/  LDL R59, [R1+0x13bc] ;  /* 0x0013bc00013b7983 */ /* 0x000ee20000100800 */
[----:B------:R-:W-:Y:S02]  /*3ad0*/  IABS R12, R52 ;  /* 0x00000034000c7213 */ /* 0x000fe40000000000 */
[----:B------:R-:W-:Y:S01]  /*3ae0*/  IABS R11, R53 ;  /* 0x00000035000b7213 */ /* 0x000fe20000000000 */
[----:B------:R-:W-:-:S04]  /*3af0*/  IMAD.HI.U32 R10, R3, R9, RZ ;  /* 0x00000009030a7227 */ /* 0x000fc800078e00ff */
[----:B------:R-:W-:-:S04]  /*3b00*/  IMAD.HI.U32 R14, R3, R12, RZ ;  /* 0x0000000c030e7227 */ /* 0x000fc800078e00ff */
[----:B------:R-:W-:-:S04]  /*3b10*/  IMAD.HI.U32 R13, R3, R11, RZ ;  /* 0x0000000b030d7227 */ /* 0x000fc800078e00ff */
[----:B------:R-:W-:Y:S02]  /*3b20*/  IMAD.MOV R14, RZ, RZ, -R14 ;  /* 0x000000ffff0e7224 */ /* 0x000fe400078e0a0e */
[----:B------:R-:W-:Y:S02]  /*3b30*/  IMAD.MOV R13, RZ, RZ, -R13 ;  /* 0x000000ffff0d7224 */ /* 0x000fe400078e0a0d */
[----:B------:R-:W-:Y:S02]  /*3b40*/  IMAD.MOV R10, RZ, RZ, -R10 ;  /* 0x000000ffff0a7224 */ /* 0x000fe400078e0a0a */
[C---:B------:R-:W-:Y:S02]  /*3b50*/  IMAD R12, R61.reuse, R14, R12 ;  /* 0x0000000e3d0c7224 */ /* 0x040fe400078e020c */
[C---:B------:R-:W-:Y:S01]  /*3b60*/  IMAD R11, R61.reuse, R13, R11 ;  /* 0x0000000d3d0b7224 */ /* 0x040fe200078e020b */
[----:B----4-:R-:W-:Y:S01]  /*3b70*/  IABS R7, R54 ;  /* 0x0000003600077213 */ /* 0x010fe20000000000 */
[----:B------:R-:W-:Y:S01]  /*3b80*/  IMAD R9, R61, R10, R9 ;  /* 0x0000000a3d097224 */ /* 0x000fe200078e0209 */
[----:B------:R-:W4:Y:S01]  /*3b90*/  LDL R54, [R1+0x13b8] ;  /* 0x0013b80001367983 */ /* 0x000f220000100800 */
[----:B------:R-:W-:-:S03]  /*3ba0*/  IABS R15, R58 ;  /* 0x0000003a000f7213 */ /* 0x000fc60000000000 */
[----:B------:R0:W-:Y:S04]  /*3bb0*/  STL [R1+0x80], R12 ;  /* 0x0000800c01007387 */ /* 0x0001e80000100800 */
[----:B------:R-:W-:Y:S04]  /*3bc0*/  STL [R1+0x7c], R11 ;  /* 0x00007c0b01007387 */ /* 0x000fe80000100800 */
[----:B------:R1:W-:Y:S04]  /*3bd0*/  STL [R1+0x78], R9 ;  /* 0x0000780901007387 */ /* 0x0003e80000100800 */
[----:B------:R-:W4:Y:S01]  /*3be0*/  LDL R58, [R1+0x13b4] ;  /* 0x0013b400013a7983 */ /* 0x000f220000100800 */
[----:B------:R-:W-:-:S04]  /*3bf0*/  IMAD.HI.U32 R14, R3, R8, RZ ;  /* 0x00000008030e7227 */ /* 0x000fc800078e00ff */
[----:B0-----:R-:W-:-:S04]  /*3c00*/  IMAD.HI.U32 R12, R3, R7, RZ ;  /* 0x00000007030c7227 */ /* 0x001fc800078e00ff */
[----:B------:R-:W-:Y:S02]  /*3c10*/  IMAD.MOV R14, RZ, RZ, -R14 ;  /* 0x000000ffff0e7224 */ /* 0x000fe400078e0a0e */
[----:B------:R-:W-:Y:S02]  /*3c20*/  IMAD.MOV R12, RZ, RZ, -R12 ;  /* 0x000000ffff0c7224 */ /* 0x000fe400078e0a0c */
[C---:B------:R-:W-:Y:S02]  /*3c30*/  IMAD R8, R61.reuse, R14, R8 ;  /* 0x0000000e3d087224 */ /* 0x040fe400078e0208 */
[----:B------:R-:W-:Y:S01]  /*3c40*/  IMAD R7, R61, R12, R7 ;  /* 0x0000000c3d077224 */ /* 0x000fe200078e0207 */
[----:B-1----:R-:W-:Y:S02]  /*3c50*/  IABS R9, R55 ;  /* 0x0000003700097213 */ /* 0x002fe40000000000 */
[----:B------:R0:W-:Y:S04]  /*3c60*/  STL [R1+0x74], R8 ;  /* 0x0000740801007387 */ /* 0x0001e80000100800 */
[----:B------:R2:W-:Y:S04]  /*3c70*/  STL [R1+0x70], R7 ;  /* 0x0000700701007387 */ /* 0x0005e80000100800 */
[----:B------:R-:W4:Y:S01]  /*3c80*/  LDL R55, [R1+0x13b0] ;  /* 0x0013b00001377983 */ /* 0x000f220000100800 */
[----:B0-----:R-:W-:-:S03]  /*3c90*/  IABS R8, R56 ;  /* 0x0000003800087213 */ /* 0x001fc60000000000 */
[----:B------:R-:W4:Y:S01]  /*3ca0*/  LDL R56, [R1+0x13ac] ;  /* 0x0013ac0001387983 */ /* 0x000f220000100800 */
[----:B--2---:R-:W-:-:S03]  /*3cb0*/  IABS R7, R57 ;  /* 0x0000003900077213 */ /* 0x004fc60000000000 */
[----:B------:R-:W2:Y:S01]  /*3cc0*/  LDL R57, [R1+0x13a8] ;  /* 0x0013a80001397983 */ /* 0x000ea20000100800 */
[----:B---3--:R-:W-:-:S03]  /*3cd0*/  IABS R11, R59 ;  /* 0x0000003b000b7213 */ /* 0x008fc60000000000 */
[----:B------:R-:W3:Y:S01]  /*3ce0*/  LDL R59, [R1+0x13a4] ;  /* 0x0013a400013b7983 */ /* 0x000ee20000100800 */
[----:B------:R-:W-:-:S04]  /*3cf0*/  IMAD.MOV.U32 R10, RZ, RZ, R15 ;  /* 0x000000ffff0a7224 */ /* 0x000fc800078e000f */
[----:B------:R-:W-:-:S04]  /*3d00*/  IMAD.HI.U32 R12, R3, R10, RZ ;  /* 0x0000000a030c7227 */ /* 0x000fc800078e00ff */
[----:B------:R-:W-:Y:S02]  /*3d10*/  IMAD.MOV R12, RZ, RZ, -R12 ;  /* 0x000000ffff0c7224 */ /* 0x000fe400078e0a0c */
[----:B------:R-:W-:-:S04]  /*3d20*/  IMAD.HI.U32 R14, R3, R9, RZ ;  /* 0x00000009030e7227 */ /* 0x000fc800078e00ff */
[----:B------:R-:W-:Y:S02]  /*3d30*/  IMAD R10, R61, R12, R10 ;  /* 0x0000000c3d0a7224 */ /* 0x000fe400078e020a */
[----:B------:R-:W-:-:S03]  /*3d40*/  IMAD.HI.U32 R15, R3, R8, RZ ;  /* 0x00000008030f7227 */ /* 0x000fc600078e00ff */
[----:B------:R0:W-:Y:S01]  /*3d50*/  STL [R1+0x6c], R10 ;  /* 0x00006c0a01007387 */ /* 0x0001e20000100800 */
[----:B------:R-:W-:-:S04]  /*3d60*/  IMAD.HI.U32 R13, R3, R7, RZ ;  /* 0x00000007030d7227 */ /* 0x000fc800078e00ff */
[----:B------:R-:W-:-:S04]  /*3d70*/  IMAD.HI.U32 R12, R3, R11, RZ ;  /* 0x0000000b030c7227 */ /* 0x000fc800078e00ff */
[----:B0-----:R-:W-:Y:S02]  /*3d80*/  IMAD.MOV R10, RZ, RZ, -R14 ;  /* 0x000000ffff0a7224 */ /* 0x001fe400078e0a0e */
[----:B------:R-:W-:Y:S02]  /*3d90*/  IMAD.MOV R14, RZ, RZ, -R15 ;  /* 0x000000ffff0e7224 */ /* 0x000fe400078e0a0f */
[C---:B------:R-:W-:Y:S02]  /*3da0*/  IMAD R10, R61.reuse, R10, R9 ;  /* 0x0000000a3d0a7224 */ /* 0x040fe400078e0209 */
[C---:B------:R-:W-:Y:S02]  /*3db0*/  IMAD R9, R61.reuse, R14, R8 ;  /* 0x0000000e3d097224 */ /* 0x040fe400078e0208 */
[----:B------:R-:W-:Y:S02]  /*3dc0*/  IMAD.MOV R13, RZ, RZ, -R13 ;  /* 0x000000ffff0d7224 */ /* 0x000fe400078e0a0d */
[----:B------:R-:W-:Y:S01]  /*3dd0*/  IMAD.MOV R12, RZ, RZ, -R12 ;  /* 0x000000ffff0c7224 */ /* 0x000fe200078e0a0c */
[----:B------:R-:W-:Y:S01]  /*3de0*/  STL [R1+0x68], R10 ;  /* 0x0000680a01007387 */ /* 0x000fe20000100800 */
[----:B------:R-:W-:-:S03]  /*3df0*/  IMAD R7, R61, R13, R7 ;  /* 0x0000000d3d077224 */ /* 0x000fc600078e0207 */
[----:B------:R0:W-:Y:S01]  /*3e00*/  STL [R1+0x64], R9 ;  /* 0x0000640901007387 */ /* 0x0001e20000100800 */
[----:B----4-:R-:W-:-:S03]  /*3e10*/  IABS R15, R54 ;  /* 0x00000036000f7213 */ /* 0x010fc60000000000 */
[----:B------:R-:W4:Y:S01]  /*3e20*/  LDL R54, [R1+0x13a0] ;  /* 0x0013a00001367983 */ /* 0x000f220000100800 */
[----:B0-----:R-:W-:-:S03]  /*3e30*/  IMAD R9, R61, R12, R11 ;  /* 0x0000000c3d097224 */ /* 0x001fc600078e020b */
[----:B------:R0:W-:Y:S04]  /*3e40*/  STL [R1+0x60], R7 ;  /* 0x0000600701007387 */ /* 0x0001e80000100800 */
[----:B------:R1:W-:Y:S01]  /*3e50*/  STL [R1+0x5c], R9 ;  /* 0x00005c0901007387 */ /* 0x0003e20000100800 */
[----:B0-----:R-:W-:-:S03]  /*3e60*/  IABS R7, R58 ;  /* 0x0000003a00077213 */ /* 0x001fc60000000000 */
[----:B------:R-:W4:Y:S01]  /*3e70*/  LDL R58, [R1+0x139c] ;  /* 0x00139c00013a7983 */ /* 0x000f220000100800 */
[----:B------:R-:W-:Y:S01]  /*3e80*/  IMAD.MOV.U32 R8, RZ, RZ, R15 ;  /* 0x000000ffff087224 */ /* 0x000fe200078e000f */
[----:B-1----:R-:W-:Y:S02]  /*3e90*/  IABS R9, R55 ;  /* 0x0000003700097213 */ /* 0x002fe40000000000 */
[----:B------:R-:W4:Y:S01]  /*3ea0*/  LDL R55, [R1+0x1398] ;  /* 0x0013980001377983 */ /* 0x000f220000100800 */
[C---:B------:R-:W-:Y:S01]  /*3eb0*/  IMAD.HI.U32 R12, R3.reuse, R8, RZ ;  /* 0x00000008030c7227 */ /* 0x040fe200078e00ff */
[----:B------:R-:W-:Y:S02]  /*3ec0*/  IABS R10, R56 ;  /* 0x00000038000a7213 */ /* 0x000fe40000000000 */
[----:B------:R-:W4:Y:S01]  /*3ed0*/  LDL R56, [R1+0x1394] ;  /* 0x0013940001387983 */ /* 0x000f220000100800 */
[----:B------:R-:W-:Y:S02]  /*3ee0*/  IMAD.MOV R12, RZ, RZ, -R12 ;  /* 0x000000ffff0c7224 */ /* 0x000fe400078e0a0c */
[----:B------:R-:W-:-:S04]  /*3ef0*/  IMAD.HI.U32 R14, R3, R7, RZ ;  /* 0x00000007030e7227 */ /* 0x000fc800078e00ff */
[----:B------:R-:W-:Y:S02]  /*3f00*/  IMAD R8, R61, R12, R8 ;  /* 0x0000000c3d087224 */ /* 0x000fe400078e0208 */
[----:B------:R-:W-:Y:S01]  /*3f10*/  IMAD.HI.U32 R15, R3, R9, RZ ;  /* 0x00000009030f7227 */ /* 0x000fe200078e00ff */
[----:B--2---:R-:W-:Y:S02]  /*3f20*/  IABS R11, R57 ;  /* 0x00000039000b7213 */ /* 0x004fe40000000000 */
[----:B------:R-:W2:Y:S04]  /*3f30*/  LDL R57, [R1+0x1390] ;  /* 0x0013900001397983 */ /* 0x000ea80000100800 */
[----:B------:R0:W-:Y:S02]  /*3f40*/  STL [R1+0x58], R8 ;  /* 0x0000580801007387 */ /* 0x0001e40000100800 */
[----:B0-----:R-:W-:-:S02]  /*3f50*/  IMAD.MOV R8, RZ, RZ, -R14 ;  /* 0x000000ffff087224 */ /* 0x001fc400078e0a0e */
[----:B------:R-:W-:Y:S02]  /*3f60*/  IMAD.MOV R14, RZ, RZ, -R15 ;  /* 0x000000ffff0e7224 */ /* 0x000fe400078e0a0f */
[C---:B------:R-:W-:Y:S02]  /*3f70*/  IMAD R8, R61.reuse, R8, R7 ;  /* 0x000000083d087224 */ /* 0x040fe400078e0207 */
[----:B------:R-:W-:Y:S01]  /*3f80*/  IMAD R9, R61, R14, R9 ;  /* 0x0000000e3d097224 */ /* 0x000fe200078e0209 */
[----:B---3--:R-:W-:Y:S02]  /*3f90*/  IABS R15, R59 ;  /* 0x0000003b000f7213 */ /* 0x008fe40000000000 */
[----:B------:R0:W-:Y:S04]  /*3fa0*/  STL [R1+0x54], R8 ;  /* 0x0000540801007387 */ /* 0x0001e80000100800 */
[----:B------:R1:W-:Y:S04]  /*3fb0*/  STL [R1+0x50], R9 ;  /* 0x0000500901007387 */ /* 0x0003e80000100800 */
[----:B------:R-:W3:Y:S01]  /*3fc0*/  LDL R59, [R1+0x138c] ;  /* 0x00138c00013b7983 */ /* 0x000ee20000100800 */
[----:B------:R-:W-:-:S04]  /*3fd0*/  IMAD.HI.U32 R13, R3, R10, RZ ;  /* 0x0000000a030d7227 */ /* 0x000fc800078e00ff */
[----:B------:R-:W-:-:S04]  /*3fe0*/  IMAD.HI.U32 R12, R3, R11, RZ ;  /* 0x0000000b030c7227 */ /* 0x000fc800078e00ff */
[----:B------:R-:W-:Y:S02]  /*3ff0*/  IMAD.MOV R13, RZ, RZ, -R13 ;  /* 0x000000ffff0d7224 */ /* 0x000fe400078e0a0d */
[----:B------:R-:W-:Y:S02]  /*4000*/  IMAD.MOV R12, RZ, RZ, -R12 ;  /* 0x000000ffff0c7224 */ /* 0x000fe400078e0a0c */
[C---:B0-----:R-:W-:Y:S02]  /*4010*/  IMAD R8, R61.reuse, R13, R10 ;  /* 0x0000000d3d087224 */ /* 0x041fe400078e020a */
[----:B-1----:R-:W-:-:S03]  /*4020*/  IMAD R9, R61, R12, R11 ;  /* 0x0000000c3d097224 */ /* 0x002fc600078e020b */
[----:B------:R-:W-:Y:S04]  /*4030*/  STL [R1+0x4c], R8 ;  /* 0x00004c0801007387 */ /* 0x000fe80000100800 */
[----:B------:R4:W-:Y:S01]  /*4040*/  STL [R1+0x48], R9 ;  /* 0x0000480901007387 */ /* 0x0009e20000100800 */
[----:B------:R-:W-:Y:S01]  /*4050*/  IMAD.MOV.U32 R7, RZ, RZ, R15 ;  /* 0x000000ffff077224 */ /* 0x000fe200078e000f */
[----:B----4-:R-:W-:Y:S02]  /*4060*/  IABS R9, R58 ;  /* 0x0000003a00097213 */ /* 0x010fe40000000000 */
[----:B------:R-:W4:Y:S01]  /*4070*/  LDL R58, [R1+0x1388] ;  /* 0x00138800013a7983 */ /* 0x000f220000100800 */
[----:B------:R-:W-:Y:S01]  /*4080*/  IMAD.HI.U32 R12, R3, R7, RZ ;  /* 0x00000007030c7227 */ /* 0x000fe200078e00ff */
[----:B------:R-:W-:-:S02]  /*4090*/  IABS R8, R54 ;  /* 0x0000003600087213 */ /* 0x000fc40000000000 */
[----:B------:R-:W4:Y:S01]  /*40a0*/  LDL R54, [R1+0x1384] ;  /* 0x0013840001367983 */ /* 0x000f220000100800 */
[----:B------:R-:W-:Y:S01]  /*40b0*/  IMAD.MOV R12, RZ, RZ, -R12 ;  /* 0x000000ffff0c7224 */ /* 0x000fe200078e0a0c */
[----:B------:R-:W-:Y:S01]  /*40c0*/  IABS R10, R55 ;  /* 0x00000037000a7213 */ /* 0x000fe20000000000 */
[----:B------:R-:W-:Y:S01]  /*40d0*/  IMAD.HI.U32 R14, R3, R8, RZ ;  /* 0x00000008030e7227 */ /* 0x000fe200078e00ff */
[----:B------:R-:W4:Y:S03]  /*40e0*/  LDL R55, [R1+0x1380] ;  /* 0x0013800001377983 */ /* 0x000f260000100800 */
[----:B------:R-:W-:Y:S01]  /*40f0*/  IMAD R7, R61, R12, R7 ;  /* 0x0000000c3d077224 */ /* 0x000fe200078e0207 */
[----:B------:R-:W-:Y:S01]  /*4100*/  IABS R11, R56 ;  /* 0x00000038000b7213 */ /* 0x000fe20000000000 */
[C---:B------:R-:W-:Y:S01]  /*4110*/  IMAD.HI.U32 R15, R3.reuse, R9, RZ ;  /* 0x00000009030f7227 */ /* 0x040fe200078e00ff */
[----:B------:R-:W4:Y:S04]  /*4120*/  LDL R56, [R1+0x137c] ;  /* 0x00137c0001387983 */ /* 0x000f280000100800 */
        /* <DEDUP_REMOVED lines=9> */
[----:B------:R0:W-:Y:S04]  /*41c0*/  STL [R1+0x40], R8 ;  /* 0x0000400801007387 */ /* 0x0001e80000100800 */
[----:B------:R1:W-:Y:S01]  /*41d0*/  STL [R1+0x3c], R9 ;  /* 0x00003c0901007387 */ /* 0x0003e20000100800 */
[----:B0-----:R-:W-:-:S02]  /*41e0*/  IMAD R8, R61, R13, R10 ;  /* 0x0000000d3d087224 */ /* 0x001fc400078e020a */
[----:B-1----:R-:W-:Y:S01]  /*41f0*/  IMAD R9, R61, R12, R11 ;  /* 0x0000000c3d097224 */ /* 0x002fe200078e020b */
[----:B--2---:R-:W-:Y:S02]  /*4200*/  IABS R15, R57 ;  /* 0x00000039000f7213 */ /* 0x004fe40000000000 */
[----:B------:R-:W2:Y:S04]  /*4210*/  LDL R57, [R1+0x1378] ;  /* 0x0013780001397983 */ /* 0x000ea80000100800 */
[----:B------:R3:W-:Y:S04]  /*4220*/  STL [R1+0x38], R8 ;  /* 0x0000380801007387 */ /* 0x0007e80000100800 */
[----:B------:R0:W-:Y:S01]  /*4230*/  STL [R1+0x34], R9 ;  /* 0x0000340901007387 */ /* 0x0001e20000100800 */
[----:B---3--:R-:W-:-:S03]  /*4240*/  IABS R8, R59 ;  /* 0x0000003b00087213 */ /* 0x008fc60000000000 */
[----:B------:R-:W3:Y:S01]  /*4250*/  LDL R59, [R1+0x1374] ;  /* 0x00137400013b7983 */ /* 0x000ee20000100800 */
[----:B------:R-:W-:-:S04]  /*4260*/  IMAD.MOV.U32 R7, RZ, RZ, R15 ;  /* 0x000000ffff077224 */ /* 0x000fc800078e000f */
[----:B------:R-:W-:-:S04]  /*4270*/  IMAD.HI.U32 R12, R3, R7, RZ ;  /* 0x00000007030c7227 */ /* 0x000fc800078e00ff */
[----:B------:R-:W-:Y:S02]  /*4280*/  IMAD.MOV R12, RZ, RZ, -R12 ;  /* 0x000000ffff0c7224 */ /* 0x000fe400078e0a0c */
[----:B------:R-:W-:-:S04]  /*4290*/  IMAD.HI.U32 R14, R3, R8, RZ ;  /* 0x00000008030e7227 */ /* 0x000fc800078e00ff */
[----:B------:R-:W-:Y:S01]  /*42a0*/  IMAD R7, R61, R12, R7 ;  /* 0x0000000c3d077224 */ /* 0x000fe200078e0207 */
[----:B----4-:R-:W-:Y:S02]  /*42b0*/  IABS R10, R58 ;  /* 0x0000003a000a7213 */ /* 0x010fe40000000000 */
[----:B------:R-:W4:Y:S01]  /*42c0*/  LDL R58, [R1+0x136c] ;  /* 0x00136c00013a7983 */ /* 0x000f220000100800 */
[----:B0-----:R-:W-:-:S03]  /*42d0*/  IABS R9, R54 ;  /* 0x0000003600097213 */ /* 0x001fc60000000000 */
[----:B------:R-:W4:Y:S01]  /*42e0*/  LDL R54, [R1+0x1370] ;  /* 0x0013700001367983 */ /* 0x000f220000100800 */
[----:B------:R-:W-:Y:S01]  /*42f0*/  IABS R11, R55 ;  /* 0x00000037000b7213 */ /* 0x000fe20000000000 */
[C---:B------:R-:W-:Y:S02]  /*4300*/  IMAD.HI.U32 R15, R3.reuse, R9, RZ ;  /* 0x00000009030f7227 */ /* 0x040fe400078e00ff */
[----:B------:R-:W4:Y:S04]  /*4310*/  LDL R55, [R1+0x1368] ;  /* 0x0013680001377983 */ /* 0x000f280000100800 */
[----:B------:R0:W-:Y:S01]  /*4320*/  STL [R1+0x30], R7 ;  /* 0x0000300701007387 */ /* 0x0001e20000100800 */
[----:B------:R-:W-:-:S04]  /*4330*/  IMAD.HI.U32 R13, R3, R10, RZ ;  /* 0x0000000a030d7227 */ /* 0x000fc800078e00ff */
[----:B------:R-:W-:-:S04]  /*4340*/  IMAD.HI.U32 R12, R3, R11, RZ ;  /* 0x0000000b030c7227 */ /* 0x000fc800078e00ff */
[----:B0-----:R-:W-:Y:S02]  /*4350*/  IMAD.MOV R7, RZ, RZ, -R14 ;  /* 0x000000ffff077224 */ /* 0x001fe400078e0a0e */
[----:B------:R-:W-:Y:S02]  /*4360*/  IMAD.MOV R14, RZ, RZ, -R15 ;  /* 0x000000ffff0e7224 */ /* 0x000fe400078e0a0f */
[C---:B------:R-:W-:Y:S02]  /*4370*/  IMAD R8, R61.reuse, R7, R8 ;  /* 0x000000073d087224 */ /* 0x040fe400078e0208 */
[----:B------:R-:W-:Y:S02]  /*4380*/  IMAD.MOV R13, RZ, RZ, -R13 ;  /* 0x000000ffff0d7224 */ /* 0x000fe400078e0a0d */
[----:B------:R-:W-:Y:S01]  /*4390*/  IMAD R9, R61, R14, R9 ;  /* 0x0000000e3d097224 */ /* 0x000fe200078e0209 */
[----:B------:R0:W-:Y:S01]  /*43a0*/  STL [R1+0x2c], R8 ;  /* 0x00002c0801007387 */ /* 0x0001e20000100800 */
[----:B------:R-:W-:Y:S01]  /*43b0*/  IMAD.MOV R12, RZ, RZ, -R12 ;  /* 0x000000ffff0c7224 */ /* 0x000fe200078e0a0c */
[----:B------:R-:W-:-:S02]  /*43c0*/  IABS R15, R56 ;  /* 0x00000038000f7213 */ /* 0x000fc40000000000 */
[----:B------:R1:W-:Y:S04]  /*43d0*/  STL [R1+0x28], R9 ;  /* 0x0000280901007387 */ /* 0x0003e80000100800 */
[----:B------:R-:W4:Y:S01]  /*43e0*/  LDL R56, [R1+0x1364] ;  /* 0x0013640001387983 */ /* 0x000f220000100800 */
[C---:B0-----:R-:W-:Y:S02]  /*43f0*/  IMAD R8, R61.reuse, R13, R10 ;  /* 0x0000000d3d087224 */ /* 0x041fe400078e020a */
[----:B-1----:R-:W-:-:S03]  /*4400*/  IMAD R9, R61, R12, R11 ;  /* 0x0000000c3d097224 */ /* 0x002fc600078e020b */
[----:B------:R2:W-:Y:S02]  /*4410*/  STL [R1+0x24], R8 ;  /* 0x0000240801007387 */ /* 0x0005e40000100800 */
[----:B--2---:R-:W-:Y:S02]  /*4420*/  IABS R8, R57 ;  /* 0x0000003900087213 */ /* 0x004fe40000000000 */
[----:B------:R-:W2:Y:S04]  /*4430*/  LDL R57, [R1+0x1360] ;  /* 0x0013600001397983 */ /* 0x000ea80000100800 */
[----:B------:R3:W-:Y:S02]  /*4440*/  STL [R1+0x20], R9 ;  /* 0x0000200901007387 */ /* 0x0007e40000100800 */
[----:B---3--:R-:W-:-:S02]  /*4450*/  IABS R9, R59 ;  /* 0x0000003b00097213 */ /* 0x008fc40000000000 */
[----:B------:R-:W3:Y:S01]  /*4460*/  LDL R59, [R1+0x135c] ;  /* 0x00135c00013b7983 */ /* 0x000ee20000100800 */
[----:B------:R-:W-:-:S04]  /*4470*/  IMAD.MOV.U32 R7, RZ, RZ, R15 ;  /* 0x000000ffff077224 */ /* 0x000fc800078e000f */
[----:B------:R-:W-:-:S04]  /*4480*/  IMAD.HI.U32 R12, R3, R7, RZ ;  /* 0x00000007030c7227 */ /* 0x000fc800078e00ff */
[----:B------:R-:W-:Y:S01]  /*4490*/  IMAD.MOV R12, RZ, RZ, -R12 ;  /* 0x000000ffff0c7224 */ /* 0x000fe200078e0a0c */
[----:B----4-:R-:W-:Y:S02]  /*44a0*/  IABS R11, R58 ;  /* 0x0000003a000b7213 */ /* 0x010fe40000000000 */
[----:B------:R-:W4:Y:S01]  /*44b0*/  LDL R58, [R1+0x1354] ;  /* 0x00135400013a7983 */ /* 0x000f220000100800 */
[----:B------:R-:W-:Y:S01]  /*44c0*/  IMAD R7, R61, R12, R7 ;  /* 0x0000000c3d077224 */ /* 0x000fe200078e0207 */
[----:B------:R-:W-:Y:S01]  /*44d0*/  IABS R10, R54 ;  /* 0x00000036000a7213 */ /* 0x000fe20000000000 */
[C---:B------:R-:W-:Y:S01]  /*44e0*/  IMAD.HI.U32 R14, R3.reuse, R8, RZ ;  /* 0x00000008030e7227 */ /* 0x040fe200078e00ff */
[----:B------:R-:W4:Y:S03]  /*44f0*/  LDL R54, [R1+0x1358] ;  /* 0x0013580001367983 */ /* 0x000f260000100800 */
[C---:B------:R-:W-:Y:S01]  /*4500*/  IMAD.HI.U32 R15, R3.reuse, R9, RZ ;  /* 0x00000009030f7227 */ /* 0x040fe200078e00ff */
[----:B------:R0:W-:Y:S03]  /*4510*/  STL [R1+0x1c], R7 ;  /* 0x00001c0701007387 */ /* 0x0001e60000100800 */
[----:B------:R-:W-:-:S04]  /*4520*/  IMAD.HI.U32 R13, R3, R10, RZ ;  /* 0x0000000a030d7227 */ /* 0x000fc800078e00ff */
[----:B------:R-:W-:-:S04]  /*4530*/  IMAD.HI.U32 R12, R3, R11, RZ ;  /* 0x0000000b030c7227 */ /* 0x000fc800078e00ff */
[----:B0-----:R-:W-:Y:S02]  /*4540*/  IMAD.MOV R7, RZ, RZ, -R14 ;  /* 0x000000ffff077224 */ /* 0x001fe400078e0a0e */
[----:B------:R-:W-:Y:S02]  /*4550*/  IMAD.MOV R14, RZ, RZ, -R15 ;  /* 0x000000ffff0e7224 */ /* 0x000fe400078e0a0f */
[----:B------:R-:W-:Y:S02]  /*4560*/  IMAD.MOV R13, RZ, RZ, -R13 ;  /* 0x000000ffff0d7224 */ /* 0x000fe400078e0a0d */
[----:B------:R-:W-:Y:S02]  /*4570*/  IMAD.MOV R12, RZ, RZ, -R12 ;  /* 0x000000ffff0c7224 */ /* 0x000fe400078e0a0c */
[C---:B------:R-:W-:Y:S02]  /*4580*/  IMAD R16, R61.reuse, R7, R8 ;  /* 0x000000073d107224 */ /* 0x040fe400078e0208 */
[----:B------:R-:W-:-:S02]  /*4590*/  IMAD R8, R61, R14, R9 ;  /* 0x0000000e3d087224 */ /* 0x000fc400078e0209 */
[C---:B------:R-:W-:Y:S01]  /*45a0*/  IMAD R10, R61.reuse, R13, R10 ;  /* 0x0000000d3d0a7224 */ /* 0x040fe200078e020a */
[----:B------:R-:W-:Y:S01]  /*45b0*/  STL [R1+0x18], R16 ;  /* 0x0000181001007387 */ /* 0x000fe20000100800 */
[----:B------:R-:W-:Y:S01]  /*45c0*/  IMAD R9, R61, R12, R11 ;  /* 0x0000000c3d097224 */ /* 0x000fe200078e020b */
[----:B------:R-:W-:Y:S02]  /*45d0*/  IABS R15, R55 ;  /* 0x00000037000f7213 */ /* 0x000fe40000000000 */
[----:B------:R-:W-:Y:S04]  /*45e0*/  STL [R1+0x14], R8 ;  /* 0x0000140801007387 */ /* 0x000fe80000100800 */
[----:B------:R3:W-:Y:S04]  /*45f0*/  STL [R1+0x10], R10 ;  /* 0x0000100a01007387 */ /* 0x0007e80000100800 */
[----:B------:R-:W4:Y:S04]  /*4600*/  LDL R55, [R1+0x1350] ;  /* 0x0013500001377983 */ /* 0x000f280000100800 */
[----:B------:R2:W-:Y:S01]  /*4610*/  STL [R1+0xc], R9 ;  /* 0x00000c0901007387 */ /* 0x0005e20000100800 */
[----:B---3--:R-:W-:-:S03]  /*4620*/  IABS R10, R59 ;  /* 0x0000003b000a7213 */ /* 0x008fc60000000000 */
[----:B------:R-:W3:Y:S01]  /*4630*/  LDL R59, [R1+0x1344] ;  /* 0x00134400013b7983 */ /* 0x000ee20000100800 */
[----:B------:R-:W-:Y:S01]  /*4640*/  IMAD.MOV.U32 R7, RZ, RZ, R15 ;  /* 0x000000ffff077224 */ /* 0x000fe200078e000f */
[----:B--2---:R-:W-:Y:S02]  /*4650*/  IABS R9, R57 ;  /* 0x0000003900097213 */ /* 0x004fe40000000000 */
[----:B------:R-:W2:Y:S01]  /*4660*/  LDL R57, [R1+0x1348] ;  /* 0x0013480001397983 */ /* 0x000ea20000100800 */
[C---:B------:R-:W-:Y:S01]  /*4670*/  IMAD.HI.U32 R12, R3.reuse, R7, RZ ;  /* 0x00000007030c7227 */ /* 0x040fe200078e00ff */
[----:B------:R-:W-:Y:S02]  /*4680*/  IABS R8, R56 ;  /* 0x0000003800087213 */ /* 0x000fe40000000000 */
[----:B------:R-:W2:Y:S01]  /*4690*/  LDL R56, [R1+0x134c] ;  /* 0x00134c0001387983 */ /* 0x000ea20000100800 */
[----:B------:R-:W-:Y:S02]  /*46a0*/  IMAD.MOV R12, RZ, RZ, -R12 ;  /* 0x000000ffff0c7224 */ /* 0x000fe400078e0a0c */
[----:B------:R-:W-:-:S04]  /*46b0*/  IMAD.HI.U32 R14, R3, R8, RZ ;  /* 0x00000008030e7227 */ /* 0x000fc800078e00ff */
[----:B------:R-:W-:Y:S02]  /*46c0*/  IMAD R7, R61, R12, R7 ;  /* 0x0000000c3d077224 */ /* 0x000fe400078e0207 */
[----:B------:R-:W-:-:S03]  /*46d0*/  IMAD.HI.U32 R15, R3, R9, RZ ;  /* 0x00000009030f7227 */ /* 0x000fc600078e00ff */
[----:B------:R0:W-:Y:S02]  /*46e0*/  STL [R1+0x8], R7 ;  /* 0x0000080701007387 */ /* 0x0001e40000100800 */
[----:B0-----:R-:W-:Y:S02]  /*46f0*/  IMAD.MOV R7, RZ, RZ, -R14 ;  /* 0x000000ffff077224 */ /* 0x001fe400078e0a0e */
[----:B------:R-:W-:Y:S01]  /*4700*/  IMAD.MOV R14, RZ, RZ, -R15 ;  /* 0x000000ffff0e7224 */ /* 0x000fe200078e0a0f */
[----:B----4-:R-:W-:Y:S02]  /*4710*/  IABS R15, R58 ;  /* 0x0000003a000f7213 */ /* 0x010fe40000000000 */
[----:B------:R-:W4:Y:S01]  /*4720*/  LDL R58, [R1+0x1340] ;  /* 0x00134000013a7983 */ /* 0x000f220000100800 */
[----:B------:R-:W-:Y:S01]  /*4730*/  IABS R11, R54 ;  /* 0x00000036000b7213 */ /* 0x000fe20000000000 */
[----:B------:R-:W-:-:S04]  /*4740*/  IMAD.HI.U32 R13, R3, R10, RZ ;  /* 0x0000000a030d7227 */ /* 0x000fc800078e00ff */
[----:B------:R-:W-:-:S04]  /*4750*/  IMAD.HI.U32 R12, R3, R11, RZ ;  /* 0x0000000b030c7227 */ /* 0x000fc800078e00ff */
[C---:B------:R-:W-:Y:S02]  /*4760*/  IMAD R7, R61.reuse, R7, R8 ;  /* 0x000000073d077224 */ /* 0x040fe400078e0208 */
[C---:B------:R-:W-:Y:S02]  /*4770*/  IMAD R8, R61.reuse, R14, R9 ;  /* 0x0000000e3d087224 */ /* 0x040fe400078e0209 */
[----:B------:R-:W-:Y:S02]  /*4780*/  IMAD.MOV R13, RZ, RZ, -R13 ;  /* 0x000000ffff0d7224 */ /* 0x000fe400078e0a0d */
[----:B------:R-:W-:Y:S01]  /*4790*/  IMAD.MOV R12, RZ, RZ, -R12 ;  /* 0x000000ffff0c7224 */ /* 0x000fe200078e0a0c */
[----:B------:R0:W-:Y:S04]  /*47a0*/  STL [R1+0x4], R7 ;  /* 0x0000040701007387 */ /* 0x0001e80000100800 */
[----:B------:R1:W-:Y:S01]  /*47b0*/  STL [R1], R8 ;  /* 0x0000000801007387 */ /* 0x0003e20000100800 */
[----:B0-----:R-:W-:-:S02]  /*47c0*/  IMAD R7, R61, R13, R10 ;  /* 0x0000000d3d077224 */ /* 0x001fc400078e020a */
[----:B-1----:R-:W-:-:S03]  /*47d0*/  IMAD R8, R61, R12, R11 ;  /* 0x0000000c3d087224 */ /* 0x002fc600078e020b */
[----:B------:R-:W-:Y:S04]  /*47e0*/  STL [R1+0x15fc], R7 ;  /* 0x0015fc0701007387 */ /* 0x000fe80000100800 */
[----:B------:R-:W-:Y:S01]  /*47f0*/  STL [R1+0x1600], R8 ;  /* 0x0016000801007387 */ /* 0x000fe20000100800 */
[----:B---3--:R-:W-:-:S03]  /*4800*/  IABS R13, R59 ;  /* 0x0000003b000d7213 */ /* 0x008fc60000000000 */
[----:B------:R-:W3:Y:S01]  /*4810*/  LDL R59, [R1+0x1330] ;  /* 0x00133000013b7983 */ /* 0x000ee20000100800 */
[----:B------:R-:W-:Y:S01]  /*4820*/  IMAD.MOV.U32 R9, RZ, RZ, R15 ;  /* 0x000000ffff097224 */ /* 0x000fe200078e000f */
[----:B--2---:R-:W-:Y:S02]  /*4830*/  IABS R12, R57 ;  /* 0x00000039000c7213 */ /* 0x004fe40000000000 */
[----:B------:R-:W2:Y:S01]  /*4840*/  LDL R57, [R1+0x1334] ;  /* 0x0013340001397983 */ /* 0x000ea20000100800 */
[----:B------:R-:W-:Y:S01]  /*4850*/  IMAD.HI.U32 R14, R3, R9, RZ ;  /* 0x00000009030e7227 */ /* 0x000fe200078e00ff */
[----:B------:R-:W-:Y:S02]  /*4860*/  IABS R10, R55 ;  /* 0x00000037000a7213 */ /* 0x000fe40000000000 */
[----:B------:R-:W-:Y:S01]  /*4870*/  IABS R11, R56 ;  /* 0x00000038000b7213 */ /* 0x000fe20000000000 */
[----:B------:R-:W2:Y:S01]  /*4880*/  LDL R55, [R1+0x133c] ;  /* 0x00133c0001377983 */ /* 0x000ea20000100800 */
[----:B------:R-:W-:-:S03]  /*4890*/  IMAD.MOV R14, RZ, RZ, -R14 ;  /* 0x000000ffff0e7224 */ /* 0x000fc600078e0a0e */
[----:B------:R-:W2:Y:S01]  /*48a0*/  LDL R56, [R1+0x1338] ;  /* 0x0013380001387983 */ /* 0x000ea20000100800 */
[----:B------:R-:W-:-:S04]  /*48b0*/  IMAD.HI.U32 R17, R3, R10, RZ ;  /* 0x0000000a03117227 */ /* 0x000fc800078e00ff */
[----:B------:R-:W-:-:S04]  /*48c0*/  IMAD.HI.U32 R18, R3, R11, RZ ;  /* 0x0000000b03127227 */ /* 0x000fc800078e00ff */
[----:B------:R-:W-:Y:S02]  /*48d0*/  IMAD R9, R61, R14, R9 ;  /* 0x0000000e3d097224 */ /* 0x000fe400078e0209 */
[----:B------:R-:W-:Y:S02]  /*48e0*/  IMAD.MOV R14, RZ, RZ, -R17 ;  /* 0x000000ffff0e7224 */ /* 0x000fe400078e0a11 */
[----:B------:R-:W-:Y:S01]  /*48f0*/  IMAD.MOV R17, RZ, RZ, -R18 ;  /* 0x000000ffff117224 */ /* 0x000fe200078e0a12 */
[----:B------:R0:W-:Y:S01]  /*4900*/  STL [R1+0x15e4], R9 ;  /* 0x0015e40901007387 */ /* 0x0001e20000100800 */
[----:B----4-:R-:W-:-:S03]  /*4910*/  IABS R18, R58 ;  /* 0x0000003a00127213 */ /* 0x010fc60000000000 */
[----:B------:R-:W4:Y:S01]  /*4920*/  LDL R58, [R1+0x132c] ;  /* 0x00132c00013a7983 */ /* 0x000f220000100800 */
[----:B------:R-:W-:-:S04]  /*4930*/  IMAD.HI.U32 R16, R3, R12, RZ ;  /* 0x0000000c03107227 */ /* 0x000fc800078e00ff */
[----:B------:R-:W-:-:S04]  /*4940*/  IMAD.HI.U32 R15, R3, R13, RZ ;  /* 0x0000000d030f7227 */ /* 0x000fc800078e00ff */
[----:B------:R-:W-:Y:S02]  /*4950*/  IMAD.MOV R16, RZ, RZ, -R16 ;  /* 0x000000ffff107224 */ /* 0x000fe400078e0a10 */
[----:B------:R-:W-:Y:S02]  /*4960*/  IMAD.MOV R15, RZ, RZ, -R15 ;  /* 0x000000ffff0f7224 */ /* 0x000fe400078e0a0f */
[C---:B------:R-:W-:Y:S02]  /*4970*/  IMAD R10, R61.reuse, R14, R10 ;  /* 0x0000000e3d0a7224 */ /* 0x040fe400078e020a */
[C---:B------:R-:W-:Y:S02]  /*4980*/  IMAD R11, R61.reuse, R17, R11 ;  /* 0x000000113d0b7224 */ /* 0x040fe400078e020b */
[C---:B------:R-:W-:Y:S02]  /*4990*/  IMAD R12, R61.reuse, R16, R12 ;  /* 0x000000103d0c7224 */ /* 0x040fe400078e020c */
[----:B------:R-:W-:Y:S01]  /*49a0*/  IMAD R13, R61, R15, R13 ;  /* 0x0000000f3d0d7224 */ /* 0x000fe200078e020d */
[----:B------:R-:W-:Y:S01]  /*49b0*/  STL [R1+0x15e0], R10 ;  /* 0x0015e00a01007387 */ /* 0x000fe20000100800 */
[----:B------:R-:W-:-:S03]  /*49c0*/  IMAD.MOV.U32 R14, RZ, RZ, R18 ;  /* 0x000000ffff0e7224 */ /* 0x000fc600078e0012 */
[----:B------:R-:W-:Y:S04]  /*49d0*/  STL [R1+0x15dc], R11 ;  /* 0x0015dc0b01007387 */ /* 0x000fe80000100800 */
[----:B------:R-:W-:Y:S04]  /*49e0*/  STL [R1+0x15d8], R12 ;  /* 0x0015d80c01007387 */ /* 0x000fe80000100800 */
[----:B------:R-:W-:Y:S01]  /*49f0*/  STL [R1+0x15e8], R13 ;  /* 0x0015e80d01007387 */ /* 0x000fe20000100800 */
[----:B---3--:R-:W-:-:S03]  /*4a00*/  IABS R18, R59 ;  /* 0x0000003b00127213 */ /* 0x008fc60000000000 */
[----:B------:R-:W3:Y:S01]  /*4a10*/  LDL R59, [R1+0x1320] ;  /* 0x00132000013b7983 */ /* 0x000ee20000100800 */
[----:B------:R-:W-:Y:S01]  /*4a20*/  IMAD.HI.U32 R19, R3, R14, RZ ;  /* 0x0000000e03137227 */ /* 0x000fe200078e00ff */
[----:B--2---:R-:W-:Y:S02]  /*4a30*/  IABS R17, R57 ;  /* 0x0000003900117213 */ /* 0x004fe40000000000 */
[----:B------:R-:W2:Y:S01]  /*4a40*/  LDL R57, [R1+0x131c] ;  /* 0x00131c0001397983 */ /* 0x000ea20000100800 */
[----:B------:R-:W-:Y:S01]  /*4a50*/  IMAD.MOV R19, RZ, RZ, -R19 ;  /* 0x000000ffff137224 */ /* 0x000fe200078e0a13 */
[----:B------:R-:W-:Y:S02]  /*4a60*/  IABS R15, R55 ;  /* 0x00000037000f7213 */ /* 0x000fe40000000000 */
[----:B------:R-:W2:Y:S01]  /*4a70*/  LDL R55, [R1+0x1328] ;  /* 0x0013280001377983 */ /* 0x000ea20000100800 */
[----:B------:R-:W-:-:S03]  /*4a80*/  IABS R16, R56 ;  /* 0x0000003800107213 */ /* 0x000fc60000000000 */
[----:B------:R-:W2:Y:S01]  /*4a90*/  LDL R56, [R1+0x1324] ;  /* 0x0013240001387983 */ /* 0x000ea20000100800 */
[----:B------:R-:W-:-:S04]  /*4aa0*/  IMAD.HI.U32 R22, R3, R15, RZ ;  /* 0x0000000f03167227 */ /* 0x000fc800078e00ff */
[----:B------:R-:W-:-:S04]  /*4ab0*/  IMAD.HI.U32 R23, R3, R16, RZ ;  /* 0x0000001003177227 */ /* 0x000fc800078e00ff */
[----:B------:R-:W-:Y:S02]  /*4ac0*/  IMAD R14, R61, R19, R14 ;  /* 0x000000133d0e7224 */ /* 0x000fe400078e020e */
[----:B------:R-:W-:Y:S02]  /*4ad0*/  IMAD.MOV R19, RZ, RZ, -R22 ;  /* 0x000000ffff137224 */ /* 0x000fe400078e0a16 */
[----:B------:R-:W-:Y:S01]  /*4ae0*/  IMAD.MOV R22, RZ, RZ, -R23 ;  /* 0x000000ffff167224 */ /* 0x000fe200078e0a17 */
[----:B------:R-:W-:Y:S01]  /*4af0*/  STL [R1+0x15ec], R14 ;  /* 0x0015ec0e01007387 */ /* 0x000fe20000100800 */
        /* <DEDUP_REMOVED lines=10> */
[----:B------:R-:W-:Y:S04]  /*4ba0*/  STL [R1+0x15f0], R15 ;  /* 0x0015f00f01007387 */ /* 0x000fe80000100800 */
[----:B------:R-:W-:Y:S04]  /*4bb0*/  STL [R1+0x15f4], R16 ;  /* 0x0015f41001007387 */ /* 0x000fe80000100800 */
[----:B------:R-:W-:Y:S04]  /*4bc0*/  STL [R1+0x15f8], R17 ;  /* 0x0015f81101007387 */ /* 0x000fe80000100800 */
        /* <DEDUP_REMOVED lines=9> */
[----:B------:R-:W-:Y:S01]  /*4c60*/  IMAD.MOV R24, RZ, RZ, -R24 ;  /* 0x000000ffff187224 */ /* 0x000fe200078e0a18 */
[----:B------:R-:W-:Y:S01]  /*4c70*/  IABS R21, R56 ;  /* 0x0000003800157213 */ /* 0x000fe20000000000 */
[C---:B------:R-:W-:Y:S01]  /*4c80*/  IMAD.HI.U32 R27, R3.reuse, R20, RZ ;  /* 0x00000014031b7227 */ /* 0x040fe200078e00ff */
[----:B------:R-:W2:Y:S03]  /*4c90*/  LDL R56, [R1+0x130c] ;  /* 0x00130c0001387983 */ /* 0x000ea60000100800 */
        /* <DEDUP_REMOVED lines=25> */
[----:B------:R-:W-:-:S03]  /*4e30*/  IABS R25, R55 ;  /* 0x0000003700197213 */ /* 0x000fc60000000000 */
[----:B------:R-:W-:Y:S01]  /*4e40*/  IMAD.MOV R29, RZ, RZ, -R29 ;  /* 0x000000ffff1d7224 */ /* 0x000fe200078e0a1d */
[----:B------:R-:W2:Y:S01]  /*4e50*/  LDL R55, [R1+0x1300] ;  /* 0x0013000001377983 */ /* 0x000ea20000100800 */
[----:B------:R-:W-:-:S04]  /*4e60*/  IMAD.HI.U32 R33, R3, R26, RZ ;  /* 0x0000001a03217227 */ /* 0x000fc800078e00ff */
[----:B------:R-:W-:Y:S01]  /*4e70*/  IMAD.HI.U32 R32, R3, R25, RZ ;  /* 0x0000001903207227 */ /* 0x000fe200078e00ff */
[----:B------:R-:W-:Y:S02]  /*4e80*/  IABS R27, R56 ;  /* 0x00000038001b7213 */ /* 0x000fe40000000000 */
[----:B------:R-:W2:Y:S01]  /*4e90*/  LDL R56, [R1+0x12f8] ;  /* 0x0012f80001387983 */ /* 0x000ea20000100800 */
[----:B------:R-:W-:Y:S02]  /*4ea0*/  IMAD R24, R61, R29, R24 ;  /* 0x0000001d3d187224 */ /* 0x000fe400078e0218 */
[----:B------:R-:W-:Y:S02]  /*4eb0*/  IMAD.MOV R29, RZ, RZ, -R32 ;  /* 0x000000ffff1d7224 */ /* 0x000fe400078e0a20 */
[----:B------:R-:W-:Y:S01]  /*4ec0*/  IMAD.MOV R32, RZ, RZ, -R33 ;  /* 0x000000ffff207224 */ /* 0x000fe200078e0a21 */
[----:B------:R-:W-:Y:S01]  /*4ed0*/  STL [R1+0x161c], R24 ;  /* 0x00161c1801007387 */ /* 0x000fe20000100800 */
[----:B------:R-:W-:-:S03]  /*4ee0*/  IMAD.HI.U32 R31, R3, R27, RZ ;  /* 0x0000001b031f7227 */ /* 0x000fc600078e00ff */
[----:B------:R-:W2:Y:S01]  /*4ef0*/  LDL R54, [R1+0x12f0] ;  /* 0x0012f00001367983 */ /* 0x000ea20000100800 */
[----:B----4-:R-:W-:-:S03]  /*4f00*/  IABS R33, R58 ;  /* 0x0000003a00217213 */ /* 0x010fc60000000000 */
[----:B------:R-:W4:Y:S01]  /*4f10*/  LDL R58, [R1+0x12ec] ;  /* 0x0012ec00013a7983 */ /* 0x000f220000100800 */
[----:B------:R-:W-:Y:S02]  /*4f20*/  IMAD.MOV R31, RZ, RZ, -R31 ;  /* 0x000000ffff1f7224 */ /* 0x000fe400078e0a1f */
[C---:B------:R-:W-:Y:S02]  /*4f30*/  IMAD R25, R61.reuse, R29, R25 ;  /* 0x0000001d3d197224 */ /* 0x040fe400078e0219 */
[----:B------:R-:W-:-:S03]  /*4f40*/  IMAD R27, R61, R31, R27 ;  /* 0x0000001f3d1b7224 */ /* 0x000fc600078e021b */
[----:B------:R1:W-:Y:S01]  /*4f50*/  STL [R1+0x1620], R25 ;  /* 0x0016201901007387 */ /* 0x0003e20000100800 */
[----:B------:R-:W-:-:S03]  /*4f60*/  IMAD.HI.U32 R30, R3, R28, RZ ;  /* 0x0000001c031e7227 */ /* 0x000fc600078e00ff */
[----:B------:R-:W4:Y:S01]  /*4f70*/  LDL R53, [R1+0x12d8] ;  /* 0x0012d80001357983 */ /* 0x000f220000100800 */
[----:B------:R-:W-:Y:S02]  /*4f80*/  IMAD.MOV.U32 R29, RZ, RZ, R33 ;  /* 0x000000ffff1d7224 */ /* 0x000fe400078e0021 */
[----:B------:R-:W-:Y:S01]  /*4f90*/  IMAD.MOV R30, RZ, RZ, -R30 ;  /* 0x000000ffff1e7224 */ /* 0x000fe200078e0a1e */
[----:B0-----:R-:W4:Y:S01]  /*4fa0*/  LDL R9, [R1+0x12a0] ;  /* 0x0012a00001097983 */ /* 0x001f220000100800 */
[----:B---3--:R-:W-:Y:S01]  /*4fb0*/  IABS R31, R59 ;  /* 0x0000003b001f7213 */ /* 0x008fe20000000000 */
[C---:B------:R-:W-:Y:S02]  /*4fc0*/  IMAD R26, R61.reuse, R32, R26 ;  /* 0x000000203d1a7224 */ /* 0x040fe400078e021a */
[----:B------:R-:W3:Y:S01]  /*4fd0*/  LDL R59, [R1+0x12e4] ;  /* 0x0012e400013b7983 */ /* 0x000ee20000100800 */
[----:B--2---:R-:W-:Y:S01]  /*4fe0*/  IABS R33, R57 ;  /* 0x0000003900217213 */ /* 0x004fe20000000000 */
[----:B------:R-:W-:-:S02]  /*4ff0*/  IMAD R28, R61, R30, R28 ;  /* 0x0000001e3d1c7224 */ /* 0x000fc400078e021c */
[----:B------:R-:W2:Y:S02]  /*5000*/  LDL R57, [R1+0x12dc] ;  /* 0x0012dc0001397983 */ /* 0x000ea40000100800 */
[----:B------:R-:W-:Y:S01]  /*5010*/  IMAD.HI.U32 R35, R3, R33, RZ ;  /* 0x0000002103237227 */ /* 0x000fe200078e00ff */
[----:B------:R-:W-:Y:S01]  /*5020*/  IABS R30, R55 ;  /* 0x00000037001e7213 */ /* 0x000fe20000000000 */
[----:B------:R-:W2:Y:S04]  /*5030*/  LDL R8, [R1+0x129c] ;  /* 0x00129c0001087983 */ /* 0x000ea80000100800 */
[----:B------:R-:W2:Y:S01]  /*5040*/  LDL R55, [R1+0x12e8] ;  /* 0x0012e80001377983 */ /* 0x000ea20000100800 */
[----:B------:R-:W-:Y:S01]  /*5050*/  IMAD.MOV R35, RZ, RZ, -R35 ;  /* 0x000000ffff237224 */ /* 0x000fe200078e0a23 */
[----:B------:R-:W-:-:S02]  /*5060*/  IABS R32, R56 ;  /* 0x0000003800207213 */ /* 0x000fc40000000000 */
[----:B------:R-:W2:Y:S01]  /*5070*/  LDL R7, [R1+0x1298] ;  /* 0x0012980001077983 */ /* 0x000ea20000100800 */
[----:B------:R-:W-:-:S03]  /*5080*/  IMAD R33, R61, R35, R33 ;  /* 0x000000233d217224 */ /* 0x000fc600078e0221 */
[----:B------:R-:W2:Y:S04]  /*5090*/  LDL R56, [R1+0x12e0] ;  /* 0x0012e00001387983 */ /* 0x000ea80000100800 */
[----:B------:R-:W2:Y:S01]  /*50a0*/  LDL R60, [R1+0x128c] ;  /* 0x00128c00013c7983 */ /* 0x000ea20000100800 */
[----:B----4-:R-:W-:-:S03]  /*50b0*/  IABS R35, R58 ;  /* 0x0000003a00237213 */ /* 0x010fc60000000000 */
[----:B------:R-:W4:Y:S01]  /*50c0*/  LDL R58, [R1+0x12d4] ;  /* 0x0012d400013a7983 */ /* 0x000f220000100800 */
[----:B------:R-:W-:-:S04]  /*50d0*/  IMAD.HI.U32 R34, R3, R29, RZ ;  /* 0x0000001d03227227 */ /* 0x000fc800078e00ff */
[----:B------:R-:W-:Y:S02]  /*50e0*/  IMAD.MOV R34, RZ, RZ, -R34 ;  /* 0x000000ffff227224 */ /* 0x000fe400078e0a22 */
[----:B------:R-:W-:-:S04]  /*50f0*/  IMAD.HI.U32 R37, R3, R30, RZ ;  /* 0x0000001e03257227 */ /* 0x000fc800078e00ff */
[----:B------:R-:W-:-:S04]  /*5100*/  IMAD.HI.U32 R38, R3, R31, RZ ;  /* 0x0000001f03267227 */ /* 0x000fc800078e00ff */
[----:B------:R-:W-:Y:S02]  /*5110*/  IMAD R29, R61, R34, R29 ;  /* 0x000000223d1d7224 */ /* 0x000fe400078e021d */
[----:B------:R-:W-:Y:S02]  /*5120*/  IMAD.MOV R34, RZ, RZ, -R37 ;  /* 0x000000ffff227224 */ /* 0x000fe400078e0a25 */
[----:B------:R-:W-:-:S04]  /*5130*/  IMAD.MOV R37, RZ, RZ, -R38 ;  /* 0x000000ffff257224 */ /* 0x000fc800078e0a26 */
[----:B------:R-:W-:Y:S01]  /*5140*/  IMAD R31, R61, R37, R31 ;  /* 0x000000253d1f7224 */ /* 0x000fe200078e021f */
[----:B---3--:R-:W-:Y:S02]  /*5150*/  IABS R37, R59 ;  /* 0x0000003b00257213 */ /* 0x008fe40000000000 */
[----:B------:R-:W3:Y:S01]  /*5160*/  LDL R59, [R1+0x12cc] ;  /* 0x0012cc00013b7983 */ /* 0x000ee20000100800 */
[----:B------:R-:W-:Y:S01]  /*5170*/  IABS R38, R54 ;  /* 0x0000003600267213 */ /* 0x000fe20000000000 */
[----:B------:R-:W-:Y:S02]  /*5180*/  IMAD.HI.U32 R36, R3, R32, RZ ;  /* 0x0000002003247227 */ /* 0x000fe400078e00ff */
[----:B------:R-:W3:Y:S02]  /*5190*/  LDL R54, [R1+0x12d0] ;  /* 0x0012d00001367983 */ /* 0x000ee40000100800 */
[----:B------:R-:W-:Y:S02]  /*51a0*/  IMAD R30, R61, R34, R30 ;  /* 0x000000223d1e7224 */ /* 0x000fe400078e021e */
[----:B------:R-:W-:-:S02]  /*51b0*/  IMAD.MOV R36, RZ, RZ, -R36 ;  /* 0x000000ffff247224 */ /* 0x000fc400078e0a24 */
[----:B------:R-:W-:Y:S02]  /*51c0*/  IMAD.MOV.U32 R34, RZ, RZ, R38 ;  /* 0x000000ffff227224 */ /* 0x000fe400078e0026 */
[----:B------:R-:W-:Y:S01]  /*51d0*/  IMAD R32, R61, R36, R32 ;  /* 0x000000243d207224 */ /* 0x000fe200078e0220 */
[----:B--2---:R-:W-:Y:S01]  /*51e0*/  IABS R36, R55 ;  /* 0x0000003700247213 */ /* 0x004fe20000000000 */
[C---:B------:R-:W-:Y:S01]  /*51f0*/  IMAD.HI.U32 R39, R3.reuse, R34, RZ ;  /* 0x0000002203277227 */ /* 0x040fe200078e00ff */
[----:B------:R-:W2:Y:S03]  /*5200*/  LDL R55, [R1+0x12c8] ;  /* 0x0012c80001377983 */ /* 0x000ea60000100800 */
[----:B------:R-:W-:-:S04]  /*5210*/  IMAD.HI.U32 R41, R3, R37, RZ ;  /* 0x0000002503297227 */ /* 0x000fc800078e00ff */
[----:B------:R-:W-:Y:S02]  /*5220*/  IMAD.MOV R39, RZ, RZ, -R39 ;  /* 0x000000ffff277224 */ /* 0x000fe400078e0a27 */
[----:B------:R-:W-:-:S04]  /*5230*/  IMAD.HI.U32 R42, R3, R35, RZ ;  /* 0x00000023032a7227 */ /* 0x000fc800078e00ff */
[----:B------:R-:W-:Y:S02]  /*5240*/  IMAD.MOV R41, RZ, RZ, -R41 ;  /* 0x000000ffff297224 */ /* 0x000fe400078e0a29 */
[----:B------:R-:W-:Y:S01]  /*5250*/  IMAD.HI.U32 R43, R3, R36, RZ ;  /* 0x00000024032b7227 */ /* 0x000fe200078e00ff */
[----:B------:R-:W-:Y:S02]  /*5260*/  IABS R38, R56 ;  /* 0x0000003800267213 */ /* 0x000fe40000000000 */
[----:B------:R-:W2:Y:S01]  /*5270*/  LDL R56, [R1+0x12c4] ;  /* 0x0012c40001387983 */ /* 0x000ea20000100800 */
[C---:B------:R-:W-:Y:S02]  /*5280*/  IMAD R34, R61.reuse, R39, R34 ;  /* 0x000000273d227224 */ /* 0x040fe400078e0222 */
[----:B------:R-:W-:Y:S02]  /*5290*/  IMAD.MOV R39, RZ, RZ, -R42 ;  /* 0x000000ffff277224 */ /* 0x000fe400078e0a2a */
[C---:B------:R-:W-:Y:S01]  /*52a0*/  IMAD R37, R61.reuse, R41, R37 ;  /* 0x000000293d257224 */ /* 0x040fe200078e0225 */
[----:B----4-:R-:W-:Y:S01]  /*52b0*/  IABS R41, R58 ;  /* 0x0000003a00297213 */ /* 0x010fe20000000000 */
[----:B------:R-:W-:Y:S01]  /*52c0*/  IMAD.MOV R42, RZ, RZ, -R43 ;  /* 0x000000ffff2a7224 */ /* 0x000fe200078e0a2b */
[----:B------:R-:W-:Y:S01]  /*52d0*/  IABS R43, R57 ;  /* 0x00000039002b7213 */ /* 0x000fe20000000000 */
[----:B------:R-:W4:Y:S04]  /*52e0*/  LDL R58, [R1+0x12bc] ;  /* 0x0012bc00013a7983 */ /* 0x000f280000100800 */
[----:B------:R-:W4:Y:S01]  /*52f0*/  LDL R57, [R1+0x12c0] ;  /* 0x0012c00001397983 */ /* 0x000f220000100800 */
[----:B------:R-:W-:-:S02]  /*5300*/  IMAD R35, R61, R39, R35 ;  /* 0x000000273d237224 */ /* 0x000fc400078e0223 */
[----:B------:R-:W-:Y:S02]  /*5310*/  IMAD.MOV.U32 R39, RZ, RZ, R43 ;  /* 0x000000ffff277224 */ /* 0x000fe400078e002b */
[----:B------:R-:W-:-:S04]  /*5320*/  IMAD.HI.U32 R40, R3, R38, RZ ;  /* 0x0000002603287227 */ /* 0x000fc800078e00ff */
[----:B------:R-:W-:Y:S02]  /*5330*/  IMAD.MOV R40, RZ, RZ, -R40 ;  /* 0x000000ffff287224 */ /* 0x000fe400078e0a28 */
[C---:B------:R-:W-:Y:S02]  /*5340*/  IMAD R36, R61.reuse, R42, R36 ;  /* 0x0000002a3d247224 */ /* 0x040fe400078e0224 */
[----:B------:R-:W-:Y:S01]  /*5350*/  IMAD R38, R61, R40, R38 ;  /* 0x000000283d267224 */ /* 0x000fe200078e0226 */
[----:B------:R-:W-:Y:S02]  /*5360*/  IABS R40, R53 ;  /* 0x0000003500287213 */ /* 0x000fe40000000000 */
[----:B---3--:R-:W-:Y:S02]  /*5370*/  IABS R43, R59 ;  /* 0x0000003b002b7213 */ /* 0x008fe40000000000 */
[----:B------:R-:W3:Y:S01]  /*5380*/  LDL R59, [R1+0x12b4] ;  /* 0x0012b400013b7983 */ /* 0x000ee20000100800 */
[----:B------:R-:W-:Y:S01]  /*5390*/  IMAD.HI.U32 R44, R3, R39, RZ ;  /* 0x00000027032c7227 */ /* 0x000fe200078e00ff */
[----:B------:R-:W-:-:S02]  /*53a0*/  IABS R42, R54 ;  /* 0x00000036002a7213 */ /* 0x000fc40000000000 */
[----:B------:R-:W3:Y:S01]  /*53b0*/  LDL R54, [R1+0x12b8] ;  /* 0x0012b80001367983 */ /* 0x000ee20000100800 */
[----:B------:R-:W-:Y:S02]  /*53c0*/  IMAD.MOV R44, RZ, RZ, -R44 ;  /* 0x000000ffff2c7224 */ /* 0x000fe400078e0a2c */
[----:B------:R-:W-:-:S04]  /*53d0*/  IMAD.HI.U32 R47, R3, R40, RZ ;  /* 0x00000028032f7227 */ /* 0x000fc800078e00ff */
[----:B------:R-:W-:-:S04]  /*53e0*/  IMAD.HI.U32 R45, R3, R43, RZ ;  /* 0x0000002b032d7227 */ /* 0x000fc800078e00ff */
[----:B------:R-:W-:-:S04]  /*53f0*/  IMAD.HI.U32 R48, R3, R41, RZ ;  /* 0x0000002903307227 */ /* 0x000fc800078e00ff */
[----:B------:R-:W-:-:S04]  /*5400*/  IMAD.HI.U32 R46, R3, R42, RZ ;  /* 0x0000002a032e7227 */ /* 0x000fc800078e00ff */
[C---:B------:R-:W-:Y:S02]  /*5410*/  IMAD R39, R61.reuse, R44, R39 ;  /* 0x0000002c3d277224 */ /* 0x040fe400078e0227 */
[----:B------:R-:W-:Y:S02]  /*5420*/  IMAD.MOV R44, RZ, RZ, -R47 ;  /* 0x000000ffff2c7224 */ /* 0x000fe400078e0a2f */
[----:B------:R-:W-:Y:S02]  /*5430*/  IMAD.MOV R45, RZ, RZ, -R45 ;  /* 0x000000ffff2d7224 */ /* 0x000fe400078e0a2d */
[----:B------:R-:W-:Y:S02]  /*5440*/  IMAD.MOV R47, RZ, RZ, -R48 ;  /* 0x000000ffff2f7224 */ /* 0x000fe400078e0a30 */
[----:B------:R-:W-:Y:S01]  /*5450*/  IMAD.MOV R46, RZ, RZ, -R46 ;  /* 0x000000ffff2e7224 */ /* 0x000fe200078e0a2e */
[----:B--2---:R-:W-:Y:S01]  /*5460*/  IABS R48, R55 ;  /* 0x0000003700307213 */ /* 0x004fe20000000000 */
[C---:B------:R-:W-:Y:S01]  /*5470*/  IMAD R43, R61.reuse, R45, R43 ;  /* 0x0000002d3d2b7224 */ /* 0x040fe200078e022b */
[----:B------:R-:W-:Y:S01]  /*5480*/  IABS R45, R56 ;  /* 0x00000038002d7213 */ /* 0x000fe20000000000 */
[C---:B------:R-:W-:Y:S01]  /*5490*/  IMAD R41, R61.reuse, R47, R41 ;  /* 0x0000002f3d297224 */ /* 0x040fe200078e0229 */
[----:B------:R-:W2:Y:S01]  /*54a0*/  LDL R55, [R1+0x12b0] ;  /* 0x0012b00001377983 */ /* 0x000ea20000100800 */
[----:B------:R-:W-:-:S03]  /*54b0*/  IMAD R42, R61, R46, R42 ;  /* 0x0000002e3d2a7224 */ /* 0x000fc600078e022a */
[----:B------:R-:W2:Y:S01]  /*54c0*/  LDL R56, [R1+0x12ac] ;  /* 0x0012ac0001387983 */ /* 0x000ea20000100800 */
[----:B----4-:R-:W-:Y:S02]  /*54d0*/  IABS R47, R58 ;  /* 0x0000003a002f7213 */ /* 0x010fe40000000000 */
[----:B------:R-:W-:Y:S01]  /*54e0*/  IABS R46, R57 ;  /* 0x00000039002e7213 */ /* 0x000fe20000000000 */
[----:B------:R-:W4:Y:S04]  /*54f0*/  LDL R58, [R1+0x12a4] ;  /* 0x0012a400013a7983 */ /* 0x000f280000100800 */
[----:B------:R-:W4:Y:S01]  /*5500*/  LDL R57, [R1+0x12a8] ;  /* 0x0012a80001397983 */ /* 0x000f220000100800 */
[----:B------:R-:W-:Y:S02]  /*5510*/  IMAD R40, R61, R44, R40 ;  /* 0x0000002c3d287224 */ /* 0x000fe400078e0228 */
[----:B------:R-:W-:-:S04]  /*5520*/  IMAD.MOV.U32 R44, RZ, RZ, R48 ;  /* 0x000000ffff2c7224 */ /* 0x000fc800078e0030 */
[----:B------:R-:W-:-:S04]  /*5530*/  IMAD.HI.U32 R49, R3, R44, RZ ;  /* 0x0000002c03317227 */ /* 0x000fc800078e00ff */
[----:B------:R-:W-:Y:S02]  /*5540*/  IMAD.MOV R49, RZ, RZ, -R49 ;  /* 0x000000ffff317224 */ /* 0x000fe400078e0a31 */
[----:B------:R-:W-:-:S04]  /*5550*/  IMAD.HI.U32 R52, R3, R45, RZ ;  /* 0x0000002d03347227 */ /* 0x000fc800078e00ff */
[----:B------:R-:W-:-:S04]  /*5560*/  IMAD.HI.U32 R53, R3, R46, RZ ;  /* 0x0000002e03357227 */ /* 0x000fc800078e00ff */
[----:B------:R-:W-:Y:S02]  /*5570*/  IMAD R44, R61, R49, R44 ;  /* 0x000000313d2c7224 */ /* 0x000fe400078e022c */
[----:B------:R-:W-:Y:S02]  /*5580*/  IMAD.MOV R49, RZ, RZ, -R52 ;  /* 0x000000ffff317224 */ /* 0x000fe400078e0a34 */
[----:B------:R-:W-:Y:S01]  /*5590*/  IMAD.MOV R52, RZ, RZ, -R53 ;  /* 0x000000ffff347224 */ /* 0x000fe200078e0a35 */
[----:B---3--:R-:W-:Y:S02]  /*55a0*/  IABS R53, R59 ;  /* 0x0000003b00357213 */ /* 0x008fe40000000000 */
[----:B------:R-:W3:Y:S04]  /*55b0*/  LDL R59, [R1+0x1288] ;  /* 0x00128800013b7983 */ /* 0x000ee80000100800 */
[----:B-1----:R-:W3:Y:S04]  /*55c0*/  LDL.LU R18, [R1+0x120] ;  /* 0x0001200001127983 */ /* 0x002ee80000300800 */
[----:B------:R-:W3:Y:S04]  /*55d0*/  LDL.LU R17, [R1+0x11c] ;  /* 0x00011c0001117983 */ /* 0x000ee80000300800 */
[----:B------:R-:W3:Y:S04]  /*55e0*/  LDL.LU R16, [R1+0x118] ;  /* 0x0001180001107983 */ /* 0x000ee80000300800 */
[----:B------:R-:W3:Y:S04]  /*55f0*/  LDL.LU R25, [R1+0x110] ;  /* 0x0001100001197983 */ /* 0x000ee80000300800 */
[----:B------:R-:W3:Y:S04]  /*5600*/  LDL.LU R14, [R1+0x10c] ;  /* 0x00010c00010e7983 */ /* 0x000ee80000300800 */
[----:B------:R-:W3:Y:S01]  /*5610*/  LDL.LU R13, [R1+0x108] ;  /* 0x00010800010d7983 */ /* 0x000ee20000300800 */
[----:B------:R-:W-:Y:S01]  /*5620*/  IABS R48, R54 ;  /* 0x0000003600307213 */ /* 0x000fe20000000000 */
[----:B------:R-:W-:-:S02]  /*5630*/  IMAD.HI.U32 R51, R3, R47, RZ ;  /* 0x0000002f03337227 */ /* 0x000fc400078e00ff */
[----:B------:R-:W3:Y:S02]  /*5640*/  LDL.LU R12, [R1+0x104] ;  /* 0x00010400010c7983 */ /* 0x000ee40000300800 */
[----:B------:R-:W-:-:S04]  /*5650*/  IMAD.HI.U32 R50, R3, R48, RZ ;  /* 0x0000003003327227 */ /* 0x000fc800078e00ff */
[----:B------:R-:W-:Y:S02]  /*5660*/  IMAD.MOV R50, RZ, RZ, -R50 ;  /* 0x000000ffff327224 */ /* 0x000fe400078e0a32 */
[C---:B------:R-:W-:Y:S02]  /*5670*/  IMAD R45, R61.reuse, R49, R45 ;  /* 0x000000313d2d7224 */ /* 0x040fe400078e022d */
[----:B------:R-:W-:Y:S02]  /*5680*/  IMAD.MOV R51, RZ, RZ, -R51 ;  /* 0x000000ffff337224 */ /* 0x000fe400078e0a33 */
[----:B------:R-:W-:Y:S02]  /*5690*/  IMAD.MOV.U32 R49, RZ, RZ, R53 ;  /* 0x000000ffff317224 */ /* 0x000fe400078e0035 */
[C---:B------:R-:W-:Y:S01]  /*56a0*/  IMAD R48, R61.reuse, R50, R48 ;  /* 0x000000323d307224 */ /* 0x040fe200078e0230 */
[----:B--2---:R-:W-:Y:S01]  /*56b0*/  IABS R50, R55 ;  /* 0x0000003700327213 */ /* 0x004fe20000000000 */
[----:B------:R-:W-:Y:S01]  /*56c0*/  IMAD R47, R61, R51, R47 ;  /* 0x000000333d2f7224 */ /* 0x000fe200078e022f */
[----:B------:R-:W-:Y:S01]  /*56d0*/  IABS R51, R56 ;  /* 0x0000003800337213 */ /* 0x000fe20000000000 */
[----:B------:R-:W-:Y:S01]  /*56e0*/  IMAD.HI.U32 R54, R3, R49, RZ ;  /* 0x0000003103367227 */ /* 0x000fe200078e00ff */
[----:B----4-:R-:W-:-:S03]  /*56f0*/  IABS R53, R58 ;  /* 0x0000003a00357213 */ /* 0x010fc60000000000 */
[----:B------:R-:W-:Y:S01]  /*5700*/  IMAD R46, R61, R52, R46 ;  /* 0x000000343d2e7224 */ /* 0x000fe200078e022e */
[----:B------:R-:W-:Y:S01]  /*5710*/  IABS R52, R57 ;  /* 0x0000003900347213 */ /* 0x000fe20000000000 */
[----:B------:R-:W-:Y:S02]  /*5720*/  IMAD.MOV R54, RZ, RZ, -R54 ;  /* 0x000000ffff367224 */ /* 0x000fe400078e0a36 */
[----:B------:R-:W-:-:S04]  /*5730*/  IMAD.HI.U32 R57, R3, R50, RZ ;  /* 0x0000003203397227 */ /* 0x000fc800078e00ff */
[----:B------:R-:W-:-:S04]  /*5740*/  IMAD.HI.U32 R58, R3, R51, RZ ;  /* 0x00000033033a7227 */ /* 0x000fc800078e00ff */
[----:B------:R-:W-:-:S04]  /*5750*/  IMAD.HI.U32 R55, R3, R53, RZ ;  /* 0x0000003503377227 */ /* 0x000fc800078e00ff */
[----:B------:R-:W-:Y:S02]  /*5760*/  IMAD R49, R61, R54, R49 ;  /* 0x000000363d317224 */ /* 0x000fe400078e0231 */
[----:B------:R-:W-:-:S04]  /*5770*/  IMAD.HI.U32 R56, R3, R52, RZ ;  /* 0x0000003403387227 */ /* 0x000fc800078e00ff */
[----:B------:R-:W-:Y:S02]  /*5780*/  IMAD.MOV R54, RZ, RZ, -R57 ;  /* 0x000000ffff367224 */ /* 0x000fe400078e0a39 */
[----:B------:R-:W-:Y:S01]  /*5790*/  IMAD.MOV R57, RZ, RZ, -R58 ;  /* 0x000000ffff397224 */ /* 0x000fe200078e0a3a */
[----:B------:R-:W-:Y:S01]  /*57a0*/  IABS R58, R9 ;  /* 0x00000009003a7213 */ /* 0x000fe20000000000 */
[----:B------:R-:W-:Y:S02]  /*57b0*/  IMAD.MOV R55, RZ, RZ, -R55 ;  /* 0x000000ffff377224 */ /* 0x000fe400078e0a37 */
[----:B------:R-:W-:Y:S02]  /*57c0*/  IMAD.MOV R56, RZ, RZ, -R56 ;  /* 0x000000ffff387224 */ /* 0x000fe400078e0a38 */
[C---:B------:R-:W-:Y:S02]  /*57d0*/  IMAD R50, R61.reuse, R54, R50 ;  /* 0x000000363d327224 */ /* 0x040fe400078e0232 */
[C---:B------:R-:W-:Y:S01]  /*57e0*/  IMAD R53, R61.reuse, R55, R53 ;  /* 0x000000373d357224 */ /* 0x040fe200078e0235 */
[----:B------:R-:W-:Y:S01]  /*57f0*/  IABS R55, R8 ;  /* 0x0000000800377213 */ /* 0x000fe20000000000 */
[----:B------:R-:W-:Y:S01]  /*5800*/  IMAD.MOV.U32 R54, RZ, RZ, R58 ;  /* 0x000000ffff367224 */ /* 0x000fe200078e003a */
[----:B------:R-:W-:Y:S01]  /*5810*/  IABS R9, c[0x0][0x178] ;  /* 0x00005e0000097a13 */ /* 0x000fe20000000000 */
[C---:B------:R-:W-:Y:S01]  /*5820*/  IMAD R52, R61.reuse, R56, R52 ;  /* 0x000000383d347224 */ /* 0x040fe200078e0234 */
[----:B------:R-:W-:Y:S01]  /*5830*/  IABS R56, R7 ;  /* 0x0000000700387213 */ /* 0x000fe20000000000 */
[----:B------:R-:W-:Y:S01]  /*5840*/  IMAD R51, R61, R57, R51 ;  /* 0x000000393d337224 */ /* 0x000fe200078e0233 */
[----:B------:R-:W-:Y:S01]  /*5850*/  IABS R8, R60 ;  /* 0x0000003c00087213 */ /* 0x000fe20000000000 */
[----:B------:R-:W-:Y:S01]  /*5860*/  IMAD.HI.U32 R57, R3, R54, RZ ;  /* 0x0000003603397227 */ /* 0x000fe200078e00ff */
[----:B------:R-:W-:-:S03]  /*5870*/  ISETP.GT.U32.AND P2, PT, R9, R2, PT ;  /* 0x000000020900720c */ /* 0x000fc60003f44070 */
[----:B------:R-:W-:Y:S01]  /*5880*/  IMAD.HI.U32 R7, R3, R55, RZ ;  /* 0x0000003703077227 */ /* 0x000fe200078e00ff */
[----:B------:R-:W-:-:S03]  /*5890*/  ISETP.GT.U32.AND P1, PT, R9, R4, PT ;  /* 0x000000040900720c */ /* 0x000fc60003f24070 */
[----:B------:R-:W-:-:S04]  /*58a0*/  IMAD.HI.U32 R60, R3, R56, RZ ;  /* 0x00000038033c7227 */ /* 0x000fc800078e00ff */
[----:B------:R-:W-:Y:S02]  /*58b0*/  IMAD.MOV R58, RZ, RZ, -R57 ;  /* 0x000000ffff3a7224 */ /* 0x000fe400078e0a39 */
[----:B------:R-:W-:Y:S02]  /*58c0*/  IMAD.MOV R7, RZ, RZ, -R7 ;  /* 0x000000ffff077224 */ /* 0x000fe400078e0a07 */
[----:B------:R-:W-:Y:S02]  /*58d0*/  IMAD.MOV R60, RZ, RZ, -R60 ;  /* 0x000000ffff3c7224 */ /* 0x000fe400078e0a3c */
[----:B------:R-:W-:Y:S02]  /*58e0*/  IMAD R54, R61, R58, R54 ;  /* 0x0000003a3d367224 */ /* 0x000fe400078e0236 */
[----:B------:R-:W-:Y:S01]  /*58f0*/  IMAD.MOV.U32 R58, RZ, RZ, R8 ;  /* 0x000000ffff3a7224 */ /* 0x000fe200078e0008 */
[----:B------:R-:W-:Y:S01]  /*5900*/  ISETP.GT.U32.AND P0, PT, R9, R5, PT ;  /* 0x000000050900720c */ /* 0x000fe20003f04070 */
[----:B------:R-:W2:Y:S01]  /*5910*/  LDL.LU R8, [R1+0x100] ;  /* 0x0001000001087983 */ /* 0x000ea20000300800 */
[----:B------:R-:W-:-:S02]  /*5920*/  IMAD R55, R61, R7, R55 ;  /* 0x000000073d377224 */ /* 0x000fc400078e0237 */
[----:B------:R-:W-:Y:S01]  /*5930*/  IMAD R56, R61, R60, R56 ;  /* 0x0000003c3d387224 */ /* 0x000fe200078e0238 */
[----:B------:R-:W4:Y:S01]  /*5940*/  LDL.LU R7, [R1+0xfc] ;  /* 0x0000fc0001077983 */ /* 0x000f220000300800 */
[----:B------:R-:W-:-:S03]  /*5950*/  @!P2 IMAD.IADD R2, R2, 0x1, -R9 ;  /* 0x000000010202a824 */ /* 0x000fc600078e0a09 */
[----:B------:R-:W2:Y:S01]  /*5960*/  LDL.LU R60, [R1+0x114] ;  /* 0x00011400013c7983 */ /* 0x000ea20000300800 */
[--C-:B------:R-:W-:Y:S01]  /*5970*/  @!P1 IMAD.IADD R4, R4, 0x1, -R9.reuse ;  /* 0x0000000104049824 */ /* 0x100fe200078e0a09 */
[----:B------:R-:W-:Y:S02]  /*5980*/  ISETP.GT.U32.AND P1, PT, R9, R2, PT ;  /* 0x000000020900720c */ /* 0x000fe40003f24070 */
[----:B------:R-:W-:Y:S01]  /*5990*/  @!P0 IMAD.IADD R5, R5, 0x1, -R9 ;  /* 0x0000000105058824 */ /* 0x000fe200078e0a09 */
[C---:B------:R-:W-:Y:S02]  /*59a0*/  ISETP.GT.U32.AND P3, PT, R9.reuse, R0, PT ;  /* 0x000000000900720c */ /* 0x040fe40003f64070 */
[C---:B------:R-:W-:Y:S02]  /*59b0*/  ISETP.GT.U32.AND P0, PT, R9.reuse, R4, PT ;  /* 0x000000040900720c */ /* 0x040fe40003f04070 */
[----:B------:R-:W-:Y:S02]  /*59c0*/  ISETP.GT.U32.AND P5, PT, R9, R5, PT ;  /* 0x000000050900720c */ /* 0x000fe40003fa4070 */
[----:B------:R-:W-:-:S04]  /*59d0*/  ISETP.GT.U32.AND P2, PT, R61, R6, PT ;  /* 0x000000063d00720c */ /* 0x000fc80003f44070 */
[----:B------:R-:W-:-:S03]  /*59e0*/  @!P1 IMAD.IADD R2, R2, 0x1, -R9 ;  /* 0x0000000102029824 */ /* 0x000fc600078e0a09 */
[--C-:B------:R-:W-:Y:S02]  /*59f0*/  @!P3 IMAD.IADD R0, R0, 0x1, -R9.reuse ;  /* 0x000000010000b824 */ /* 0x100fe400078e0a09 */
[--C-:B------:R-:W-:Y:S02]  /*5a00*/  @!P0 IMAD.IADD R4, R4, 0x1, -R9.reuse ;  /* 0x0000000104048824 */ /* 0x100fe400078e0a09 */
[----:B------:R-:W-:Y:S01]  /*5a10*/  @!P5 IMAD.IADD R5, R5, 0x1, -R9 ;  /* 0x000000010505d824 */ /* 0x000fe200078e0a09 */
[----:B------:R-:W-:Y:S01]  /*5a20*/  ISETP.GT.U32.AND P3, PT, R9, R0, PT ;  /* 0x000000000900720c */ /* 0x000fe20003f64070 */
[----:B------:R-:W-:-:S03]  /*5a30*/  @!P2 IMAD.IADD R6, R6, 0x1, -R61 ;  /* 0x000000010606a824 */ /* 0x000fc600078e0a3d */
[----:B------:R-:W-:Y:S04]  /*5a40*/  STL [R1+0x15d0], R5 ;  /* 0x0015d00501007387 */ /* 0x000fe80000100800 */
[----:B------:R-:W-:Y:S04]  /*5a50*/  STL [R1+0x15d4], R4 ;  /* 0x0015d40401007387 */ /* 0x000fe80000100800 */
[----:B------:R-:W4:Y:S04]  /*5a60*/  LDL R15, [R1+0x1290] ;  /* 0x00129000010f7983 */ /* 0x000f280000100800 */
[----:B------:R-:W4:Y:S04]  /*5a70*/  LDL.LU R10, [R1+0xf8] ;  /* 0x0000f800010a7983 */ /* 0x000f280000300800 */
[----:B------:R-:W4:Y:S04]  /*5a80*/  LDL.LU R24, [R1+0xf4] ;  /* 0x0000f40001187983 */ /* 0x000f280000300800 */
[----:B------:R-:W4:Y:S01]  /*5a90*/  LDL.LU R23, [R1+0xf0] ;  /* 0x0000f00001177983 */ /* 0x000f220000300800 */
[----:B------:R-:W-:-:S03]  /*5aa0*/  @!P3 IMAD.IADD R0, R0, 0x1, -R9 ;  /* 0x000000010000b824 */ /* 0x000fc600078e0a09 */
[----:B------:R-:W4:Y:S04]  /*5ab0*/  LDL.LU R22, [R1+0xec] ;  /* 0x0000ec0001167983 */ /* 0x000f280000300800 */
[----:B------:R-:W4:Y:S04]  /*5ac0*/  LDL.LU R11, [R1+0xe8] ;  /* 0x0000e800010b7983 */ /* 0x000f280000300800 */
[----:B------:R-:W4:Y:S04]  /*5ad0*/  LDL.LU R9, [R1+0xe4] ;  /* 0x0000e40001097983 */ /* 0x000f280000300800 */
[----:B------:R-:W4:Y:S04]  /*5ae0*/  LDL.LU R21, [R1+0xe0] ;  /* 0x0000e00001157983 */ /* 0x000f280000300800 */
[----:B------:R-:W4:Y:S01]  /*5af0*/  LDL.LU R20, [R1+0xdc] ;  /* 0x0000dc0001147983 */ /* 0x000f220000300800 */
[----:B---3--:R-:W-:-:S02]  /*5b00*/  ISETP.GT.U32.AND P4, PT, R61, R18, PT ;  /* 0x000000123d00720c */ /* 0x008fc40003f84070 */
[----:B------:R-:W-:-:S11]  /*5b10*/  ISETP.GT.U32.AND P1, PT, R61, R25, PT ;  /* 0x000000193d00720c */ /* 0x000fd60003f24070 */
[--C-:B------:R-:W-:Y:S01]  /*5b20*/  @!P4 IMAD.IADD R18, R18, 0x1, -R61.reuse ;  /* 0x000000011212c824 */ /* 0x100fe200078e0a3d */
[C---:B------:R-:W-:Y:S02]  /*5b30*/  ISETP.GT.U32.AND P6, PT, R61.reuse, R17, PT ;  /* 0x000000113d00720c */ /* 0x040fe40003fc4070 */
[----:B------:R-:W-:Y:S01]  /*5b40*/  ISETP.GT.U32.AND P2, PT, R61, R14, PT ;  /* 0x0000000e3d00720c */ /* 0x000fe20003f44070 */
[----:B------:R-:W-:Y:S01]  /*5b50*/  @!P1 IMAD.IADD R25, R25, 0x1, -R61 ;  /* 0x0000000119199824 */ /* 0x000fe200078e0a3d */
[----:B------:R-:W-:-:S09]  /*5b60*/  ISETP.GT.U32.AND P1, PT, R61, R18, PT ;  /* 0x000000123d00720c */ /* 0x000fd20003f24070 */
[--C-:B------:R-:W-:Y:S01]  /*5b70*/  @!P6 IMAD.IADD R17, R17, 0x1, -R61.reuse ;  /* 0x000000011111e824 */ /* 0x100fe200078e0a3d */
[----:B------:R-:W-:Y:S01]  /*5b80*/  ISETP.GT.U32.AND P5, PT, R61, R16, PT ;  /* 0x000000103d00720c */ /* 0x000fe20003fa4070 */
[----:B------:R-:W-:-:S03]  /*5b90*/  @!P2 IMAD.IADD R14, R14, 0x1, -R61 ;  /* 0x000000010e0ea824 */ /* 0x000fc600078e0a3d */
[C---:B------:R-:W-:Y:S01]  /*5ba0*/  ISETP.GT.U32.AND P2, PT, R61.reuse, R17, PT ;  /* 0x000000113d00720c */ /* 0x040fe20003f44070 */
[----:B------:R-:W-:Y:S01]  /*5bb0*/  @!P1 IMAD.IADD R18, R18, 0x1, -R61 ;  /* 0x0000000112129824 */ /* 0x000fe200078e0a3d */
[----:B------:R-:W-:-:S04]  /*5bc0*/  ISETP.GT.U32.AND P3, PT, R61, R13, PT ;  /* 0x0000000d3d00720c */ /* 0x000fc80003f64070 */
[----:B------:R0:W-:Y:S04]  /*5bd0*/  STL [R1+0x120], R18 ;  /* 0x0001201201007387 */ /* 0x0001e80000100800 */
[----:B------:R-:W3:Y:S04]  /*5be0*/  LDL.LU R19, [R1+0xd8] ;  /* 0x0000d80001137983 */ /* 0x000ee80000300800 */
[----:B0-----:R-:W3:Y:S01]  /*5bf0*/  LDL.LU R18, [R1+0xd4] ;  /* 0x0000d40001127983 */ /* 0x001ee20000300800 */
[--C-:B------:R-:W-:Y:S02]  /*5c00*/  @!P5 IMAD.IADD R16, R16, 0x1, -R61.reuse ;  /* 0x000000011010d824 */ /* 0x100fe400078e0a3d */
[----:B------:R-:W-:-:S02]  /*5c10*/  @!P2 IMAD.IADD R17, R17, 0x1, -R61 ;  /* 0x000000011111a824 */ /* 0x000fc400078e0a3d */
[--C-:B------:R-:W-:Y:S01]  /*5c20*/  @!P3 IMAD.IADD R13, R13, 0x1, -R61.reuse ;  /* 0x000000010d0db824 */ /* 0x100fe200078e0a3d */
[----:B------:R-:W-:Y:S02]  /*5c30*/  ISETP.GT.U32.AND P3, PT, R61, R16, PT ;  /* 0x000000103d00720c */ /* 0x000fe40003f64070 */
[----:B------:R0:W-:Y:S04]  /*5c40*/  STL [R1+0x11c], R17 ;  /* 0x00011c1101007387 */ /* 0x0001e80000100800 */
[----:B0-----:R-:W3:Y:S07]  /*5c50*/  LDL.LU R17, [R1+0xd0] ;  /* 0x0000d00001117983 */ /* 0x001eee0000300800 */
[----:B------:R-:W-:-:S05]  /*5c60*/  @!P3 IMAD.IADD R16, R16, 0x1, -R61 ;  /* 0x000000011010b824 */ /* 0x000fca00078e0a3d */
[----:B------:R0:W-:Y:S04]  /*5c70*/  STL [R1+0x118], R16 ;  /* 0x0001181001007387 */ /* 0x0001e80000100800 */
[----:B0-----:R-:W3:Y:S01]  /*5c80*/  LDL.LU R16, [R1+0xcc] ;  /* 0x0000cc0001107983 */ /* 0x001ee20000300800 */
[C---:B------:R-:W-:Y:S02]  /*5c90*/  ISETP.GT.U32.AND P4, PT, R61.reuse, R12, PT ;  /* 0x0000000c3d00720c */ /* 0x040fe40003f84070 */
[----:B------:R-:W-:Y:S02]  /*5ca0*/  IABS R59, R59 ;  /* 0x0000003b003b7213 */ /* 0x000fe40000000000 */
[C---:B--2---:R-:W-:Y:S02]  /*5cb0*/  ISETP.GT.U32.AND P0, PT, R61.reuse, R60, PT ;  /* 0x0000003c3d00720c */ /* 0x044fe40003f04070 */
[----:B----4-:R-:W-:-:S07]  /*5cc0*/  ISETP.GT.U32.AND P5, PT, R61, R7, PT ;  /* 0x000000073d00720c */ /* 0x010fce0003fa4070 */
[----:B------:R-:W-:Y:S01]  /*5cd0*/  @!P4 IMAD.IADD R12, R12, 0x1, -R61 ;  /* 0x000000010c0cc824 */ /* 0x000fe200078e0a3d */
[----:B------:R-:W-:-:S03]  /*5ce0*/  ISETP.GT.U32.AND P6, PT, R61, R8, PT ;  /* 0x000000083d00720c */ /* 0x000fc60003fc4070 */
[----:B------:R-:W-:Y:S01]  /*5cf0*/  @!P0 IMAD.IADD R60, R60, 0x1, -R61 ;  /* 0x000000013c3c8824 */ /* 0x000fe200078e0a3d */
[----:B------:R-:W-:Y:S01]  /*5d00*/  ISETP.GT.U32.AND P0, PT, R61, R6, PT ;  /* 0x000000063d00720c */ /* 0x000fe20003f04070 */
[----:B------:R-:W-:Y:S02]  /*5d10*/  IMAD.MOV.U32 R57, RZ, RZ, R59 ;  /* 0x000000ffff397224 */ /* 0x000fe400078e003b */
[----:B------:R-:W-:Y:S01]  /*5d20*/  @!P5 IMAD.IADD R7, R7, 0x1, -R61 ;  /* 0x000000010707d824 */ /* 0x000fe200078e0a3d */
[C---:B------:R-:W-:Y:S02]  /*5d30*/  ISETP.GT.U32.AND P4, PT, R61.reuse, R60, PT ;  /* 0x0000003c3d00720c */ /* 0x040fe40003f84070 */
[----:B------:R-:W-:Y:S01]  /*5d40*/  ISETP.GT.U32.AND P5, PT, R61, R25, PT ;  /* 0x000000193d00720c */ /* 0x000fe20003fa4070 */
[----:B------:R-:W-:-:S06]  /*5d50*/  IMAD.HI.U32 R59, R3, R57, RZ ;  /* 0x00000039033b7227 */ /* 0x000fcc00078e00ff */
[----:B------:R-:W-:Y:S01]  /*5d60*/  @!P0 IMAD.IADD R6, R6, 0x1, -R61 ;  /* 0x0000000106068824 */ /* 0x000fe200078e0a3d */
[C---:B------:R-:W-:Y:S01]  /*5d70*/  ISETP.GT.U32.AND P0, PT, R61.reuse, R14, PT ;  /* 0x0000000e3d00720c */ /* 0x040fe20003f04070 */
[----:B------:R-:W-:Y:S02]  /*5d80*/  IMAD.MOV R59, RZ, RZ, -R59 ;  /* 0x000000ffff3b7224 */ /* 0x000fe400078e0a3b */
[----:B------:R-:W-:Y:S01]  /*5d90*/  @!P6 IMAD.IADD R8, R8, 0x1, -R61 ;  /* 0x000000010808e824 */ /* 0x000fe200078e0a3d */
[C---:B------:R-:W-:Y:S01]  /*5da0*/  ISETP.GT.U32.AND P6, PT, R61.reuse, R7, PT ;  /* 0x000000073d00720c */ /* 0x040fe20003fc4070 */
[C---:B------:R-:W-:Y:S01]  /*5db0*/  IMAD R57, R61.reuse, R59, R57 ;  /* 0x0000003b3d397224 */ /* 0x040fe200078e0239 */
[----:B------:R-:W-:Y:S01]  /*5dc0*/  ISETP.GT.U32.AND P1, PT, R61, R13, PT ;  /* 0x0000000d3d00720c */ /* 0x000fe20003f24070 */
[----:B------:R-:W-:Y:S02]  /*5dd0*/  @!P4 IMAD.IADD R60, R60, 0x1, -R61 ;  /* 0x000000013c3cc824 */ /* 0x000fe400078e0a3d */
[----:B------:R-:W-:Y:S01]  /*5de0*/  IMAD.HI.U32 R59, R3, R58, RZ ;  /* 0x0000003a033b7227 */ /* 0x000fe200078e00ff */
[----:B------:R-:W-:-:S03]  /*5df0*/  ISETP.GT.U32.AND P4, PT, R61, R10, PT ;  /* 0x0000000a3d00720c */ /* 0x000fc60003f84070 */
[--C-:B------:R-:W-:Y:S01]  /*5e00*/  @!P5 IMAD.IADD R25, R25, 0x1, -R61.reuse ;  /* 0x000000011919d824 */ /* 0x100fe200078e0a3d */
[C---:B------:R-:W-:Y:S01]  /*5e10*/  ISETP.GT.U32.AND P5, PT, R61.reuse, R24, PT ;  /* 0x000000183d00720c */ /* 0x040fe20003fa4070 */
[----:B------:R-:W-:Y:S02]  /*5e20*/  @!P0 IMAD.IADD R14, R14, 0x1, -R61 ;  /* 0x000000010e0e8824 */ /* 0x000fe400078e0a3d */
[----:B------:R-:W-:Y:S01]  /*5e30*/  IMAD.MOV R59, RZ, RZ, -R59 ;  /* 0x000000ffff3b7224 */ /* 0x000fe200078e0a3b */
[----:B------:R-:W-:-:S03]  /*5e40*/  ISETP.GT.U32.AND P0, PT, R61, R23, PT ;  /* 0x000000173d00720c */ /* 0x000fc60003f04070 */
[----:B------:R-:W-:Y:S01]  /*5e50*/  IMAD R58, R61, R59, R58 ;  /* 0x0000003b3d3a7224 */ /* 0x000fe200078e023a */
[----:B------:R-:W-:Y:S01]  /*5e60*/  IABS R59, R15 ;  /* 0x0000000f003b7213 */ /* 0x000fe20000000000 */
[--C-:B------:R-:W-:Y:S01]  /*5e70*/  @!P6 IMAD.IADD R7, R7, 0x1, -R61.reuse ;  /* 0x000000010707e824 */ /* 0x100fe200078e0a3d */
[----:B------:R-:W2:Y:S01]  /*5e80*/  LDL.LU R15, [R1+0xc8] ;  /* 0x0000c800010f7983 */ /* 0x000ea20000300800 */
[----:B------:R-:W-:Y:S01]  /*5e90*/  ISETP.GT.U32.AND P2, PT, R61, R12, PT ;  /* 0x0000000c3d00720c */ /* 0x000fe20003f44070 */
[--C-:B------:R-:W-:Y:S01]  /*5ea0*/  @!P1 IMAD.IADD R13, R13, 0x1, -R61.reuse ;  /* 0x000000010d0d9824 */ /* 0x100fe200078e0a3d */
[C---:B------:R-:W-:Y:S01]  /*5eb0*/  ISETP.GT.U32.AND P1, PT, R61.reuse, R22, PT ;  /* 0x000000163d00720c */ /* 0x040fe20003f24070 */
[--C-:B------:R-:W-:Y:S02]  /*5ec0*/  @!P4 IMAD.IADD R10, R10, 0x1, -R61.reuse ;  /* 0x000000010a0ac824 */ /* 0x100fe400078e0a3d */
[--C-:B------:R-:W-:Y:S01]  /*5ed0*/  @!P5 IMAD.IADD R24, R24, 0x1, -R61.reuse ;  /* 0x000000011818d824 */ /* 0x100fe200078e0a3d */
[----:B------:R-:W-:Y:S01]  /*5ee0*/  ISETP.GT.U32.AND P6, PT, R61, R21, PT ;  /* 0x000000153d00720c */ /* 0x000fe20003fc4070 */
[----:B------:R-:W-:Y:S01]  /*5ef0*/  @!P0 IMAD.IADD R23, R23, 0x1, -R61 ;  /* 0x0000000117178824 */ /* 0x000fe200078e0a3d */
[----:B------:R-:W-:-:S02]  /*5f00*/  ISETP.GT.U32.AND P4, PT, R61, R20, PT ;  /* 0x000000143d00720c */ /* 0x000fc40003f84070 */
[----:B------:R-:W-:-:S03]  /*5f10*/  ISETP.GT.U32.AND P3, PT, R61, R8, PT ;  /* 0x000000083d00720c */ /* 0x000fc60003f64070 */
[--C-:B------:R-:W-:Y:S01]  /*5f20*/  @!P2 IMAD.IADD R12, R12, 0x1, -R61.reuse ;  /* 0x000000010c0ca824 */ /* 0x100fe200078e0a3d */
[----:B------:R-:W-:Y:S01]  /*5f30*/  ISETP.GT.U32.AND P2, PT, R61, R11, PT ;  /* 0x0000000b3d00720c */ /* 0x000fe20003f44070 */
[----:B------:R-:W-:-:S04]  /*5f40*/  @!P1 IMAD.IADD R22, R22, 0x1, -R61 ;  /* 0x0000000116169824 */ /* 0x000fc800078e0a3d */
[--C-:B------:R-:W-:Y:S01]  /*5f50*/  @!P6 IMAD.IADD R21, R21, 0x1, -R61.reuse ;  /* 0x000000011515e824 */ /* 0x100fe200078e0a3d */
[C---:B------:R-:W-:Y:S01]  /*5f60*/  ISETP.GT.U32.AND P6, PT, R61.reuse, R10, PT ;  /* 0x0000000a3d00720c */ /* 0x040fe20003fc4070 */
[--C-:B------:R-:W-:Y:S01]  /*5f70*/  @!P4 IMAD.IADD R20, R20, 0x1, -R61.reuse ;  /* 0x000000011414c824 */ /* 0x100fe200078e0a3d */
[----:B------:R-:W-:Y:S01]  /*5f80*/  ISETP.GT.U32.AND P4, PT, R61, R24, PT ;  /* 0x000000183d00720c */ /* 0x000fe20003f84070 */
[----:B------:R-:W-:Y:S01]  /*5f90*/  STL [R1+0x114], R60 ;  /* 0x0001143c01007387 */ /* 0x000fe20000100800 */
[----:B------:R-:W-:-:S03]  /*5fa0*/  @!P3 IMAD.IADD R8, R8, 0x1, -R61 ;  /* 0x000000010808b824 */ /* 0x000fc600078e0a3d */
[----:B------:R-:W-:Y:S04]  /*5fb0*/  STL [R1+0x110], R25 ;  /* 0x0001101901007387 */ /* 0x000fe80000100800 */
[----:B------:R-:W-:Y:S04]  /*5fc0*/  STL [R1+0x10c], R14 ;  /* 0x00010c0e01007387 */ /* 0x000fe80000100800 */
[----:B------:R-:W-:Y:S04]  /*5fd0*/  STL [R1+0x108], R13 ;  /* 0x0001080d01007387 */ /* 0x000fe80000100800 */
[----:B------:R-:W-:Y:S04]  /*5fe0*/  STL [R1+0x104], R12 ;  /* 0x0001040c01007387 */ /* 0x000fe80000100800 */
[----:B------:R0:W-:Y:S01]  /*5ff0*/  STL [R1+0x100], R8 ;  /* 0x0001000801007387 */ /* 0x0001e20000100800 */
[----:B------:R-:W-:-:S02]  /*6000*/  @!P6 IMAD.IADD R10, R10, 0x1, -R61 ;  /* 0x000000010a0ae824 */ /* 0x000fc400078e0a3d */
[--C-:B------:R-:W-:Y:S02]  /*6010*/  @!P2 IMAD.IADD R11, R11, 0x1, -R61.reuse ;  /* 0x000000010b0ba824 */ /* 0x100fe400078e0a3d */
[----:B------:R-:W-:Y:S01]  /*6020*/  @!P4 IMAD.IADD R24, R24, 0x1, -R61 ;  /* 0x000000011818c824 */ /* 0x000fe200078e0a3d */
[----:B0-----:R-:W4:Y:S04]  /*6030*/  LDL.LU R8, [R1+0xc4] ;  /* 0x0000c40001087983 */ /* 0x001f280000300800 */
[----:B------:R-:W4:Y:S04]  /*6040*/  LDL.LU R14, [R1+0xc0] ;  /* 0x0000c000010e7983 */ /* 0x000f280000300800 */
[----:B------:R0:W-:Y:S01]  /*6050*/  STL [R1+0xfc], R7 ;  /* 0x0000fc0701007387 */ /* 0x0001e20000100800 */
[----:B------:R-:W-:-:S03]  /*6060*/  ISETP.GT.U32.AND P3, PT, R61, R9, PT ;  /* 0x000000093d00720c */ /* 0x000fc60003f64070 */
[----:B0-----:R-:W4:Y:S04]  /*6070*/  LDL.LU R7, [R1+0xbc] ;  /* 0x0000bc0001077983 */ /* 0x001f280000300800 */
[----:B------:R-:W4:Y:S04]  /*6080*/  LDL.LU R13, [R1+0xb8] ;  /* 0x0000b800010d7983 */ /* 0x000f280000300800 */
[----:B------:R-:W4:Y:S04]  /*6090*/  LDL.LU R12, [R1+0xb4] ;  /* 0x0000b400010c7983 */ /* 0x000f280000300800 */
[----:B------:R0:W-:Y:S04]  /*60a0*/  STL [R1+0xf8], R10 ;  /* 0x0000f80a01007387 */ /* 0x0001e80000100800 */
[----:B0-----:R-:W4:Y:S04]  /*60b0*/  LDL.LU R10, [R1+0xb0] ;  /* 0x0000b000010a7983 */ /* 0x001f280000300800 */
[----:B------:R0:W-:Y:S04]  /*60c0*/  STL [R1+0xf4], R24 ;  /* 0x0000f41801007387 */ /* 0x0001e80000100800 */
[----:B------:R-:W4:Y:S01]  /*60d0*/  LDL.LU R5, [R1+0xac] ;  /* 0x0000ac0001057983 */ /* 0x000f220000300800 */
[----:B------:R-:W-:Y:S01]  /*60e0*/  @!P3 IMAD.IADD R9, R9, 0x1, -R61 ;  /* 0x000000010909b824 */ /* 0x000fe200078e0a3d */
[----:B---3--:R-:W-:-:S02]  /*60f0*/  ISETP.GT.U32.AND P5, PT, R61, R19, PT ;  /* 0x000000133d00720c */ /* 0x008fc40003fa4070 */
[----:B------:R-:W-:-:S11]  /*6100*/  ISETP.GT.U32.AND P0, PT, R61, R18, PT ;  /* 0x000000123d00720c */ /* 0x000fd60003f04070 */
[--C-:B------:R-:W-:Y:S01]  /*6110*/  @!P5 IMAD.IADD R19, R19, 0x1, -R61.reuse ;  /* 0x000000011313d824 */ /* 0x100fe200078e0a3d */
[C---:B------:R-:W-:Y:S01]  /*6120*/  ISETP.GT.U32.AND P5, PT, R61.reuse, R23, PT ;  /* 0x000000173d00720c */ /* 0x040fe20003fa4070 */
[----:B------:R-:W-:Y:S01]  /*6130*/  @!P0 IMAD.IADD R18, R18, 0x1, -R61 ;  /* 0x0000000112128824 */ /* 0x000fe200078e0a3d */
[C---:B------:R-:W-:Y:S02]  /*6140*/  ISETP.GT.U32.AND P0, PT, R61.reuse, R22, PT ;  /* 0x000000163d00720c */ /* 0x040fe40003f04070 */
[----:B------:R-:W-:-:S09]  /*6150*/  ISETP.GT.U32.AND P1, PT, R61, R17, PT ;  /* 0x000000113d00720c */ /* 0x000fd20003f24070 */
[--C-:B------:R-:W-:Y:S02]  /*6160*/  @!P5 IMAD.IADD R23, R23, 0x1, -R61.reuse ;  /* 0x000000011717d824 */ /* 0x100fe400078e0a3d */
[--C-:B------:R-:W-:Y:S02]  /*6170*/  @!P0 IMAD.IADD R22, R22, 0x1, -R61.reuse ;  /* 0x0000000116168824 */ /* 0x100fe400078e0a3d */
[----:B------:R-:W-:Y:S01]  /*6180*/  @!P1 IMAD.IADD R17, R17, 0x1, -R61 ;  /* 0x0000000111119824 */ /* 0x000fe200078e0a3d */
[C---:B------:R-:W-:Y:S01]  /*6190*/  ISETP.GT.U32.AND P1, PT, R61.reuse, R11, PT ;  /* 0x0000000b3d00720c */ /* 0x040fe20003f24070 */
[----:B------:R1:W-:Y:S01]  /*61a0*/  STL [R1+0xf0], R23 ;  /* 0x0000f01701007387 */ /* 0x0003e20000100800 */
[----:B------:R-:W-:-:S03]  /*61b0*/  ISETP.GT.U32.AND P2, PT, R61, R16, PT ;  /* 0x000000103d00720c */ /* 0x000fc60003f44070 */
[----:B------:R-:W4:Y:S04]  /*61c0*/  LDL.LU R25, [R1+0xa8] ;  /* 0x0000a80001197983 */ /* 0x000f280000300800 */
[----:B------:R1:W-:Y:S04]  /*61d0*/  STL [R1+0xec], R22 ;  /* 0x0000ec1601007387 */ /* 0x0003e80000100800 */
[----:B0-----:R-:W4:Y:S01]  /*61e0*/  LDL.LU R24, [R1+0xa4] ;  /* 0x0000a40001187983 */ /* 0x001f220000300800 */
[----:B------:R-:W-:-:S03]  /*61f0*/  @!P1 IMAD.IADD R11, R11, 0x1, -R61 ;  /* 0x000000010b0b9824 */ /* 0x000fc600078e0a3d */
[----:B-1----:R-:W4:Y:S01]  /*6200*/  LDL.LU R23, [R1+0xa0] ;  /* 0x0000a00001177983 */ /* 0x002f220000300800 */
[--C-:B------:R-:W-:Y:S01]  /*6210*/  @!P2 IMAD.IADD R16, R16, 0x1, -R61.reuse ;  /* 0x000000011010a824 */ /* 0x100fe200078e0a3d */
[----:B------:R-:W-:Y:S02]  /*6220*/  ISETP.GT.U32.AND P2, PT, R61, R9, PT ;  /* 0x000000093d00720c */ /* 0x000fe40003f44070 */
[----:B------:R0:W-:Y:S04]  /*6230*/  STL [R1+0xe8], R11 ;  /* 0x0000e80b01007387 */ /* 0x0001e80000100800 */
[----:B------:R-:W4:Y:S04]  /*6240*/  LDL.LU R22, [R1+0x9c] ;  /* 0x00009c0001167983 */ /* 0x000f280000300800 */
[----:B0-----:R-:W4:Y:S03]  /*6250*/  LDL.LU R11, [R1+0x98] ;  /* 0x00009800010b7983 */ /* 0x001f260000300800 */
[----:B------:R-:W-:-:S05]  /*6260*/  @!P2 IMAD.IADD R9, R9, 0x1, -R61 ;  /* 0x000000010909a824 */ /* 0x000fca00078e0a3d */
[----:B------:R0:W-:Y:S04]  /*6270*/  STL [R1+0xe4], R9 ;  /* 0x0000e40901007387 */ /* 0x0001e80000100800 */
[----:B0-----:R-:W4:Y:S01]  /*6280*/  LDL.LU R9, [R1+0x94] ;  /* 0x0000940001097983 */ /* 0x001f220000300800 */
[C---:B------:R-:W-:Y:S02]  /*6290*/  ISETP.GT.U32.AND P4, PT, R61.reuse, R20, PT ;  /* 0x000000143d00720c */ /* 0x040fe40003f84070 */
[C---:B------:R-:W-:Y:S02]  /*62a0*/  ISETP.GT.U32.AND P5, PT, R61.reuse, R19, PT ;  /* 0x000000133d00720c */ /* 0x040fe40003fa4070 */
[C---:B------:R-:W-:Y:S02]  /*62b0*/  ISETP.GT.U32.AND P0, PT, R61.reuse, R18, PT ;  /* 0x000000123d00720c */ /* 0x040fe40003f04070 */
[----:B--2---:R-:W-:-:S13]  /*62c0*/  ISETP.GT.U32.AND P3, PT, R61, R15, PT ;  /* 0x0000000f3d00720c */ /* 0x004fda0003f64070 */
[--C-:B------:R-:W-:Y:S01]  /*62d0*/  @!P3 IMAD.IADD R15, R15, 0x1, -R61.reuse ;  /* 0x000000010f0fb824 */ /* 0x100fe200078e0a3d */
[----:B------:R-:W-:Y:S01]  /*62e0*/  ISETP.GT.U32.AND P3, PT, R61, R21, PT ;  /* 0x000000153d00720c */ /* 0x000fe20003f64070 */
[----:B------:R-:W-:-:S03]  /*62f0*/  @!P4 IMAD.IADD R20, R20, 0x1, -R61 ;  /* 0x000000011414c824 */ /* 0x000fc600078e0a3d */
[C---:B------:R-:W-:Y:S02]  /*6300*/  ISETP.GT.U32.AND P6, PT, R61.reuse, R15, PT ;  /* 0x0000000f3d00720c */ /* 0x040fe40003fc4070 */
[----:B------:R-:W-:Y:S01]  /*6310*/  ISETP.GT.U32.AND P1, PT, R61, R17, PT ;  /* 0x000000113d00720c */ /* 0x000fe20003f24070 */
[----:B------:R-:W-:-:S06]  /*6320*/  @!P5 IMAD.IADD R19, R19, 0x1, -R61 ;  /* 0x000000011313d824 */ /* 0x000fcc00078e0a3d */
[--C-:B------:R-:W-:Y:S01]  /*6330*/  @!P3 IMAD.IADD R21, R21, 0x1, -R61.reuse ;  /* 0x000000011515b824 */ /* 0x100fe200078e0a3d */
[----:B------:R-:W-:Y:S01]  /*6340*/  ISETP.GT.U32.AND P2, PT, R61, R16, PT ;  /* 0x000000103d00720c */ /* 0x000fe20003f44070 */
[--C-:B------:R-:W-:Y:S02]  /*6350*/  @!P0 IMAD.IADD R18, R18, 0x1, -R61.reuse ;  /* 0x0000000112128824 */ /* 0x100fe400078e0a3d */
[--C-:B------:R-:W-:Y:S02]  /*6360*/  @!P6 IMAD.IADD R15, R15, 0x1, -R61.reuse ;  /* 0x000000010f0fe824 */ /* 0x100fe400078e0a3d */
[----:B------:R-:W-:Y:S01]  /*6370*/  @!P1 IMAD.IADD R17, R17, 0x1, -R61 ;  /* 0x0000000111119824 */ /* 0x000fe200078e0a3d */
[C---:B----4-:R-:W-:Y:S02]  /*6380*/  ISETP.GT.U32.AND P3, PT, R61.reuse, R8, PT ;  /* 0x000000083d00720c */ /* 0x050fe40003f64070 */
[C---:B------:R-:W-:Y:S02]  /*6390*/  ISETP.GT.U32.AND P4, PT, R61.reuse, R14, PT ;  /* 0x0000000e3d00720c */ /* 0x040fe40003f84070 */
[----:B------:R-:W-:-:S11]  /*63a0*/  ISETP.GT.U32.AND P5, PT, R61, R7, PT ;  /* 0x000000073d00720c */ /* 0x000fd60003fa4070 */
[--C-:B------:R-:W-:Y:S02]  /*63b0*/  @!P4 IMAD.IADD R14, R14, 0x1, -R61.reuse ;  /* 0x000000010e0ec824 */ /* 0x100fe400078e0a3d */
[--C-:B------:R-:W-:Y:S01]  /*63c0*/  @!P3 IMAD.IADD R8, R8, 0x1, -R61.reuse ;  /* 0x000000010808b824 */ /* 0x100fe200078e0a3d */
[C---:B------:R-:W-:Y:S02]  /*63d0*/  ISETP.GT.U32.AND P0, PT, R61.reuse, R13, PT ;  /* 0x0000000d3d00720c */ /* 0x040fe40003f04070 */
[----:B------:R-:W-:Y:S01]  /*63e0*/  ISETP.GT.U32.AND P1, PT, R61, R12, PT ;  /* 0x0000000c3d00720c */ /* 0x000fe20003f24070 */
[--C-:B------:R-:W-:Y:S02]  /*63f0*/  @!P5 IMAD.IADD R7, R7, 0x1, -R61.reuse ;  /* 0x000000010707d824 */ /* 0x100fe400078e0a3d */
[----:B------:R-:W-:Y:S01]  /*6400*/  @!P2 IMAD.IADD R16, R16, 0x1, -R61 ;  /* 0x000000011010a824 */ /* 0x000fe200078e0a3d */
[----:B------:R-:W-:-:S07]  /*6410*/  ISETP.GT.U32.AND P6, PT, R61, R5, PT ;  /* 0x000000053d00720c */ /* 0x000fce0003fc4070 */
[--C-:B------:R-:W-:Y:S01]  /*6420*/  @!P0 IMAD.IADD R13, R13, 0x1, -R61.reuse ;  /* 0x000000010d0d8824 */ /* 0x100fe200078e0a3d */
[----:B------:R-:W-:Y:S01]  /*6430*/  ISETP.GT.U32.AND P2, PT, R61, R10, PT ;  /* 0x0000000a3d00720c */ /* 0x000fe20003f44070 */
[----:B------:R0:W-:Y:S01]  /*6440*/  STL [R1+0xe0], R21 ;  /* 0x0000e01501007387 */ /* 0x0001e20000100800 */
[----:B------:R-:W-:-:S03]  /*6450*/  @!P1 IMAD.IADD R12, R12, 0x1, -R61 ;  /* 0x000000010c0c9824 */ /* 0x000fc600078e0a3d */
[----:B------:R1:W-:Y:S01]  /*6460*/  STL [R1+0xdc], R20 ;  /* 0x0000dc1401007387 */ /* 0x0003e20000100800 */
[--C-:B------:R-:W-:Y:S01]  /*6470*/  @!P6 IMAD.IADD R5, R5, 0x1, -R61.reuse ;  /* 0x000000010505e824 */ /* 0x100fe200078e0a3d */
[----:B------:R-:W-:Y:S02]  /*6480*/  ISETP.GT.U32.AND P6, PT, R61, R8, PT ;  /* 0x000000083d00720c */ /* 0x000fe40003fc4070 */
[----:B------:R2:W-:Y:S04]  /*6490*/  STL [R1+0xd8], R19 ;  /* 0x0000d81301007387 */ /* 0x0005e80000100800 */
[----:B------:R4:W-:Y:S04]  /*64a0*/  STL [R1+0xd4], R18 ;  /* 0x0000d41201007387 */ /* 0x0009e80000100800 */
[----:B------:R1:W-:Y:S04]  /*64b0*/  STL [R1+0xd0], R17 ;  /* 0x0000d01101007387 */ /* 0x0003e80000100800 */
[----:B0-----:R-:W3:Y:S04]  /*64c0*/  LDL.LU R21, [R1+0x90] ;  /* 0x0000900001157983 */ /* 0x001ee80000300800 */
[----:B------:R-:W-:Y:S01]  /*64d0*/  STL [R1+0xcc], R16 ;  /* 0x0000cc1001007387 */ /* 0x000fe20000100800 */
[----:B------:R-:W-:-:S03]  /*64e0*/  @!P6 IMAD.IADD R8, R8, 0x1, -R61 ;  /* 0x000000010808e824 */ /* 0x000fc600078e0a3d */
[----:B-1----:R-:W3:Y:S01]  /*64f0*/  LDL.LU R20, [R1+0x8c] ;  /* 0x00008c0001147983 */ /* 0x002ee20000300800 */
[----:B------:R-:W-:-:S03]  /*6500*/  @!P2 IMAD.IADD R10, R10, 0x1, -R61 ;  /* 0x000000010a0aa824 */ /* 0x000fc600078e0a3d */
[----:B--2---:R-:W2:Y:S04]  /*6510*/  LDL.LU R19, [R1+0x88] ;  /* 0x0000880001137983 */ /* 0x004ea80000300800 */
[----:B------:R-:W-:Y:S04]  /*6520*/  STL [R1+0xc8], R15 ;  /* 0x0000c80f01007387 */ /* 0x000fe80000100800 */
[----:B----4-:R-:W2:Y:S04]  /*6530*/  LDL.LU R18, [R1+0x84] ;  /* 0x0000840001127983 */ /* 0x010ea80000300800 */
[----:B------:R-:W2:Y:S04]  /*6540*/  LDL.LU R17, [R1+0x80] ;  /* 0x0000800001117983 */ /* 0x000ea80000300800 */
[----:B------:R0:W-:Y:S04]  /*6550*/  STL [R1+0xc4], R8 ;  /* 0x0000c40801007387 */ /* 0x0001e80000100800 */
[----:B0-----:R-:W2:Y:S01]  /*6560*/  LDL.LU R8, [R1+0x7c] ;  /* 0x00007c0001087983 */ /* 0x001ea20000300800 */
[----:B------:R-:W-:-:S02]  /*6570*/  ISETP.GT.U32.AND P3, PT, R61, R25, PT ;  /* 0x000000193d00720c */ /* 0x000fc40003f64070 */
[C---:B------:R-:W-:Y:S02]  /*6580*/  ISETP.GT.U32.AND P4, PT, R61.reuse, R24, PT ;  /* 0x000000183d00720c */ /* 0x040fe40003f84070 */
[----:B------:R-:W-:-:S09]  /*6590*/  ISETP.GT.U32.AND P5, PT, R61, R23, PT ;  /* 0x000000173d00720c */ /* 0x000fd20003fa4070 */
[--C-:B------:R-:W-:Y:S01]  /*65a0*/  @!P3 IMAD.IADD R25, R25, 0x1, -R61.reuse ;  /* 0x000000011919b824 */ /* 0x100fe200078e0a3d */
[C---:B------:R-:W-:Y:S02]  /*65b0*/  ISETP.GT.U32.AND P3, PT, R61.reuse, R14, PT ;  /* 0x0000000e3d00720c */ /* 0x040fe40003f64070 */
[C---:B------:R-:W-:Y:S01]  /*65c0*/  ISETP.GT.U32.AND P0, PT, R61.reuse, R22, PT ;  /* 0x000000163d00720c */ /* 0x040fe20003f04070 */
[--C-:B------:R-:W-:Y:S01]  /*65d0*/  @!P4 IMAD.IADD R24, R24, 0x1, -R61.reuse ;  /* 0x000000011818c824 */ /* 0x100fe200078e0a3d */
[C---:B------:R-:W-:Y:S02]  /*65e0*/  ISETP.GT.U32.AND P4, PT, R61.reuse, R7, PT ;  /* 0x000000073d00720c */ /* 0x040fe40003f84070 */
[----:B------:R-:W-:Y:S01]  /*65f0*/  ISETP.GT.U32.AND P1, PT, R61, R11, PT ;  /* 0x0000000b3d00720c */ /* 0x000fe20003f24070 */
[----:B------:R-:W-:Y:S01]  /*6600*/  @!P5 IMAD.IADD R23, R23, 0x1, -R61 ;  /* 0x000000011717d824 */ /* 0x000fe200078e0a3d */
[----:B------:R-:W-:-:S05]  /*6610*/  ISETP.GT.U32.AND P5, PT, R61, R13, PT ;  /* 0x0000000d3d00720c */ /* 0x000fca0003fa4070 */
[--C-:B------:R-:W-:Y:S02]  /*6620*/  @!P3 IMAD.IADD R14, R14, 0x1, -R61.reuse ;  /* 0x000000010e0eb824 */ /* 0x100fe400078e0a3d */
[--C-:B------:R-:W-:Y:S01]  /*6630*/  @!P0 IMAD.IADD R22, R22, 0x1, -R61.reuse ;  /* 0x0000000116168824 */ /* 0x100fe200078e0a3d */
[----:B------:R-:W-:Y:S01]  /*6640*/  ISETP.GT.U32.AND P0, PT, R61, R12, PT ;  /* 0x0000000c3d00720c */ /* 0x000fe20003f04070 */
[--C-:B------:R-:W-:Y:S02]  /*6650*/  @!P4 IMAD.IADD R7, R7, 0x1, -R61.reuse ;  /* 0x000000010707c824 */ /* 0x100fe400078e0a3d */
[--C-:B------:R-:W-:Y:S01]  /*6660*/  @!P1 IMAD.IADD R11, R11, 0x1, -R61.reuse ;  /* 0x000000010b0b9824 */ /* 0x100fe200078e0a3d */
[C---:B------:R-:W-:Y:S02]  /*6670*/  ISETP.GT.U32.AND P1, PT, R61.reuse, R10, PT ;  /* 0x0000000a3d00720c */ /* 0x040fe40003f24070 */
[----:B------:R0:W-:Y:S01]  /*6680*/  STL [R1+0xbc], R7 ;  /* 0x0000bc0701007387 */ /* 0x0001e20000100800 */
[----:B------:R-:W-:Y:S01]  /*6690*/  ISETP.GT.U32.AND P2, PT, R61, R9, PT ;  /* 0x000000093d00720c */ /* 0x000fe20003f44070 */
[----:B------:R-:W-:-:S02]  /*66a0*/  @!P5 IMAD.IADD R13, R13, 0x1, -R61 ;  /* 0x000000010d0dd824 */ /* 0x000fc400078e0a3d */
[----:B------:R1:W-:Y:S04]  /*66b0*/  STL [R1+0xc0], R14 ;  /* 0x0000c00e01007387 */ /* 0x0003e80000100800 */
[----:B0-----:R-:W4:Y:S04]  /*66c0*/  LDL.LU R7, [R1+0x78] ;  /* 0x0000780001077983 */ /* 0x001f280000300800 */
[----:B------:R-:W4:Y:S04]  /*66d0*/  LDL.LU R16, [R1+0x74] ;  /* 0x0000740001107983 */ /* 0x000f280000300800 */
[----:B------:R-:W4:Y:S01]  /*66e0*/  LDL.LU R15, [R1+0x70] ;  /* 0x00007000010f7983 */ /* 0x000f220000300800 */
[----:B------:R-:W-:-:S03]  /*66f0*/  @!P0 IMAD.IADD R12, R12, 0x1, -R61 ;  /* 0x000000010c0c8824 */ /* 0x000fc600078e0a3d */
[----:B-1----:R-:W4:Y:S04]  /*6700*/  LDL.LU R14, [R1+0x6c] ;  /* 0x00006c00010e7983 */ /* 0x002f280000300800 */
[----:B------:R0:W-:Y:S01]  /*6710*/  STL [R1+0xb8], R13 ;  /* 0x0000b80d01007387 */ /* 0x0001e20000100800 */
[--C-:B------:R-:W-:Y:S01]  /*6720*/  @!P2 IMAD.IADD R9, R9, 0x1, -R61.reuse ;  /* 0x000000010909a824 */ /* 0x100fe200078e0a3d */
[C---:B------:R-:W-:Y:S01]  /*6730*/  ISETP.GT.U32.AND P2, PT, R61.reuse, R5, PT ;  /* 0x000000053d00720c */ /* 0x040fe20003f44070 */
[----:B------:R-:W-:Y:S01]  /*6740*/  @!P1 IMAD.IADD R10, R10, 0x1, -R61 ;  /* 0x000000010a0a9824 */ /* 0x000fe200078e0a3d */
[C---:B------:R-:W-:Y:S01]  /*6750*/  ISETP.GT.U32.AND P3, PT, R61.reuse, R25, PT ;  /* 0x000000193d00720c */ /* 0x040fe20003f64070 */
[----:B0-----:R-:W4:Y:S01]  /*6760*/  LDL.LU R13, [R1+0x68] ;  /* 0x00006800010d7983 */ /* 0x001f220000300800 */
[----:B------:R-:W-:-:S03]  /*6770*/  ISETP.GT.U32.AND P4, PT, R61, R24, PT ;  /* 0x000000183d00720c */ /* 0x000fc60003f84070 */
[----:B------:R0:W-:Y:S01]  /*6780*/  STL [R1+0xb4], R12 ;  /* 0x0000b40c01007387 */ /* 0x0001e20000100800 */
[C---:B------:R-:W-:Y:S02]  /*6790*/  ISETP.GT.U32.AND P0, PT, R61.reuse, R22, PT ;  /* 0x000000163d00720c */ /* 0x040fe40003f04070 */
[----:B------:R-:W-:Y:S01]  /*67a0*/  ISETP.GT.U32.AND P5, PT, R61, R23, PT ;  /* 0x000000173d00720c */ /* 0x000fe20003fa4070 */
[----:B0-----:R-:W4:Y:S04]  /*67b0*/  LDL.LU R12, [R1+0x64] ;  /* 0x00006400010c7983 */ /* 0x001f280000300800 */
[----:B------:R0:W-:Y:S01]  /*67c0*/  STL [R1+0xb0], R10 ;  /* 0x0000b00a01007387 */ /* 0x0001e20000100800 */
[----:B------:R-:W-:-:S03]  /*67d0*/  @!P2 IMAD.IADD R5, R5, 0x1, -R61 ;  /* 0x000000010505a824 */ /* 0x000fc600078e0a3d */
[----:B0-----:R-:W4:Y:S01]  /*67e0*/  LDL.LU R10, [R1+0x60] ;  /* 0x00006000010a7983 */ /* 0x001f220000300800 */
[--C-:B------:R-:W-:Y:S02]  /*67f0*/  @!P3 IMAD.IADD R25, R25, 0x1, -R61.reuse ;  /* 0x000000011919b824 */ /* 0x100fe400078e0a3d */
[--C-:B------:R-:W-:Y:S02]  /*6800*/  @!P4 IMAD.IADD R24, R24, 0x1, -R61.reuse ;  /* 0x000000011818c824 */ /* 0x100fe400078e0a3d */
[--C-:B------:R-:W-:Y:S01]  /*6810*/  @!P0 IMAD.IADD R22, R22, 0x1, -R61.reuse ;  /* 0x0000000116168824 */ /* 0x100fe200078e0a3d */
[----:B------:R-:W-:Y:S01]  /*6820*/  STL [R1+0xac], R5 ;  /* 0x0000ac0501007387 */ /* 0x000fe20000100800 */
[----:B------:R-:W-:-:S03]  /*6830*/  @!P5 IMAD.IADD R23, R23, 0x1, -R61 ;  /* 0x000000011717d824 */ /* 0x000fc600078e0a3d */
[----:B------:R-:W-:Y:S04]  /*6840*/  STL [R1+0xa8], R25 ;  /* 0x0000a81901007387 */ /* 0x000fe80000100800 */
[----:B------:R-:W-:Y:S04]  /*6850*/  STL [R1+0xa4], R24 ;  /* 0x0000a41801007387 */ /* 0x000fe80000100800 */
[----:B------:R0:W-:Y:S04]  /*6860*/  STL [R1+0x9c], R22 ;  /* 0x00009c1601007387 */ /* 0x0001e80000100800 */
[----:B------:R-:W-:Y:S04]  /*6870*/  STL [R1+0xa0], R23 ;  /* 0x0000a01701007387 */ /* 0x000fe80000100800 */
[----:B0-----:R-:W4:Y:S01]  /*6880*/  LDL R22, [R1+0x1294] ;  /* 0x0012940001167983 */ /* 0x001f220000100800 */
[----:B------:R-:W-:-:S02]  /*6890*/  ISETP.GT.U32.AND P6, PT, R61, R9, PT ;  /* 0x000000093d00720c */ /* 0x000fc40003fc4070 */
[----:B------:R-:W-:-:S11]  /*68a0*/  ISETP.GT.U32.AND P1, PT, R61, R11, PT ;  /* 0x0000000b3d00720c */ /* 0x000fd60003f24070 */
[--C-:B------:R-:W-:Y:S02]  /*68b0*/  @!P6 IMAD.IADD R9, R9, 0x1, -R61.reuse ;  /* 0x000000010909e824 */ /* 0x100fe400078e0a3d */
[----:B------:R-:W-:-:S03]  /*68c0*/  @!P1 IMAD.IADD R11, R11, 0x1, -R61 ;  /* 0x000000010b0b9824 */ /* 0x000fc600078e0a3d */
[----:B------:R0:W-:Y:S01]  /*68d0*/  STL [R1+0x94], R9 ;  /* 0x0000940901007387 */ /* 0x0001e20000100800 */
[----:B------:R-:W-:-:S03]  /*68e0*/  IMAD.HI.U32 R60, R3, R59, RZ ;  /* 0x0000003b033c7227 */ /* 0x000fc600078e00ff */
[----:B------:R1:W-:Y:S04]  /*68f0*/  STL [R1+0x98], R11 ;  /* 0x0000980b01007387 */ /* 0x0003e80000100800 */
[----:B0-----:R-:W4:Y:S04]  /*6900*/  LDL.LU R9, [R1+0x5c] ;  /* 0x00005c0001097983 */ /* 0x001f280000300800 */
[----:B-1----:R-:W4:Y:S01]  /*6910*/  LDL.LU R11, [R1+0x58] ;  /* 0x00005800010b7983 */ /* 0x002f220000300800 */
[----:B------:R-:W-:-:S03]  /*6920*/  IMAD.MOV R60, RZ, RZ, -R60 ;  /* 0x000000ffff3c7224 */ /* 0x000fc600078e0a3c */
[----:B------:R-:W4:Y:S04]  /*6930*/  LDL.LU R4, [R1+0x54] ;  /* 0x0000540001047983 */ /* 0x000f280000300800 */
[----:B------:R-:W4:Y:S01]  /*6940*/  LDL.LU R25, [R1+0x50] ;  /* 0x0000500001197983 */ /* 0x000f220000300800 */
[----:B---3--:R-:W-:-:S03]  /*6950*/  ISETP.GT.U32.AND P2, PT, R61, R21, PT ;  /* 0x000000153d00720c */ /* 0x008fc60003f44070 */
[----:B------:R-:W3:Y:S01]  /*6960*/  LDL.LU R24, [R1+0x4c] ;  /* 0x00004c0001187983 */ /* 0x000ee20000300800 */
[----:B------:R-:W-:-:S03]  /*6970*/  ISETP.GT.U32.AND P3, PT, R61, R20, PT ;  /* 0x000000143d00720c */ /* 0x000fc60003f64070 */
[----:B------:R-:W3:Y:S01]  /*6980*/  LDL.LU R23, [R1+0x48] ;  /* 0x0000480001177983 */ /* 0x000ee20000300800 */
[C---:B--2---:R-:W-:Y:S02]  /*6990*/  ISETP.GT.U32.AND P4, PT, R61.reuse, R19, PT ;  /* 0x000000133d00720c */ /* 0x044fe40003f84070 */
[----:B------:R-:W-:-:S03]  /*69a0*/  ISETP.GT.U32.AND P5, PT, R61, R18, PT ;  /* 0x000000123d00720c */ /* 0x000fc60003fa4070 */
[----:B------:R-:W-:Y:S01]  /*69b0*/  @!P2 IMAD.IADD R21, R21, 0x1, -R61 ;  /* 0x000000011515a824 */ /* 0x000fe200078e0a3d */
[----:B------:R-:W-:-:S03]  /*69c0*/  ISETP.GT.U32.AND P0, PT, R61, R17, PT ;  /* 0x000000113d00720c */ /* 0x000fc60003f04070 */
[----:B------:R-:W-:-:S04]  /*69d0*/  @!P3 IMAD.IADD R20, R20, 0x1, -R61 ;  /* 0x000000011414b824 */ /* 0x000fc800078e0a3d */
[--C-:B------:R-:W-:Y:S02]  /*69e0*/  @!P4 IMAD.IADD R19, R19, 0x1, -R61.reuse ;  /* 0x000000011313c824 */ /* 0x100fe400078e0a3d */
[----:B------:R-:W-:Y:S01]  /*69f0*/  @!P5 IMAD.IADD R18, R18, 0x1, -R61 ;  /* 0x000000011212d824 */ /* 0x000fe200078e0a3d */
[----:B------:R-:W-:-:S03]  /*6a00*/  ISETP.GT.U32.AND P1, PT, R61, R8, PT ;  /* 0x000000083d00720c */ /* 0x000fc60003f24070 */
[----:B------:R-:W-:-:S10]  /*6a10*/  @!P0 IMAD.IADD R17, R17, 0x1, -R61 ;  /* 0x0000000111118824 */ /* 0x000fd400078e0a3d */
[----:B------:R-:W-:Y:S02]  /*6a20*/  @!P1 IMAD.IADD R8, R8, 0x1, -R61 ;  /* 0x0000000108089824 */ /* 0x000fe400078e0a3d */
[C---:B------:R-:W-:Y:S01]  /*6a30*/  IMAD R59, R61.reuse, R60, R59 ;  /* 0x0000003c3d3b7224 */ /* 0x040fe200078e023b */
[C---:B----4-:R-:W-:Y:S02]  /*6a40*/  ISETP.GT.U32.AND P6, PT, R61.reuse, R7, PT ;  /* 0x000000073d00720c */ /* 0x050fe40003fc4070 */
[C---:B------:R-:W-:Y:S02]  /*6a50*/  ISETP.GT.U32.AND P2, PT, R61.reuse, R16, PT ;  /* 0x000000103d00720c */ /* 0x040fe40003f44070 */
[C---:B------:R-:W-:Y:S02]  /*6a60*/  ISETP.GT.U32.AND P3, PT, R61.reuse, R15, PT ;  /* 0x0000000f3d00720c */ /* 0x040fe40003f64070 */
[----:B------:R-:W-:-:S07]  /*6a70*/  ISETP.GT.U32.AND P4, PT, R61, R14, PT ;  /* 0x0000000e3d00720c */ /* 0x000fce0003f84070 */
[--C-:B------:R-:W-:Y:S01]  /*6a80*/  @!P6 IMAD.IADD R7, R7, 0x1, -R61.reuse ;  /* 0x000000010707e824 */ /* 0x100fe200078e0a3d */
[C---:B------:R-:W-:Y:S01]  /*6a90*/  ISETP.GT.U32.AND P6, PT, R61.reuse, R21, PT ;  /* 0x000000153d00720c */ /* 0x040fe20003fc4070 */
[--C-:B------:R-:W-:Y:S01]  /*6aa0*/  @!P2 IMAD.IADD R16, R16, 0x1, -R61.reuse ;  /* 0x000000011010a824 */ /* 0x100fe200078e0a3d */
[----:B------:R-:W-:Y:S01]  /*6ab0*/  ISETP.GT.U32.AND P5, PT, R61, R13, PT ;  /* 0x0000000d3d00720c */ /* 0x000fe20003fa4070 */
[--C-:B------:R-:W-:Y:S01]  /*6ac0*/  @!P3 IMAD.IADD R15, R15, 0x1, -R61.reuse ;  /* 0x000000010f0fb824 */ /* 0x100fe200078e0a3d */
[C---:B------:R-:W-:Y:S01]  /*6ad0*/  ISETP.GT.U32.AND P2, PT, R61.reuse, R20, PT ;  /* 0x000000143d00720c */ /* 0x040fe20003f44070 */
[----:B------:R-:W-:Y:S01]  /*6ae0*/  @!P4 IMAD.IADD R14, R14, 0x1, -R61 ;  /* 0x000000010e0ec824 */ /* 0x000fe200078e0a3d */
[C---:B------:R-:W-:Y:S02]  /*6af0*/  ISETP.GT.U32.AND P3, PT, R61.reuse, R19, PT ;  /* 0x000000133d00720c */ /* 0x040fe40003f64070 */
[C---:B------:R-:W-:Y:S02]  /*6b00*/  ISETP.GT.U32.AND P4, PT, R61.reuse, R18, PT ;  /* 0x000000123d00720c */ /* 0x040fe40003f84070 */
[----:B------:R-:W-:-:S05]  /*6b10*/  ISETP.GT.U32.AND P0, PT, R61, R12, PT ;  /* 0x0000000c3d00720c */ /* 0x000fca0003f04070 */
[--C-:B------:R-:W-:Y:S01]  /*6b20*/  @!P5 IMAD.IADD R13, R13, 0x1, -R61.reuse ;  /* 0x000000010d0dd824 */ /* 0x100fe200078e0a3d */
[----:B------:R-:W-:Y:S01]  /*6b30*/  ISETP.GT.U32.AND P5, PT, R61, R17, PT ;  /* 0x000000113d00720c */ /* 0x000fe20003fa4070 */
[----:B------:R-:W-:Y:S01]  /*6b40*/  @!P6 IMAD.IADD R21, R21, 0x1, -R61 ;  /* 0x000000011515e824 */ /* 0x000fe200078e0a3d */
[----:B------:R-:W-:-:S05]  /*6b50*/  ISETP.GT.U32.AND P1, PT, R61, R10, PT ;  /* 0x0000000a3d00720c */ /* 0x000fca0003f24070 */
[--C-:B------:R-:W-:Y:S01]  /*6b60*/  @!P0 IMAD.IADD R12, R12, 0x1, -R61.reuse ;  /* 0x000000010c0c8824 */ /* 0x100fe200078e0a3d */
[----:B------:R-:W-:Y:S01]  /*6b70*/  ISETP.GT.U32.AND P0, PT, R61, R8, PT ;  /* 0x000000083d00720c */ /* 0x000fe20003f04070 */
[--C-:B------:R-:W-:Y:S02]  /*6b80*/  @!P2 IMAD.IADD R20, R20, 0x1, -R61.reuse ;  /* 0x000000011414a824 */ /* 0x100fe400078e0a3d */
[--C-:B------:R-:W-:Y:S01]  /*6b90*/  @!P3 IMAD.IADD R19, R19, 0x1, -R61.reuse ;  /* 0x000000011313b824 */ /* 0x100fe200078e0a3d */
[----:B------:R0:W-:Y:S01]  /*6ba0*/  STL [R1+0x90], R21 ;  /* 0x0000901501007387 */ /* 0x0001e20000100800 */
[--C-:B------:R-:W-:Y:S02]  /*6bb0*/  @!P4 IMAD.IADD R18, R18, 0x1, -R61.reuse ;  /* 0x000000011212c824 */ /* 0x100fe400078e0a3d */
[--C-:B------:R-:W-:Y:S02]  /*6bc0*/  @!P5 IMAD.IADD R17, R17, 0x1, -R61.reuse ;  /* 0x000000011111d824 */ /* 0x100fe400078e0a3d */
[--C-:B------:R-:W-:Y:S01]  /*6bd0*/  @!P1 IMAD.IADD R10, R10, 0x1, -R61.reuse ;  /* 0x000000010a0a9824 */ /* 0x100fe200078e0a3d */
[----:B------:R-:W-:Y:S01]  /*6be0*/  ISETP.GT.U32.AND P1, PT, R61, R7, PT ;  /* 0x000000073d00720c */ /* 0x000fe20003f24070 */
[----:B------:R1:W-:Y:S04]  /*6bf0*/  STL [R1+0x8c], R20 ;  /* 0x00008c1401007387 */ /* 0x0003e80000100800 */
[----:B------:R2:W-:Y:S01]  /*6c00*/  STL [R1+0x88], R19 ;  /* 0x0000881301007387 */ /* 0x0005e20000100800 */
[----:B------:R-:W-:Y:S01]  /*6c10*/  @!P0 IMAD.IADD R8, R8, 0x1, -R61 ;  /* 0x0000000108088824 */ /* 0x000fe200078e0a3d */
[----:B------:R-:W-:-:S02]  /*6c20*/  IABS R60, R22 ;  /* 0x00000016003c7213 */ /* 0x000fc40000000000 */
[----:B------:R-:W4:Y:S04]  /*6c30*/  LDL.LU R22, [R1+0x44] ;  /* 0x0000440001167983 */ /* 0x000f280000300800 */
[----:B------:R1:W-:Y:S04]  /*6c40*/  STL [R1+0x84], R18 ;  /* 0x0000841201007387 */ /* 0x0003e80000100800 */
[----:B0-----:R-:W4:Y:S04]  /*6c50*/  LDL.LU R21, [R1+0x40] ;  /* 0x0000400001157983 */ /* 0x001f280000300800 */
[----:B------:R-:W-:Y:S04]  /*6c60*/  STL [R1+0x80], R17 ;  /* 0x0000801101007387 */ /* 0x000fe80000100800 */
[----:B-1----:R-:W4:Y:S01]  /*6c70*/  LDL.LU R20, [R1+0x3c] ;  /* 0x00003c0001147983 */ /* 0x002f220000300800 */
[----:B------:R-:W-:-:S03]  /*6c80*/  @!P1 IMAD.IADD R7, R7, 0x1, -R61 ;  /* 0x0000000107079824 */ /* 0x000fc600078e0a3d */
[----:B--2---:R-:W2:Y:S04]  /*6c90*/  LDL.LU R19, [R1+0x38] ;  /* 0x0000380001137983 */ /* 0x004ea80000300800 */
[----:B------:R-:W2:Y:S04]  /*6ca0*/  LDL.LU R18, [R1+0x34] ;  /* 0x0000340001127983 */ /* 0x000ea80000300800 */
[----:B------:R0:W-:Y:S04]  /*6cb0*/  STL [R1+0x7c], R8 ;  /* 0x00007c0801007387 */ /* 0x0001e80000100800 */
[----:B0-----:R-:W2:Y:S04]  /*6cc0*/  LDL.LU R8, [R1+0x30] ;  /* 0x0000300001087983 */ /* 0x001ea80000300800 */
[----:B------:R0:W-:Y:S04]  /*6cd0*/  STL [R1+0x78], R7 ;  /* 0x0000780701007387 */ /* 0x0001e80000100800 */
[----:B0-----:R-:W2:Y:S01]  /*6ce0*/  LDL.LU R7, [R1+0x2c] ;  /* 0x00002c0001077983 */ /* 0x001ea20000300800 */
[----:B------:R-:W-:-:S02]  /*6cf0*/  ISETP.GT.U32.AND P2, PT, R61, R16, PT ;  /* 0x000000103d00720c */ /* 0x000fc40003f44070 */
[C---:B------:R-:W-:Y:S02]  /*6d00*/  ISETP.GT.U32.AND P3, PT, R61.reuse, R15, PT ;  /* 0x0000000f3d00720c */ /* 0x040fe40003f64070 */
[C---:B------:R-:W-:Y:S02]  /*6d10*/  ISETP.GT.U32.AND P4, PT, R61.reuse, R14, PT ;  /* 0x0000000e3d00720c */ /* 0x040fe40003f84070 */
[C---:B------:R-:W-:Y:S02]  /*6d20*/  ISETP.GT.U32.AND P5, PT, R61.reuse, R13, PT ;  /* 0x0000000d3d00720c */ /* 0x040fe40003fa4070 */
[C---:B------:R-:W-:Y:S02]  /*6d30*/  ISETP.GT.U32.AND P0, PT, R61.reuse, R12, PT ;  /* 0x0000000c3d00720c */ /* 0x040fe40003f04070 */
[C---:B------:R-:W-:Y:S02]  /*6d40*/  ISETP.GT.U32.AND P6, PT, R61.reuse, R10, PT ;  /* 0x0000000a3d00720c */ /* 0x040fe40003fc4070 */
[C---:B------:R-:W-:Y:S01]  /*6d50*/  ISETP.GT.U32.AND P1, PT, R61.reuse, R9, PT ;  /* 0x000000093d00720c */ /* 0x040fe20003f24070 */
[--C-:B------:R-:W-:Y:S01]  /*6d60*/  @!P2 IMAD.IADD R16, R16, 0x1, -R61.reuse ;  /* 0x000000011010a824 */ /* 0x100fe200078e0a3d */
[----:B------:R-:W-:Y:S01]  /*6d70*/  ISETP.GT.U32.AND P2, PT, R61, R11, PT ;  /* 0x0000000b3d00720c */ /* 0x000fe20003f44070 */
[--C-:B------:R-:W-:Y:S01]  /*6d80*/  @!P3 IMAD.IADD R15, R15, 0x1, -R61.reuse ;  /* 0x000000010f0fb824 */ /* 0x100fe200078e0a3d */
[C---:B------:R-:W-:Y:S01]  /*6d90*/  ISETP.GT.U32.AND P3, PT, R61.reuse, R4, PT ;  /* 0x000000043d00720c */ /* 0x040fe20003f64070 */
[--C-:B------:R-:W-:Y:S01]  /*6da0*/  @!P4 IMAD.IADD R14, R14, 0x1, -R61.reuse ;  /* 0x000000010e0ec824 */ /* 0x100fe200078e0a3d */
[----:B------:R-:W-:Y:S01]  /*6db0*/  ISETP.GT.U32.AND P4, PT, R61, R25, PT ;  /* 0x000000193d00720c */ /* 0x000fe20003f84070 */
[----:B------:R-:W-:-:S02]  /*6dc0*/  @!P5 IMAD.IADD R13, R13, 0x1, -R61 ;  /* 0x000000010d0dd824 */ /* 0x000fc400078e0a3d */
[--C-:B------:R-:W-:Y:S01]  /*6dd0*/  @!P0 IMAD.IADD R12, R12, 0x1, -R61.reuse ;  /* 0x000000010c0c8824 */ /* 0x100fe200078e0a3d */
[----:B---3--:R-:W-:Y:S01]  /*6de0*/  ISETP.GT.U32.AND P5, PT, R61, R24, PT ;  /* 0x000000183d00720c */ /* 0x008fe20003fa4070 */
[--C-:B------:R-:W-:Y:S02]  /*6df0*/  @!P6 IMAD.IADD R10, R10, 0x1, -R61.reuse ;  /* 0x000000010a0ae824 */ /* 0x100fe400078e0a3d */
[--C-:B------:R-:W-:Y:S02]  /*6e00*/  @!P1 IMAD.IADD R9, R9, 0x1, -R61.reuse ;  /* 0x0000000109099824 */ /* 0x100fe400078e0a3d */
[--C-:B------:R-:W-:Y:S01]  /*6e10*/  @!P2 IMAD.IADD R11, R11, 0x1, -R61.reuse ;  /* 0x000000010b0ba824 */ /* 0x100fe200078e0a3d */
[----:B------:R-:W-:Y:S01]  /*6e20*/  ISETP.GT.U32.AND P0, PT, R61, R23, PT ;  /* 0x000000173d00720c */ /* 0x000fe20003f04070 */
[--C-:B------:R-:W-:Y:S02]  /*6e30*/  @!P3 IMAD.IADD R4, R4, 0x1, -R61.reuse ;  /* 0x000000010404b824 */ /* 0x100fe400078e0a3d */
[----:B------:R-:W-:-:S04]  /*6e40*/  @!P4 IMAD.IADD R25, R25, 0x1, -R61 ;  /* 0x000000011919c824 */ /* 0x000fc800078e0a3d */
[--C-:B------:R-:W-:Y:S01]  /*6e50*/  @!P5 IMAD.IADD R24, R24, 0x1, -R61.reuse ;  /* 0x000000011818d824 */ /* 0x100fe200078e0a3d */
[----:B------:R0:W-:Y:S05]  /*6e60*/  STL [R1+0x74], R16 ;  /* 0x0000741001007387 */ /* 0x0001ea0000100800 */
[----:B------:R-:W-:Y:S01]  /*6e70*/  @!P0 IMAD.IADD R23, R23, 0x1, -R61 ;  /* 0x0000000117178824 */ /* 0x000fe200078e0a3d */
[----:B------:R1:W-:Y:S04]  /*6e80*/  STL [R1+0x70], R15 ;  /* 0x0000700f01007387 */ /* 0x0003e80000100800 */
[----:B------:R3:W-:Y:S04]  /*6e90*/  STL [R1+0x6c], R14 ;  /* 0x00006c0e01007387 */ /* 0x0007e80000100800 */
[----:B------:R0:W-:Y:S04]  /*6ea0*/  STL [R1+0x68], R13 ;  /* 0x0000680d01007387 */ /* 0x0001e80000100800 */
[----:B------:R-:W2:Y:S04]  /*6eb0*/  LDL.LU R17, [R1+0x28] ;  /* 0x0000280001117983 */ /* 0x000ea80000300800 */
[----:B------:R-:W-:Y:S04]  /*6ec0*/  STL [R1+0x64], R12 ;  /* 0x0000640c01007387 */ /* 0x000fe80000100800 */
[----:B0-----:R-:W2:Y:S04]  /*6ed0*/  LDL.LU R16, [R1+0x24] ;  /* 0x0000240001107983 */ /* 0x001ea80000300800 */
[----:B-1----:R-:W2:Y:S04]  /*6ee0*/  LDL.LU R15, [R1+0x20] ;  /* 0x00002000010f7983 */ /* 0x002ea80000300800 */
[----:B------:R-:W-:Y:S04]  /*6ef0*/  STL [R1+0x60], R10 ;  /* 0x0000600a01007387 */ /* 0x000fe80000100800 */
[----:B---3--:R-:W3:Y:S04]  /*6f00*/  LDL.LU R14, [R1+0x1c] ;  /* 0x00001c00010e7983 */ /* 0x008ee80000300800 */
[----:B------:R-:W3:Y:S04]  /*6f10*/  LDL.LU R5, [R1+0x18] ;  /* 0x0000180001057983 */ /* 0x000ee80000300800 */
[----:B------:R-:W3:Y:S01]  /*6f20*/  LDL.LU R13, [R1+0x14] ;  /* 0x00001400010d7983 */ /* 0x000ee20000300800 */
[----:B----4-:R-:W-:-:S02]  /*6f30*/  ISETP.GT.U32.AND P6, PT, R61, R22, PT ;  /* 0x000000163d00720c */ /* 0x010fc40003fc4070 */
[C---:B------:R-:W-:Y:S02]  /*6f40*/  ISETP.GT.U32.AND P1, PT, R61.reuse, R21, PT ;  /* 0x000000153d00720c */ /* 0x040fe40003f24070 */
[C---:B------:R-:W-:Y:S02]  /*6f50*/  ISETP.GT.U32.AND P2, PT, R61.reuse, R20, PT ;  /* 0x000000143d00720c */ /* 0x040fe40003f44070 */
[C---:B--2---:R-:W-:Y:S02]  /*6f60*/  ISETP.GT.U32.AND P3, PT, R61.reuse, R19, PT ;  /* 0x000000133d00720c */ /* 0x044fe40003f64070 */
[----:B------:R-:W-:-:S05]  /*6f70*/  ISETP.GT.U32.AND P4, PT, R61, R18, PT ;  /* 0x000000123d00720c */ /* 0x000fca0003f84070 */
[--C-:B------:R-:W-:Y:S01]  /*6f80*/  @!P6 IMAD.IADD R22, R22, 0x1, -R61.reuse ;  /* 0x000000011616e824 */ /* 0x100fe200078e0a3d */
[----:B------:R-:W-:Y:S01]  /*6f90*/  ISETP.GT.U32.AND P6, PT, R61, R9, PT ;  /* 0x000000093d00720c */ /* 0x000fe20003fc4070 */
[--C-:B------:R-:W-:Y:S01]  /*6fa0*/  @!P1 IMAD.IADD R21, R21, 0x1, -R61.reuse ;  /* 0x0000000115159824 */ /* 0x100fe200078e0a3d */
[C---:B------:R-:W-:Y:S01]  /*6fb0*/  ISETP.GT.U32.AND P1, PT, R61.reuse, R11, PT ;  /* 0x0000000b3d00720c */ /* 0x040fe20003f24070 */
[--C-:B------:R-:W-:Y:S01]  /*6fc0*/  @!P2 IMAD.IADD R20, R20, 0x1, -R61.reuse ;  /* 0x000000011414a824 */ /* 0x100fe200078e0a3d */
[C---:B------:R-:W-:Y:S02]  /*6fd0*/  ISETP.GT.U32.AND P2, PT, R61.reuse, R4, PT ;  /* 0x000000043d00720c */ /* 0x040fe40003f44070 */
[----:B------:R-:W-:Y:S01]  /*6fe0*/  ISETP.GT.U32.AND P5, PT, R61, R8, PT ;  /* 0x000000083d00720c */ /* 0x000fe20003fa4070 */
[--C-:B------:R-:W-:Y:S01]  /*6ff0*/  @!P3 IMAD.IADD R19, R19, 0x1, -R61.reuse ;  /* 0x000000011313b824 */ /* 0x100fe200078e0a3d */
[C---:B------:R-:W-:Y:S01]  /*7000*/  ISETP.GT.U32.AND P3, PT, R61.reuse, R25, PT ;  /* 0x000000193d00720c */ /* 0x040fe20003f64070 */
[----:B------:R-:W-:Y:S01]  /*7010*/  @!P4 IMAD.IADD R18, R18, 0x1, -R61 ;  /* 0x000000011212c824 */ /* 0x000fe200078e0a3d */
[----:B------:R-:W-:-:S02]  /*7020*/  ISETP.GT.U32.AND P4, PT, R61, R24, PT ;  /* 0x000000183d00720c */ /* 0x000fc40003f84070 */
[----:B------:R-:W-:-:S07]  /*7030*/  ISETP.GT.U32.AND P0, PT, R61, R7, PT ;  /* 0x000000073d00720c */ /* 0x000fce0003f04070 */
[--C-:B------:R-:W-:Y:S01]  /*7040*/  @!P5 IMAD.IADD R8, R8, 0x1, -R61.reuse ;  /* 0x000000010808d824 */ /* 0x100fe200078e0a3d */
[----:B------:R-:W-:Y:S01]  /*7050*/  ISETP.GT.U32.AND P5, PT, R61, R23, PT ;  /* 0x000000173d00720c */ /* 0x000fe20003fa4070 */
[--C-:B------:R-:W-:Y:S02]  /*7060*/  @!P6 IMAD.IADD R9, R9, 0x1, -R61.reuse ;  /* 0x000000010909e824 */ /* 0x100fe400078e0a3d */
[--C-:B------:R-:W-:Y:S01]  /*7070*/  @!P1 IMAD.IADD R11, R11, 0x1, -R61.reuse ;  /* 0x000000010b0b9824 */ /* 0x100fe200078e0a3d */
[----:B------:R-:W-:Y:S01]  /*7080*/  ISETP.GT.U32.AND P1, PT, R61, R21, PT ;  /* 0x000000153d00720c */ /* 0x000fe20003f24070 */
[--C-:B------:R-:W-:Y:S01]  /*7090*/  @!P2 IMAD.IADD R4, R4, 0x1, -R61.reuse ;  /* 0x000000010404a824 */ /* 0x100fe200078e0a3d */
[----:B------:R0:W-:Y:S01]  /*70a0*/  STL [R1+0x5c], R9 ;  /* 0x00005c0901007387 */ /* 0x0001e20000100800 */
[--C-:B------:R-:W-:Y:S01]  /*70b0*/  @!P0 IMAD.IADD R7, R7, 0x1, -R61.reuse ;  /* 0x0000000107078824 */ /* 0x100fe200078e0a3d */
[----:B------:R-:W-:Y:S01]  /*70c0*/  ISETP.GT.U32.AND P0, PT, R61, R22, PT ;  /* 0x000000163d00720c */ /* 0x000fe20003f04070 */
[--C-:B------:R-:W-:Y:S01]  /*70d0*/  @!P3 IMAD.IADD R25, R25, 0x1, -R61.reuse ;  /* 0x000000011919b824 */ /* 0x100fe200078e0a3d */
[C---:B------:R-:W-:Y:S01]  /*70e0*/  ISETP.GT.U32.AND P2, PT, R61.reuse, R20, PT ;  /* 0x000000143d00720c */ /* 0x040fe20003f44070 */
[----:B0-----:R-:W2:Y:S01]  /*70f0*/  LDL.LU R9, [R1+0x10] ;  /* 0x0000100001097983 */ /* 0x001ea20000300800 */
[----:B------:R-:W-:Y:S01]  /*7100*/  ISETP.GT.U32.AND P3, PT, R61, R19, PT ;  /* 0x000000133d00720c */ /* 0x000fe20003f64070 */
[----:B------:R-:W-:-:S02]  /*7110*/  @!P4 IMAD.IADD R24, R24, 0x1, -R61 ;  /* 0x000000011818c824 */ /* 0x000fc400078e0a3d */
[----:B------:R-:W4:Y:S01]  /*7120*/  LDL.LU R10, [R1+0xc] ;  /* 0x00000c00010a7983 */ /* 0x000f220000300800 */
[----:B------:R-:W-:Y:S01]  /*7130*/  ISETP.GT.U32.AND P4, PT, R61, R18, PT ;  /* 0x000000123d00720c */ /* 0x000fe20003f84070 */
[--C-:B------:R-:W-:Y:S02]  /*7140*/  @!P5 IMAD.IADD R23, R23, 0x1, -R61.reuse ;  /* 0x000000011717d824 */ /* 0x100fe400078e0a3d */
[----:B------:R0:W-:Y:S01]  /*7150*/  STL [R1+0x58], R11 ;  /* 0x0000580b01007387 */ /* 0x0001e20000100800 */
[C---:B------:R-:W-:Y:S01]  /*7160*/  ISETP.GT.U32.AND P5, PT, R61.reuse, R8, PT ;  /* 0x000000083d00720c */ /* 0x040fe20003fa4070 */
[--C-:B------:R-:W-:Y:S01]  /*7170*/  @!P0 IMAD.IADD R22, R22, 0x1, -R61.reuse ;  /* 0x0000000116168824 */ /* 0x100fe200078e0a3d */
[----:B------:R-:W-:Y:S01]  /*7180*/  ISETP.GT.U32.AND P6, PT, R61, R7, PT ;  /* 0x000000073d00720c */ /* 0x000fe20003fc4070 */
[----:B0-----:R-:W4:Y:S04]  /*7190*/  LDL.LU R11, [R1+0x8] ;  /* 0x00000800010b7983 */ /* 0x001f280000300800 */
[----:B------:R-:W4:Y:S04]  /*71a0*/  LDL.LU R12, [R1+0x4] ;  /* 0x00000400010c7983 */ /* 0x000f280000300800 */
[----:B------:R0:W-:Y:S01]  /*71b0*/  STL [R1+0x54], R4 ;  /* 0x0000540401007387 */ /* 0x0001e20000100800 */
[----:B------:R-:W-:-:S02]  /*71c0*/  @!P1 IMAD.IADD R21, R21, 0x1, -R61 ;  /* 0x0000000115159824 */ /* 0x000fc400078e0a3d */
[--C-:B------:R-:W-:Y:S01]  /*71d0*/  @!P2 IMAD.IADD R20, R20, 0x1, -R61.reuse ;  /* 0x000000011414a824 */ /* 0x100fe200078e0a3d */
[----:B0-----:R-:W4:Y:S04]  /*71e0*/  LDL.LU R4, [R1] ;  /* 0x0000000001047983 */ /* 0x001f280000300800 */
[----:B------:R0:W-:Y:S01]  /*71f0*/  STL [R1+0x50], R25 ;  /* 0x0000501901007387 */ /* 0x0001e20000100800 */
[----:B------:R-:W-:-:S03]  /*7200*/  @!P3 IMAD.IADD R19, R19, 0x1, -R61 ;  /* 0x000000011313b824 */ /* 0x000fc600078e0a3d */
[----:B0-----:R-:W4:Y:S04]  /*7210*/  LDL.LU R25, [R1+0x1620] ;  /* 0x0016200001197983 */ /* 0x001f280000300800 */
        /* <DEDUP_REMOVED lines=9> */
[----:B------:R0:W-:Y:S04]  /*72b0*/  STL [R1+0x40], R21 ;  /* 0x0000401501007387 */ /* 0x0001e80000100800 */
        /* <DEDUP_REMOVED lines=10> */
[----:B0-----:R-:W4:Y:S01]  /*7360*/  LDL.LU R7, [R1+0x15fc] ;  /* 0x0015fc0001077983 */ /* 0x001f220000300800 */
[----:B------:R-:W-:-:S02]  /*7370*/  ISETP.GT.U32.AND P0, PT, R61, R17, PT ;  /* 0x000000113d00720c */ /* 0x000fc40003f04070 */
[C---:B------:R-:W-:Y:S02]  /*7380*/  ISETP.GT.U32.AND P1, PT, R61.reuse, R16, PT ;  /* 0x000000103d00720c */ /* 0x040fe40003f24070 */
[C---:B------:R-:W-:Y:S02]  /*7390*/  ISETP.GT.U32.AND P2, PT, R61.reuse, R15, PT ;  /* 0x0000000f3d00720c */ /* 0x040fe40003f44070 */
[C---:B---3--:R-:W-:Y:S02]  /*73a0*/  ISETP.GT.U32.AND P3, PT, R61.reuse, R14, PT ;  /* 0x0000000e3d00720c */ /* 0x048fe40003f64070 */
[----:B------:R-:W-:-:S05]  /*73b0*/  ISETP.GT.U32.AND P4, PT, R61, R5, PT ;  /* 0x000000053d00720c */ /* 0x000fca0003f84070 */
[--C-:B------:R-:W-:Y:S02]  /*73c0*/  @!P0 IMAD.IADD R17, R17, 0x1, -R61.reuse ;  /* 0x0000000111118824 */ /* 0x100fe400078e0a3d */
[--C-:B------:R-:W-:Y:S01]  /*73d0*/  @!P1 IMAD.IADD R16, R16, 0x1, -R61.reuse ;  /* 0x0000000110109824 */ /* 0x100fe200078e0a3d */
[----:B------:R-:W-:Y:S01]  /*73e0*/  ISETP.GT.U32.AND P5, PT, R61, R13, PT ;  /* 0x0000000d3d00720c */ /* 0x000fe20003fa4070 */
[--C-:B------:R-:W-:Y:S02]  /*73f0*/  @!P2 IMAD.IADD R15, R15, 0x1, -R61.reuse ;  /* 0x000000010f0fa824 */ /* 0x100fe400078e0a3d */
[--C-:B------:R-:W-:Y:S02]  /*7400*/  @!P3 IMAD.IADD R14, R14, 0x1, -R61.reuse ;  /* 0x000000010e0eb824 */ /* 0x100fe400078e0a3d */
[----:B------:R-:W-:-:S08]  /*7410*/  @!P4 IMAD.IADD R5, R5, 0x1, -R61 ;  /* 0x000000010505c824 */ /* 0x000fd000078e0a3d */
[----:B------:R-:W-:Y:S01]  /*7420*/  @!P5 IMAD.IADD R13, R13, 0x1, -R61 ;  /* 0x000000010d0dd824 */ /* 0x000fe200078e0a3d */
[C---:B--2---:R-:W-:Y:S02]  /*7430*/  ISETP.GT.U32.AND P6, PT, R61.reuse, R9, PT ;  /* 0x000000093d00720c */ /* 0x044fe40003fc4070 */
[C---:B----4-:R-:W-:Y:S02]  /*7440*/  ISETP.GT.U32.AND P0, PT, R61.reuse, R10, PT ;  /* 0x0000000a3d00720c */ /* 0x050fe40003f04070 */
[C---:B------:R-:W-:Y:S02]  /*7450*/  ISETP.GT.U32.AND P1, PT, R61.reuse, R11, PT ;  /* 0x0000000b3d00720c */ /* 0x040fe40003f24070 */
[----:B------:R-:W-:-:S07]  /*7460*/  ISETP.GT.U32.AND P2, PT, R61, R12, PT ;  /* 0x0000000c3d00720c */ /* 0x000fce0003f44070 */
        /* <DEDUP_REMOVED lines=8> */
[----:B------:R-:W-:-:S05]  /*74f0*/  ISETP.GT.U32.AND P2, PT, R61, R14, PT ;  /* 0x0000000e3d00720c */ /* 0x000fca0003f44070 */
[--C-:B------:R-:W-:Y:S01]  /*7500*/  @!P6 IMAD.IADD R17, R17, 0x1, -R61.reuse ;  /* 0x000000011111e824 */ /* 0x100fe200078e0a3d */
[C---:B------:R-:W-:Y:S01]  /*7510*/  ISETP.GT.U32.AND P6, PT, R61.reuse, R9, PT ;  /* 0x000000093d00720c */ /* 0x040fe20003fc4070 */
[--C-:B------:R-:W-:Y:S02]  /*7520*/  @!P0 IMAD.IADD R16, R16, 0x1, -R61.reuse ;  /* 0x0000000110108824 */ /* 0x100fe400078e0a3d */
[--C-:B------:R-:W-:Y:S01]  /*7530*/  @!P3 IMAD.IADD R4, R4, 0x1, -R61.reuse ;  /* 0x000000010404b824 */ /* 0x100fe200078e0a3d */
[C---:B------:R-:W-:Y:S02]  /*7540*/  ISETP.GT.U32.AND P3, PT, R61.reuse, R5, PT ;  /* 0x000000053d00720c */ /* 0x040fe40003f64070 */
[----:B------:R-:W-:Y:S01]  /*7550*/  ISETP.GT.U32.AND P0, PT, R61, R10, PT ;  /* 0x0000000a3d00720c */ /* 0x000fe20003f04070 */
[--C-:B------:R-:W-:Y:S01]  /*7560*/  @!P1 IMAD.IADD R15, R15, 0x1, -R61.reuse ;  /* 0x000000010f0f9824 */ /* 0x100fe200078e0a3d */
[----:B------:R0:W-:Y:S01]  /*7570*/  STL [R1+0x28], R17 ;  /* 0x0000281101007387 */ /* 0x0001e20000100800 */
[----:B------:R-:W-:Y:S01]  /*7580*/  @!P2 IMAD.IADD R14, R14, 0x1, -R61 ;  /* 0x000000010e0ea824 */ /* 0x000fe200078e0a3d */
[----:B------:R-:W-:-:S03]  /*7590*/  ISETP.GT.U32.AND P1, PT, R61, R11, PT ;  /* 0x0000000b3d00720c */ /* 0x000fc60003f24070 */
[--C-:B------:R-:W-:Y:S01]  /*75a0*/  @!P6 IMAD.IADD R9, R9, 0x1, -R61.reuse ;  /* 0x000000010909e824 */ /* 0x100fe200078e0a3d */
[----:B0-----:R-:W2:Y:S03]  /*75b0*/  LDL.LU R17, [R1+0x15f8] ;  /* 0x0015f80001117983 */ /* 0x001ea60000300800 */
[--C-:B------:R-:W-:Y:S01]  /*75c0*/  @!P3 IMAD.IADD R5, R5, 0x1, -R61.reuse ;  /* 0x000000010505b824 */ /* 0x100fe200078e0a3d */
[----:B------:R0:W-:Y:S01]  /*75d0*/  STL [R1+0x24], R16 ;  /* 0x0000241001007387 */ /* 0x0001e20000100800 */
[--C-:B------:R-:W-:Y:S01]  /*75e0*/  @!P0 IMAD.IADD R10, R10, 0x1, -R61.reuse ;  /* 0x000000010a0a8824 */ /* 0x100fe200078e0a3d */
[----:B------:R-:W-:Y:S02]  /*75f0*/  ISETP.GT.U32.AND P2, PT, R61, R12, PT ;  /* 0x0000000c3d00720c */ /* 0x000fe40003f44070 */
[----:B0-----:R-:W3:Y:S04]  /*7600*/  LDL.LU R16, [R1+0x15f4] ;  /* 0x0015f40001107983 */ /* 0x001ee80000300800 */
[----:B------:R0:W-:Y:S04]  /*7610*/  STL [R1+0x20], R15 ;  /* 0x0000200f01007387 */ /* 0x0001e80000100800 */
[----:B0-----:R-:W4:Y:S04]  /*7620*/  LDL.LU R15, [R1+0x15f0] ;  /* 0x0015f000010f7983 */ /* 0x001f280000300800 */
[----:B------:R0:W-:Y:S04]  /*7630*/  STL [R1+0x1c], R14 ;  /* 0x00001c0e01007387 */ /* 0x0001e80000100800 */
[----:B0-----:R-:W2:Y:S04]  /*7640*/  LDL.LU R14, [R1+0x15ec] ;  /* 0x0015ec00010e7983 */ /* 0x001ea80000300800 */
[----:B------:R-:W-:Y:S01]  /*7650*/  STL [R1+0x18], R5 ;  /* 0x0000180501007387 */ /* 0x000fe20000100800 */
[----:B------:R-:W-:-:S02]  /*7660*/  @!P1 IMAD.IADD R11, R11, 0x1, -R61 ;  /* 0x000000010b0b9824 */ /* 0x000fc400078e0a3d */
[----:B------:R-:W-:Y:S01]  /*7670*/  @!P2 IMAD.IADD R12, R12, 0x1, -R61 ;  /* 0x000000010c0ca824 */ /* 0x000fe200078e0a3d */
[----:B------:R-:W-:-:S13]  /*7680*/  ISETP.GT.U32.AND P4, PT, R61, R7, PT ;  /* 0x000000073d00720c */ /* 0x000fda0003f84070 */
[----:B------:R-:W-:Y:S01]  /*7690*/  @!P4 IMAD.IADD R7, R7, 0x1, -R61 ;  /* 0x000000010707c824 */ /* 0x000fe200078e0a3d */
[----:B------:R-:W-:-:S13]  /*76a0*/  ISETP.GT.U32.AND P4, PT, R61, R13, PT ;  /* 0x0000000d3d00720c */ /* 0x000fda0003f84070 */
[----:B------:R-:W-:-:S05]  /*76b0*/  @!P4 IMAD.IADD R13, R13, 0x1, -R61 ;  /* 0x000000010d0dc824 */ /* 0x000fca00078e0a3d */
[----:B------:R0:W-:Y:S04]  /*76c0*/  STL [R1+0x14], R13 ;  /* 0x0000140d01007387 */ /* 0x0001e80000100800 */
[----:B0-----:R-:W3:Y:S04]  /*76d0*/  LDL.LU R13, [R1+0x15e8] ;  /* 0x0015e800010d7983 */ /* 0x001ee80000300800 */
[----:B------:R0:W-:Y:S04]  /*76e0*/  STL [R1+0x10], R9 ;  /* 0x0000100901007387 */ /* 0x0001e80000100800 */
[----:B0-----:R-:W3:Y:S04]  /*76f0*/  LDL.LU R9, [R1+0x15e4] ;  /* 0x0015e40001097983 */ /* 0x001ee80000300800 */
[----:B------:R0:W-:Y:S04]  /*7700*/  STL [R1+0xc], R10 ;  /* 0x00000c0a01007387 */ /* 0x0001e80000100800 */
[----:B0-----:R-:W3:Y:S04]  /*7710*/  LDL.LU R10, [R1+0x15e0] ;  /* 0x0015e000010a7983 */ /* 0x001ee80000300800 */
[----:B------:R0:W-:Y:S04]  /*7720*/  STL [R1+0x8], R11 ;  /* 0x0000080b01007387 */ /* 0x0001e80000100800 */
[----:B0-----:R-:W3:Y:S04]  /*7730*/  LDL.LU R11, [R1+0x15dc] ;  /* 0x0015dc00010b7983 */ /* 0x001ee80000300800 */
[----:B------:R0:W-:Y:S04]  /*7740*/  STL [R1+0x4], R12 ;  /* 0x0000040c01007387 */ /* 0x0001e80000100800 */
[----:B0-----:R-:W3:Y:S01]  /*7750*/  LDL.LU R12, [R1+0x15d8] ;  /* 0x0015d800010c7983 */ /* 0x001ee20000300800 */
[----:B------:R-:W-:-:S02]  /*7760*/  ISETP.GT.U32.AND P5, PT, R61, R8, PT ;  /* 0x000000083d00720c */ /* 0x000fc40003fa4070 */
[C---:B------:R-:W-:Y:S02]  /*7770*/  ISETP.GT.U32.AND P3, PT, R61.reuse, R4, PT ;  /* 0x000000043d00720c */ /* 0x040fe40003f64070 */
[----:B------:R-:W-:-:S09]  /*7780*/  ISETP.GT.U32.AND P4, PT, R61, R7, PT ;  /* 0x000000073d00720c */ /* 0x000fd20003f84070 */
[----:B------:R-:W-:-:S05]  /*7790*/  @!P5 IMAD.IADD R8, R8, 0x1, -R61 ;  /* 0x000000010808d824 */ /* 0x000fca00078e0a3d */
[----:B------:R-:W-:Y:S01]  /*77a0*/  ISETP.GT.U32.AND P5, PT, R61, R8, PT ;  /* 0x000000083d00720c */ /* 0x000fe20003fa4070 */
[--C-:B------:R-:W-:Y:S02]  /*77b0*/  @!P3 IMAD.IADD R4, R4, 0x1, -R61.reuse ;  /* 0x000000010404b824 */ /* 0x100fe400078e0a3d */
[----:B------:R-:W-:-:S10]  /*77c0*/  @!P4 IMAD.IADD R7, R7, 0x1, -R61 ;  /* 0x000000010707c824 */ /* 0x000fd400078e0a3d */
[----:B------:R-:W-:Y:S01]  /*77d0*/  @!P5 IMAD.IADD R8, R8, 0x1, -R61 ;  /* 0x000000010808d824 */ /* 0x000fe200078e0a3d */
[C---:B----4-:R-:W-:Y:S02]  /*77e0*/  ISETP.GT.U32.AND P5, PT, R61.reuse, R15, PT ;  /* 0x0000000f3d00720c */ /* 0x050fe40003fa4070 */
[----:B--2---:R-:W-:-:S11]  /*77f0*/  ISETP.GT.U32.AND P4, PT, R61, R14, PT ;  /* 0x0000000e3d00720c */ /* 0x004fd60003f84070 */
[--C-:B------:R-:W-:Y:S02]  /*7800*/  @!P5 IMAD.IADD R15, R15, 0x1, -R61.reuse ;  /* 0x000000010f0fd824 */ /* 0x100fe400078e0a3d */
[----:B------:R-:W-:Y:S01]  /*7810*/  @!P4 IMAD.IADD R14, R14, 0x1, -R61 ;  /* 0x000000010e0ec824 */ /* 0x000fe200078e0a3d */
[----:B------:R-:W-:-:S13]  /*7820*/  ISETP.GT.U32.AND P4, PT, R61, R21, PT ;  /* 0x000000153d00720c */ /* 0x000fda0003f84070 */
[----:B------:R-:W-:Y:S01]  /*7830*/  @!P4 IMAD.IADD R21, R21, 0x1, -R61 ;  /* 0x000000011515c824 */ /* 0x000fe200078e0a3d */
[----:B------:R-:W-:-:S13]  /*7840*/  ISETP.GT.U32.AND P4, PT, R61, R15, PT ;  /* 0x0000000f3d00720c */ /* 0x000fda0003f84070 */
[----:B------:R-:W-:Y:S01]  /*7850*/  @!P4 IMAD.IADD R15, R15, 0x1, -R61 ;  /* 0x000000010f0fc824 */ /* 0x000fe200078e0a3d */
[----:B------:R-:W-:-:S13]  /*7860*/  ISETP.GT.U32.AND P4, PT, R61, R22, PT ;  /* 0x000000163d00720c */ /* 0x000fda0003f84070 */
[----:B------:R-:W-:Y:S01]  /*7870*/  @!P4 IMAD.IADD R22, R22, 0x1, -R61 ;  /* 0x000000011616c824 */ /* 0x000fe200078e0a3d */
[C---:B------:R-:W-:Y:S02]  /*7880*/  ISETP.GT.U32.AND P4, PT, R61.reuse, R29, PT ;  /* 0x0000001d3d00720c */ /* 0x040fe40003f84070 */
[C---:B---3--:R-:W-:Y:S02]  /*7890*/  ISETP.GT.U32.AND P3, PT, R61.reuse, R13, PT ;  /* 0x0000000d3d00720c */ /* 0x048fe40003f64070 */
[C---:B------:R-:W-:Y:S02]  /*78a0*/  ISETP.GT.U32.AND P6, PT, R61.reuse, R9, PT ;  /* 0x000000093d00720c */ /* 0x040fe40003fc4070 */
[----:B------:R-:W-:-:S11]  /*78b0*/  ISETP.GT.U32.AND P0, PT, R61, R10, PT ;  /* 0x0000000a3d00720c */ /* 0x000fd60003f04070 */
[--C-:B------:R-:W-:Y:S01]  /*78c0*/  @!P6 IMAD.IADD R9, R9, 0x1, -R61.reuse ;  /* 0x000000010909e824 */ /* 0x100fe200078e0a3d */
[C---:B------:R-:W-:Y:S01]  /*78d0*/  ISETP.GT.U32.AND P1, PT, R61.reuse, R11, PT ;  /* 0x0000000b3d00720c */ /* 0x040fe20003f24070 */
[----:B------:R-:W-:Y:S01]  /*78e0*/  @!P0 IMAD.IADD R10, R10, 0x1, -R61 ;  /* 0x000000010a0a8824 */ /* 0x000fe200078e0a3d */
[C---:B------:R-:W-:Y:S02]  /*78f0*/  ISETP.GT.U32.AND P0, PT, R61.reuse, R17, PT ;  /* 0x000000113d00720c */ /* 0x040fe40003f04070 */
[C---:B------:R-:W-:Y:S02]  /*7900*/  ISETP.GT.U32.AND P6, PT, R61.reuse, R16, PT ;  /* 0x000000103d00720c */ /* 0x040fe40003fc4070 */
[----:B------:R-:W-:-:S07]  /*7910*/  ISETP.GT.U32.AND P2, PT, R61, R12, PT ;  /* 0x0000000c3d00720c */ /* 0x000fce0003f44070 */
[--C-:B------:R-:W-:Y:S01]  /*7920*/  @!P1 IMAD.IADD R11, R11, 0x1, -R61.reuse ;  /* 0x000000010b0b9824 */ /* 0x100fe200078e0a3d */
[----:B------:R-:W-:Y:S01]  /*7930*/  ISETP.GT.U32.AND P1, PT, R61, R18, PT ;  /* 0x000000123d00720c */ /* 0x000fe20003f24070 */
[--C-:B------:R-:W-:Y:S01]  /*7940*/  @!P3 IMAD.IADD R13, R13, 0x1, -R61.reuse ;  /* 0x000000010d0db824 */ /* 0x100fe200078e0a3d */
[----:B------:R-:W-:Y:S01]  /*7950*/  ISETP.GT.U32.AND P3, PT, R61, R20, PT ;  /* 0x000000143d00720c */ /* 0x000fe20003f64070 */
[--C-:B------:R-:W-:Y:S01]  /*7960*/  @!P0 IMAD.IADD R17, R17, 0x1, -R61.reuse ;  /* 0x0000000111118824 */ /* 0x100fe200078e0a3d */
[C---:B------:R-:W-:Y:S02]  /*7970*/  ISETP.GT.U32.AND P5, PT, R61.reuse, R9, PT ;  /* 0x000000093d00720c */ /* 0x040fe40003fa4070 */
[C---:B------:R-:W-:Y:S01]  /*7980*/  ISETP.GT.U32.AND P0, PT, R61.reuse, R11, PT ;  /* 0x0000000b3d00720c */ /* 0x040fe20003f04070 */
[--C-:B------:R-:W-:Y:S01]  /*7990*/  @!P2 IMAD.IADD R12, R12, 0x1, -R61.reuse ;  /* 0x000000010c0ca824 */ /* 0x100fe200078e0a3d */
[----:B------:R-:W-:Y:S01]  /*79a0*/  ISETP.GT.U32.AND P2, PT, R61, R19, PT ;  /* 0x000000133d00720c */ /* 0x000fe20003f44070 */
[----:B------:R-:W-:-:S04]  /*79b0*/  @!P6 IMAD.IADD R16, R16, 0x1, -R61 ;  /* 0x000000011010e824 */ /* 0x000fc800078e0a3d */
[--C-:B------:R-:W-:Y:S01]  /*79c0*/  @!P1 IMAD.IADD R18, R18, 0x1, -R61.reuse ;  /* 0x0000000112129824 */ /* 0x100fe200078e0a3d */
[C---:B------:R-:W-:Y:S01]  /*79d0*/  ISETP.GT.U32.AND P1, PT, R61.reuse, R12, PT ;  /* 0x0000000c3d00720c */ /* 0x040fe20003f24070 */
[--C-:B------:R-:W-:Y:S01]  /*79e0*/  @!P3 IMAD.IADD R20, R20, 0x1, -R61.reuse ;  /* 0x000000011414b824 */ /* 0x100fe200078e0a3d */
[----:B------:R-:W-:Y:S01]  /*79f0*/  ISETP.GT.U32.AND P3, PT, R61, R14, PT ;  /* 0x0000000e3d00720c */ /* 0x000fe20003f64070 */
[--C-:B------:R-:W-:Y:S01]  /*7a00*/  @!P5 IMAD.IADD R9, R9, 0x1, -R61.reuse ;  /* 0x000000010909d824 */ /* 0x100fe200078e0a3d */
[----:B------:R-:W-:Y:S01]  /*7a10*/  ISETP.GT.U32.AND P5, PT, R61, R16, PT ;  /* 0x000000103d00720c */ /* 0x000fe20003fa4070 */
[--C-:B------:R-:W-:Y:S01]  /*7a20*/  @!P0 IMAD.IADD R11, R11, 0x1, -R61.reuse ;  /* 0x000000010b0b8824 */ /* 0x100fe200078e0a3d */
[----:B------:R-:W-:Y:S01]  /*7a30*/  ISETP.GT.U32.AND P0, PT, R61, R17, PT ;  /* 0x000000113d00720c */ /* 0x000fe20003f04070 */
[----:B------:R-:W-:Y:S01]  /*7a40*/  @!P2 IMAD.IADD R19, R19, 0x1, -R61 ;  /* 0x000000011313a824 */ /* 0x000fe200078e0a3d */
[C---:B------:R-:W-:Y:S02]  /*7a50*/  ISETP.GT.U32.AND P2, PT, R61.reuse, R13, PT ;  /* 0x0000000d3d00720c */ /* 0x040fe40003f44070 */
[----:B------:R-:W-:-:S03]  /*7a60*/  ISETP.GT.U32.AND P6, PT, R61, R10, PT ;  /* 0x0000000a3d00720c */ /* 0x000fc60003fc4070 */
[--C-:B------:R-:W-:Y:S01]  /*7a70*/  @!P1 IMAD.IADD R12, R12, 0x1, -R61.reuse ;  /* 0x000000010c0c9824 */ /* 0x100fe200078e0a3d */
[C---:B------:R-:W-:Y:S01]  /*7a80*/  ISETP.GT.U32.AND P1, PT, R61.reuse, R18, PT ;  /* 0x000000123d00720c */ /* 0x040fe20003f24070 */
[--C-:B------:R-:W-:Y:S01]  /*7a90*/  @!P3 IMAD.IADD R14, R14, 0x1, -R61.reuse ;  /* 0x000000010e0eb824 */ /* 0x100fe200078e0a3d */
[C---:B------:R-:W-:Y:S01]  /*7aa0*/  ISETP.GT.U32.AND P3, PT, R61.reuse, R21, PT ;  /* 0x000000153d00720c */ /* 0x040fe20003f64070 */
[--C-:B------:R-:W-:Y:S01]  /*7ab0*/  @!P5 IMAD.IADD R16, R16, 0x1, -R61.reuse ;  /* 0x000000011010d824 */ /* 0x100fe200078e0a3d */
[----:B------:R-:W-:Y:S01]  /*7ac0*/  ISETP.GT.U32.AND P5, PT, R61, R23, PT ;  /* 0x000000173d00720c */ /* 0x000fe20003fa4070 */
[--C-:B------:R-:W-:Y:S01]  /*7ad0*/  @!P0 IMAD.IADD R17, R17, 0x1, -R61.reuse ;  /* 0x0000000111118824 */ /* 0x100fe200078e0a3d */
[----:B------:R-:W-:Y:S01]  /*7ae0*/  ISETP.GT.U32.AND P0, PT, R61, R24, PT ;  /* 0x000000183d00720c */ /* 0x000fe20003f04070 */
[--C-:B------:R-:W-:Y:S01]  /*7af0*/  @!P2 IMAD.IADD R13, R13, 0x1, -R61.reuse ;  /* 0x000000010d0da824 */ /* 0x100fe200078e0a3d */
[C---:B------:R-:W-:Y:S01]  /*7b00*/  ISETP.GT.U32.AND P2, PT, R61.reuse, R19, PT ;  /* 0x000000133d00720c */ /* 0x040fe20003f44070 */
[----:B------:R-:W-:Y:S01]  /*7b10*/  @!P6 IMAD.IADD R10, R10, 0x1, -R61 ;  /* 0x000000010a0ae824 */ /* 0x000fe200078e0a3d */
[----:B------:R-:W-:-:S03]  /*7b20*/  ISETP.GT.U32.AND P6, PT, R61, R20, PT ;  /* 0x000000143d00720c */ /* 0x000fc60003fc4070 */
[--C-:B------:R-:W-:Y:S01]  /*7b30*/  @!P1 IMAD.IADD R18, R18, 0x1, -R61.reuse ;  /* 0x0000000112129824 */ /* 0x100fe200078e0a3d */
[----:B------:R-:W-:Y:S01]  /*7b40*/  ISETP.GT.U32.AND P1, PT, R61, R25, PT ;  /* 0x000000193d00720c */ /* 0x000fe20003f24070 */
[--C-:B------:R-:W-:Y:S01]  /*7b50*/  @!P3 IMAD.IADD R21, R21, 0x1, -R61.reuse ;  /* 0x000000011515b824 */ /* 0x100fe200078e0a3d */
[----:B------:R-:W-:Y:S01]  /*7b60*/  ISETP.GT.U32.AND P3, PT, R61, R28, PT ;  /* 0x0000001c3d00720c */ /* 0x000fe20003f64070 */
[--C-:B------:R-:W-:Y:S01]  /*7b70*/  @!P5 IMAD.IADD R23, R23, 0x1, -R61.reuse ;  /* 0x000000011717d824 */ /* 0x100fe200078e0a3d */
[C---:B------:R-:W-:Y:S01]  /*7b80*/  ISETP.GT.U32.AND P5, PT, R61.reuse, R30, PT ;  /* 0x0000001e3d00720c */ /* 0x040fe20003fa4070 */
[--C-:B------:R-:W-:Y:S01]  /*7b90*/  @!P0 IMAD.IADD R24, R24, 0x1, -R61.reuse ;  /* 0x0000000118188824 */ /* 0x100fe200078e0a3d */
[----:B------:R-:W-:Y:S01]  /*7ba0*/  ISETP.GT.U32.AND P0, PT, R61, R31, PT ;  /* 0x0000001f3d00720c */ /* 0x000fe20003f04070 */
[--C-:B------:R-:W-:Y:S01]  /*7bb0*/  @!P2 IMAD.IADD R19, R19, 0x1, -R61.reuse ;  /* 0x000000011313a824 */ /* 0x100fe200078e0a3d */
[C---:B------:R-:W-:Y:S01]  /*7bc0*/  ISETP.GT.U32.AND P2, PT, R61.reuse, R26, PT ;  /* 0x0000001a3d00720c */ /* 0x040fe20003f44070 */
[----:B------:R-:W-:Y:S01]  /*7bd0*/  @!P6 IMAD.IADD R20, R20, 0x1, -R61 ;  /* 0x000000011414e824 */ /* 0x000fe200078e0a3d */
[----:B------:R-:W-:-:S03]  /*7be0*/  ISETP.GT.U32.AND P6, PT, R61, R27, PT ;  /* 0x0000001b3d00720c */ /* 0x000fc60003fc4070 */
[--C-:B------:R-:W-:Y:S01]  /*7bf0*/  @!P1 IMAD.IADD R25, R25, 0x1, -R61.reuse ;  /* 0x0000000119199824 */ /* 0x100fe200078e0a3d */
[C---:B------:R-:W-:Y:S01]  /*7c00*/  ISETP.GT.U32.AND P1, PT, R61.reuse, R32, PT ;  /* 0x000000203d00720c */ /* 0x040fe20003f24070 */
        /* <DEDUP_REMOVED lines=20> */
[----:B------:R-:W-:Y:S01]  /*7d50*/  ISETP.GT.U32.AND P0, PT, R61, R31, PT ;  /* 0x0000001f3d00720c */ /* 0x000fe20003f04070 */
[----:B------:R-:W-:Y:S01]  /*7d60*/  @!P2 IMAD.IADD R33, R33, 0x1, -R61 ;  /* 0x000000012121a824 */ /* 0x000fe200078e0a3d */
[----:B------:R-:W-:-:S02]  /*7d70*/  ISETP.GT.U32.AND P2, PT, R61, R27, PT ;  /* 0x0000001b3d00720c */ /* 0x000fc40003f44070 */
[C---:B------:R-:W-:Y:S01]  /*7d80*/  ISETP.GT.U32.AND P6, PT, R61.reuse, R34, PT ;  /* 0x000000223d00720c */ /* 0x040fe20003fc4070 */
        /* <DEDUP_REMOVED lines=12> */
[----:B------:R-:W-:-:S02]  /*7e50*/  @!P6 IMAD.IADD R34, R34, 0x1, -R61 ;  /* 0x000000012222e824 */ /* 0x000fc400078e0a3d */
[--C-:B------:R-:W-:Y:S01]  /*7e60*/  @!P1 IMAD.IADD R32, R32, 0x1, -R61.reuse ;  /* 0x0000000120209824 */ /* 0x100fe200078e0a3d */
[C---:B------:R-:W-:Y:S02]  /*7e70*/  ISETP.GT.U32.AND P1, PT, R61.reuse, R39, PT ;  /* 0x000000273d00720c */ /* 0x040fe40003f24070 */
        /* <DEDUP_REMOVED lines=19> */
[C---:B------:R-:W-:Y:S01]  /*7fb0*/  ISETP.GT.U32.AND P4, PT, R61.reuse, R37, PT ;  /* 0x000000253d00720c */ /* 0x040fe20003f84070 */
[--C-:B------:R-:W-:Y:S01]  /*7fc0*/  @!P2 IMAD.IADD R40, R40, 0x1, -R61.reuse ;  /* 0x000000012828a824 */ /* 0x100fe200078e0a3d */
[----:B------:R-:W-:Y:S01]  /*7fd0*/  ISETP.GT.U32.AND P2, PT, R61, R47, PT ;  /* 0x0000002f3d00720c */ /* 0x000fe20003f44070 */
[----:B------:R-:W-:Y:S01]  /*7fe0*/  @!P0 IMAD.IADD R45, R45, 0x1, -R61 ;  /* 0x000000012d2d8824 */ /* 0x000fe200078e0a3d */
[----:B------:R-:W-:-:S02]  /*7ff0*/  ISETP.GT.U32.AND P5, PT, R61, R38, PT ;  /* 0x000000263d00720c */ /* 0x000fc40003fa4070 */
[----:B------:R-:W-:Y:S01]  /*8000*/  ISETP.GT.U32.AND P0, PT, R61, R39, PT ;  /* 0x000000273d00720c */ /* 0x000fe20003f04070 */
        /* <DEDUP_REMOVED lines=29> */
[----:B------:R-:W-:Y:S01]  /*81e0*/  ISETP.GT.U32.AND P6, PT, R61, R53, PT ;  /* 0x000000353d00720c */ /* 0x000fe20003fc4070 */
[----:B------:R-:W-:-:S04]  /*81f0*/  IMAD.HI.U32 R3, R3, R60, RZ ;  /* 0x0000003c03037227 */ /* 0x000fc800078e00ff */
        /* <DEDUP_REMOVED lines=12> */
[----:B------:R-:W-:-:S04]  /*82c0*/  IMAD.MOV R3, RZ, RZ, -R3 ;  /* 0x000000ffff037224 */ /* 0x000fc800078e0a03 */
[----:B------:R-:W-:Y:S02]  /*82d0*/  IMAD R60, R61, R3, R60 ;  /* 0x000000033d3c7224 */ /* 0x000fe400078e023c */
[----:B------:R-:W-:-:S03]  /*82e0*/  @!P6 IMAD.IADD R53, R53, 0x1, -R61 ;  /* 0x000000013535e824 */ /* 0x000fc600078e0a3d */
        /* <DEDUP_REMOVED lines=14> */
[----:B------:R-:W0:Y:S01]  /*83d0*/  S2R R5, SR_TID.X ;  /* 0x0000000000057919 */ /* 0x000e220000002100 */
        /* <DEDUP_REMOVED lines=10> */
[----:B------:R-:W-:Y:S01]  /*8480*/  @!P0 IMAD.IADD R53, R53, 0x1, -R61 ;  /* 0x0000000135358824 */ /* 0x000fe200078e0a3d */
[----:B------:R-:W-:-:S02]  /*8490*/  ISETP.GT.U32.AND P6, PT, R61, R59, PT ;  /* 0x0000003b3d00720c */ /* 0x000fc40003fc4070 */
[----:B------:R-:W-:Y:S02]  /*84a0*/  ISETP.GT.U32.AND P0, PT, R61, R60, PT ;  /* 0x0000003c3d00720c */ /* 0x000fe40003f04070 */
[----:B------:R-:W1:Y:S04]  /*84b0*/  S2R R61, SR_TID.X ;  /* 0x00000000003d7919 */ /* 0x000e680000002100 */
[----:B------:R2:W-:Y:S01]  /*84c0*/  STL [R1+0x15c0], R7 ;  /* 0x0015c00701007387 */ /* 0x0005e20000100800 */
[----:B0-----:R-:W-:-:S03]  /*84d0*/  IMAD.SHL.U32 R3, R5, 0x8, RZ ;  /* 0x0000000805037824 */ /* 0x001fc600078e00ff */
[----:B------:R0:W-:Y:S01]  /*84e0*/  STL [R1], R4 ;  /* 0x0000000401007387 */ /* 0x0001e20000100800 */
[----:B--2---:R-:W-:-:S03]  /*84f0*/  LOP3.LUT R7, R5, 0x7, RZ, 0xc0, !PT ;  /* 0x0000000705077812 */ /* 0x004fc600078ec0ff */
[----:B------:R-:W-:Y:S01]  /*8500*/  STL [R1+0x15c4], R8 ;  /* 0x0015c40801007387 */ /* 0x000fe20000100800 */
[----:B------:R-:W-:-:S03]  /*8510*/  LOP3.LUT R3, R3, 0x30, RZ, 0xc0, !PT ;  /* 0x0000003003037812 */ /* 0x000fc600078ec0ff */
[----:B------:R2:W-:Y:S01]  /*8520*/  STL [R1+0x15c8], R9 ;  /* 0x0015c80901007387 */ /* 0x0005e20000100800 */
[----:B-1----:R-:W-:-:S03]  /*8530*/  LOP3.LUT R61, R61, 0x7, RZ, 0xc0, !PT ;  /* 0x000000073d3d7812 */ /* 0x002fc600078ec0ff */
[----:B------:R1:W-:Y:S01]  /*8540*/  STL [R1+0x15cc], R10 ;  /* 0x0015cc0a01007387 */ /* 0x0003e20000100800 */
[----:B0-----:R-:W-:Y:S02]  /*8550*/  IMAD.SHL.U32 R4, R5, 0x2, RZ ;  /* 0x0000000205047824 */ /* 0x001fe400078e00ff */
[----:B------:R-:W-:Y:S01]  /*8560*/  IMAD R61, R61, 0x110, RZ ;  /* 0x000001103d3d7824 */ /* 0x000fe200078e02ff */
[----:B--2---:R-:W2:Y:S01]  /*8570*/  LDL R9, [R1+0xa78] ;  /* 0x000a780001097983 */ /* 0x004ea20000100800 */
[C---:B------:R-:W-:Y:S02]  /*8580*/  IMAD R3, R7.reuse, 0x40, R3 ;  /* 0x0000004007037824 */ /* 0x040fe400078e0203 */
[----:B-1----:R-:W-:Y:S01]  /*8590*/  IMAD R10, R7, 0x110, RZ ;  /* 0x00000110070a7824 */ /* 0x002fe200078e02ff */
[--C-:B------:R-:W-:Y:S01]  /*85a0*/  LOP3.LUT R61, R61, 0x10, R4.reuse, 0x78, !PT ;  /* 0x000000103d3d7812 */ /* 0x100fe200078e7804 */
[----:B------:R-:W-:Y:S01]  /*85b0*/  IMAD.SHL.U32 R5, R5, 0x80, RZ ;  /* 0x0000008005057824 */ /* 0x000fe200078e00ff */
[--C-:B------:R-:W-:Y:S01]  /*85c0*/  LOP3.LUT R3, R3, 0x30, R4.reuse, 0x78, !PT ;  /* 0x0000003003037812 */ /* 0x100fe200078e7804 */
[----:B------:R-:W3:Y:S01]  /*85d0*/  LDL R8, [R1+0xa74] ;  /* 0x000a740001087983 */ /* 0x000ee20000100800 */
[----:B------:R-:W-:-:S02]  /*85e0*/  LOP3.LUT R10, R10, 0x10, R4, 0x78, !PT ;  /* 0x000000100a0a7812 */ /* 0x000fc400078e7804 */
[----:B------:R-:W-:Y:S01]  /*85f0*/  LOP3.LUT R61, R61, 0x800, R5, 0xf8, !PT ;  /* 0x000008003d3d7812 */ /* 0x000fe200078ef805 */
[----:B------:R-:W4:Y:S01]  /*8600*/  LDL R7, [R1+0xa6c] ;  /* 0x000a6c0001077983 */ /* 0x000f220000100800 */
[----:B------:R-:W-:-:S03]  /*8610*/  IABS R61, c[0x0][0x17c] ;  /* 0x00005f00003d7a13 */ /* 0x000fc60000000000 */
[----:B------:R-:W2:Y:S04]  /*8620*/  LDL R10, [R1+0x144c] ;  /* 0x00144c00010a7983 */ /* 0x000ea80000100800 */
[----:B------:R0:W-:Y:S01]  /*8630*/  STL [R1+0x1484], R3 ;  /* 0x0014840301007387 */ /* 0x0001e20000100800 */
[----:B------:R-:W-:-:S03]  /*8640*/  @!P1 IMAD.IADD R54, R54, 0x1, -R61 ;  /* 0x0000000136369824 */ /* 0x000fc600078e0a3d */
[----:B0-----:R-:W2:Y:S04]  /*8650*/  LDL R3, [R1+0x1450] ;  /* 0x0014500001037983 */ /* 0x001ea80000100800 */
[----:B------:R-:W2:Y:S04]  /*8660*/  LDL.LU R4, [R1+0x15d4] ;  /* 0x0015d40001047983 */ /* 0x000ea80000300800 */
[----:B------:R-:W2:Y:S04]  /*8670*/  LDL.LU R5, [R1+0x15d0] ;  /* 0x0015d00001057983 */ /* 0x000ea80000300800 */
[----:B------:R-:W2:Y:S02]  /*8680*/  LDL R61, [R1+0xa7c] ;  /* 0x000a7c00013d7983 */ /* 0x000ea40000100800 */
[----:B--2---:R-:W-:-:S02]  /*8690*/  ISETP.GE.AND P1, PT, R61, RZ, PT ;  /* 0x000000ff3d00720c */ /* 0x004fc40003f26270 */
[----:B------:R-:W-:-:S05]  /*86a0*/  IABS R61, c[0x0][0x17c] ;  /* 0x00005f00003d7a13 */ /* 0x000fca0000000000 */
[--C-:B------:R-:W-:Y:S02]  /*86b0*/  @!P2 IMAD.IADD R55, R55, 0x1, -R61.reuse ;  /* 0x000000013737a824 */ /* 0x100fe400078e0a3d */
[--C-:B------:R-:W-:Y:S02]  /*86c0*/  @!P3 IMAD.IADD R56, R56, 0x1, -R61.reuse ;  /* 0x000000013838b824 */ /* 0x100fe400078e0a3d */
[--C-:B------:R-:W-:Y:S02]  /*86d0*/  @!P4 IMAD.IADD R57, R57, 0x1, -R61.reuse ;  /* 0x000000013939c824 */ /* 0x100fe400078e0a3d */
[--C-:B------:R-:W-:Y:S02]  /*86e0*/  @!P5 IMAD.IADD R58, R58, 0x1, -R61.reuse ;  /* 0x000000013a3ad824 */ /* 0x100fe400078e0a3d */
[--C-:B------:R-:W-:Y:S02]  /*86f0*/  @!P6 IMAD.IADD R59, R59, 0x1, -R61.reuse ;  /* 0x000000013b3be824 */ /* 0x100fe400078e0a3d */
[----:B------:R-:W-:-:S02]  /*8700*/  @!P0 IMAD.IADD R60, R60, 0x1, -R61 ;  /* 0x000000013c3c8824 */ /* 0x000fc400078e0a3d */
[----:B------:R-:W2:Y:S01]  /*8710*/  LDL R61, [R1+0xa70] ;  /* 0x000a7000013d7983 */ /* 0x000ea20000100800 */
[----:B------:R-:W-:Y:S02]  /*8720*/  ISETP.GE.AND P2, PT, R9, RZ, PT ;  /* 0x000000ff0900720c */ /* 0x000fe40003f46270 */
[----:B---3--:R-:W-:Y:S01]  /*8730*/  ISETP.GE.AND P3, PT, R8, RZ, PT ;  /* 0x000000ff0800720c */ /* 0x008fe20003f66270 */
[----:B------:R-:W3:Y:S04]  /*8740*/  LDL R9, [R1+0x146c] ;  /* 0x00146c0001097983 */ /* 0x000ee80000100800 */
[----:B------:R-:W3:Y:S01]  /*8750*/  LDL R8, [R1+0x1480] ;  /* 0x0014800001087983 */ /* 0x000ee20000100800 */
[----:B----4-:R-:W-:Y:S01]  /*8760*/  ISETP.GE.AND P4, PT, R7, RZ, PT ;  /* 0x000000ff0700720c */ /* 0x010fe20003f86270 */
[----:B------:R-:W-:Y:S01]  /*8770*/  @!P1 IMAD.MOV R5, RZ, RZ, -R5 ;  /* 0x000000ffff059224 */ /* 0x000fe200078e0a05 */
[----:B------:R-:W-:Y:S01]  /*8780*/  ISETP.NE.AND P5, PT, RZ, c[0x0][0x178], PT ;  /* 0x00005e00ff007a0c */ /* 0x000fe20003fa5270 */
[----:B------:R-:W4:Y:S02]  /*8790*/  LDL R7, [R1+0x1478] ;  /* 0x0014780001077983 */ /* 0x000f240000100800 */
[----:B------:R-:W-:Y:S01]  /*87a0*/  @!P2 IMAD.MOV R4, RZ, RZ, -R4 ;  /* 0x000000ffff04a224 */ /* 0x000fe200078e0a04 */
[----:B------:R-:W-:Y:S01]  /*87b0*/  ISETP.GE.AND P2, PT, R3, RZ, PT ;  /* 0x000000ff0300720c */ /* 0x000fe20003f46270 */
[----:B------:R-:W-:Y:S01]  /*87c0*/  @!P3 IMAD.MOV R2, RZ, RZ, -R2 ;  /* 0x000000ffff02b224 */ /* 0x000fe200078e0a02 */
[----:B------:R-:W-:-:S02]  /*87d0*/  ISETP.GE.AND P1, PT, R10, RZ, PT ;  /* 0x000000ff0a00720c */ /* 0x000fc40003f26270 */
[----:B------:R-:W3:Y:S03]  /*87e0*/  LDL R10, [R1+0x1474] ;  /* 0x00147400010a7983 */ /* 0x000ee60000100800 */
[----:B------:R-:W-:Y:S01]  /*87f0*/  @!P4 IMAD.MOV R0, RZ, RZ, -R0 ;  /* 0x000000ffff00c224 */ /* 0x000fe200078e0a00 */
[----:B--2---:R-:W-:Y:S02]  /*8800*/  ISETP.GE.AND P0, PT, R61, RZ, PT ;  /* 0x000000ff3d00720c */ /* 0x004fe40003f06270 */
[----:B------:R-:W-:-:S04]  /*8810*/  LOP3.LUT R61, RZ, c[0x0][0x178], RZ, 0x33, !PT ;  /* 0x00005e00ff3d7a12 */ /* 0x000fc800078e33ff */
[C---:B------:R-:W-:Y:S02]  /*8820*/  SEL R3, R61.reuse, R5, !P5 ;  /* 0x000000053d037207 */ /* 0x040fe40006800000 */
[----:B------:R-:W2:Y:S01]  /*8830*/  LDL R5, [R1+0x1464] ;  /* 0x0014640001057983 */ /* 0x000ea20000100800 */
[----:B------:R-:W-:-:S03]  /*8840*/  SEL R4, R61, R4, !P5 ;  /* 0x000000043d047207 */ /* 0x000fc60006800000 */
[----:B------:R0:W-:Y:S02]  /*8850*/  STL [R1+0x16c], R3 ;  /* 0x00016c0301007387 */ /* 0x0001e40000100800 */
[----:B0-----:R-:W-:Y:S02]  /*8860*/  SEL R3, R61, R2, !P5 ;  /* 0x000000023d037207 */ /* 0x001fe40006800000 */
[----:B------:R-:W2:Y:S04]  /*8870*/  LDL R2, [R1+0x1470] ;  /* 0x0014700001027983 */ /* 0x000ea80000100800 */
[----:B------:R0:W-:Y:S01]  /*8880*/  STL [R1+0x168], R4 ;  /* 0x0001680401007387 */ /* 0x0001e20000100800 */
[----:B---3--:R-:W-:-:S03]  /*8890*/  ISETP.GE.AND P3, PT, R9, RZ, PT ;  /* 0x000000ff0900720c */ /* 0x008fc60003f66270 */
[----:B0-----:R-:W3:Y:S04]  /*88a0*/  LDL R4, [R1+0x1468] ;  /* 0x0014680001047983 */ /* 0x001ee80000100800 */
[----:B------:R0:W-:Y:S02]  /*88b0*/  STL [R1+0x164], R3 ;  /* 0x0001640301007387 */ /* 0x0001e40000100800 */
[----:B0-----:R-:W-:Y:S02]  /*88c0*/  SEL R3, R61, R0, !P5 ;  /* 0x000000003d037207 */ /* 0x001fe40006800000 */
[----:B------:R-:W2:Y:S01]  /*88d0*/  LDL R0, [R1+0x147c] ;  /* 0x00147c0001007983 */ /* 0x000ea20000100800 */
[----:B------:R-:W-:-:S03]  /*88e0*/  ISETP.GE.AND P5, PT, R8, RZ, PT ;  /* 0x000000ff0800720c */ /* 0x000fc60003fa6270 */
[----:B------:R0:W-:Y:S04]  /*88f0*/  STL [R1+0x1544], R3 ;  /* 0x0015440301007387 */ /* 0x0001e80000100800 */
[----:B------:R-:W2:Y:S04]  /*8900*/  LDL R9, [R1+0x1454] ;  /* 0x0014540001097983 */ /* 0x000ea80000100800 */
[----:B------:R-:W2:Y:S01]  /*8910*/  LDL R8, [R1+0x145c] ;  /* 0x00145c0001087983 */ /* 0x000ea20000100800 */
[----:B0-----:R-:W-:-:S03]  /*8920*/  IMAD.MOV.U32 R3, RZ, RZ, R6 ;  /* 0x000000ffff037224 */ /* 0x001fc600078e0006 */
[----:B------:R-:W2:Y:S01]  /*8930*/  LDL.LU R6, [R1+0x120] ;  /* 0x0001200001067983 */ /* 0x000ea20000300800 */
[----:B------:R-:W-:Y:S01]  /*8940*/  @!P0 IMAD.MOV R3, RZ, RZ, -R3 ;  /* 0x000000ffff038224 */ /* 0x000fe200078e0a03 */
[----:B----4-:R-:W-:Y:S02]  /*8950*/  ISETP.GE.AND P0, PT, R7, RZ, PT ;  /* 0x000000ff0700720c */ /* 0x010fe40003f06270 */
[----:B------:R-:W4:Y:S04]  /*8960*/  LDL R7, [R1+0x1460] ;  /* 0x0014600001077983 */ /* 0x000f280000100800 */
[----:B------:R0:W-:Y:S04]  /*8970*/  STL [R1+0x124], R3 ;  /* 0x0001240301007387 */ /* 0x0001e80000100800 */
[----:B0-----:R-:W3:Y:S01]  /*8980*/  LDL.LU R3, [R1+0x11c] ;  /* 0x00011c0001037983 */ /* 0x001ee20000300800 */
[----:B--2---:R-:W-:Y:S01]  /*8990*/  @!P1 IMAD.MOV R6, RZ, RZ, -R6 ;  /* 0x000000ffff069224 */ /* 0x004fe200078e0a06 */
[----:B------:R-:W-:-:S02]  /*89a0*/  ISETP.GE.AND P1, PT, R0, RZ, PT ;  /* 0x000000ff0000720c */ /* 0x000fc40003f26270 */
[----:B------:R-:W2:Y:S04]  /*89b0*/  LDL R0, [R1+0x1458] ;  /* 0x0014580001007983 */ /* 0x000ea80000100800 */
[----:B------:R0:W-:Y:S04]  /*89c0*/  STL [R1+0x120], R6 ;  /* 0x0001200601007387 */ /* 0x0001e80000100800 */
[----:B0-----:R-:W2:Y:S01]  /*89d0*/  LDL.LU R6, [R1+0x118] ;  /* 0x0001180001067983 */ /* 0x001ea20000300800 */
[----:B---3--:R-:W-:Y:S01]  /*89e0*/  @!P2 IMAD.MOV R3, RZ, RZ, -R3 ;  /* 0x000000ffff03a224 */ /* 0x008fe200078e0a03 */
[----:B------:R-:W-:-:S02]  /*89f0*/  ISETP.GE.AND P2, PT, R2, RZ, PT ;  /* 0x000000ff0200720c */ /* 0x000fc40003f46270 */
[----:B------:R-:W3:Y:S04]  /*8a00*/  LDL R2, [R1+0x1448] ;  /* 0x0014480001027983 */ /* 0x000ee80000100800 */
        /* <DEDUP_REMOVED lines=28> */
[----:B----4-:R-:W-:-:S02]  /*8bd0*/  ISETP.GE.AND P3, PT, R7, RZ, PT ;  /* 0x000000ff0700720c */ /* 0x010fc40003f66270 */
[----:B------:R-:W3:Y:S04]  /*8be0*/  LDL R7, [R1+0x1430] ;  /* 0x0014300001077983 */ /* 0x000ee80000100800 */
[----:B------:R0:W-:Y:S04]  /*8bf0*/  STL [R1+0x104], R3 ;  /* 0x0001040301007387 */ /* 0x0001e80000100800 */
[----:B0-----:R-:W4:Y:S01]  /*8c00*/  LDL.LU R3, [R1+0xfc] ;  /* 0x0000fc0001037983 */ /* 0x001f220000300800 */
[----:B--2---:R-:W-:Y:S01]  /*8c10*/  @!P5 IMAD.MOV R6, RZ, RZ, -R6 ;  /* 0x000000ffff06d224 */ /* 0x004fe200078e0a06 */
[----:B------:R-:W-:-:S02]  /*8c20*/  ISETP.GE.AND P5, PT, R0, RZ, PT ;  /* 0x000000ff0000720c */ /* 0x000fc40003fa6270 */
[----:B------:R-:W2:Y:S04]  /*8c30*/  LDL R0, [R1+0x142c] ;  /* 0x00142c0001007983 */ /* 0x000ea80000100800 */
[----:B------:R0:W-:Y:S04]  /*8c40*/  STL [R1+0x100], R6 ;  /* 0x0001000601007387 */ /* 0x0001e80000100800 */
[----:B0-----:R-:W2:Y:S01]  /*8c50*/  LDL.LU R6, [R1+0xf8] ;  /* 0x0000f80001067983 */ /* 0x001ea20000300800 */
[----:B----4-:R-:W-:Y:S01]  /*8c60*/  @!P0 IMAD.MOV R3, RZ, RZ, -R3 ;  /* 0x000000ffff038224 */ /* 0x010fe200078e0a03 */
[----:B------:R-:W-:-:S02]  /*8c70*/  ISETP.GE.AND P0, PT, R2, RZ, PT ;  /* 0x000000ff0200720c */ /* 0x000fc40003f06270 */
        /* <DEDUP_REMOVED lines=193> */
[----:B--2---:R-:W-:-:S05]  /*9890*/  @!P5 IMAD.MOV R6, RZ, RZ, -R6 ;  /* 0x000000ffff06d224 */ /* 0x004fca00078e0a06 */
[----:B------:R0:W-:Y:S04]  /*98a0*/  STL [R1+0x60], R6 ;  /* 0x0000600601007387 */ /* 0x0001e80000100800 */
[----:B0-----:R-:W2:Y:S01]  /*98b0*/  LDL.LU R6, [R1+0x58] ;  /* 0x0000580001067983 */ /* 0x001ea20000300800 */
[----:B------:R-:W-:Y:S01]  /*98c0*/  ISETP.GE.AND P5, PT, R0, RZ, PT ;  /* 0x000000ff0000720c */ /* 0x000fe20003fa6270 */
[----:B----4-:R-:W-:Y:S02]  /*98d0*/  @!P0 IMAD.MOV R3, RZ, RZ, -R3 ;  /* 0x000000ffff038224 */ /* 0x010fe400078e0a03 */
[----:B------:R-:W4:Y:S01]  /*98e0*/  LDL R0, [R1+0x138c] ;  /* 0x00138c0001007983 */ /* 0x000f220000100800 */
[----:B------:R-:W-:-:S03]  /*98f0*/  ISETP.GE.AND P0, PT, R2, RZ, PT ;  /* 0x000000ff0200720c */ /* 0x000fc60003f06270 */
[----:B------:R0:W-:Y:S04]  /*9900*/  STL [R1+0x5c], R3 ;  /* 0x00005c0301007387 */ /* 0x0001e80000100800 */
[----:B0-----:R-:W3:Y:S04]  /*9910*/  LDL.LU R3, [R1+0x54] ;  /* 0x0000540001037983 */ /* 0x001ee80000300800 */
[----:B------:R-:W4:Y:S01]  /*9920*/  LDL R2, [R1+0x1384] ;  /* 0x0013840001027983 */ /* 0x000f220000100800 */
[----:B--2---:R-:W-:-:S05]  /*9930*/  @!P1 IMAD.MOV R6, RZ, RZ, -R6 ;  /* 0x000000ffff069224 */ /* 0x004fca00078e0a06 */
[----:B------:R0:W-:Y:S04]  /*9940*/  STL [R1+0x58], R6 ;  /* 0x0000580601007387 */ /* 0x0001e80000100800 */
[----:B0-----:R-:W2:Y:S01]  /*9950*/  LDL.LU R6, [R1+0x50] ;  /* 0x0000500001067983 */ /* 0x001ea20000300800 */
[----:B------:R-:W-:Y:S01]  /*9960*/  ISETP.GE.AND P1, PT, R10, RZ, PT ;  /* 0x000000ff0a00720c */ /* 0x000fe20003f26270 */
[----:B---3--:R-:W-:Y:S02]  /*9970*/  @!P2 IMAD.MOV R3, RZ, RZ, -R3 ;  /* 0x000000ffff03a224 */ /* 0x008fe400078e0a03 */
[----:B------:R-:W3:Y:S01]  /*9980*/  LDL R10, [R1+0x1388] ;  /* 0x00138800010a7983 */ /* 0x000ee20000100800 */
        /* <DEDUP_REMOVED lines=24> */
[----:B--2---:R-:W-:-:S05]  /*9b10*/  @!P2 IMAD.MOV R6, RZ, RZ, -R6 ;  /* 0x000000ffff06a224 */ /* 0x004fca00078e0a06 */
[----:B------:R0:W-:Y:S04]  /*9b20*/  STL [R1+0x40], R6 ;  /* 0x0000400601007387 */ /* 0x0001e80000100800 */
[----:B0-----:R-:W2:Y:S04]  /*9b30*/  LDL R6, [R1+0x136c] ;  /* 0x00136c0001067983 */ /* 0x001ea80000100800 */
[----:B------:R-:W2:Y:S01]  /*9b40*/  LDL.LU R61, [R1+0x38] ;  /* 0x00003800013d7983 */ /* 0x000ea20000300800 */
[----:B---3--:R-:W-:Y:S01]  /*9b50*/  @!P3 IMAD.MOV R3, RZ, RZ, -R3 ;  /* 0x000000ffff03b224 */ /* 0x008fe200078e0a03 */
[----:B----4-:R-:W-:-:S02]  /*9b60*/  ISETP.GE.AND P2, PT, R0, RZ, PT ;  /* 0x000000ff0000720c */ /* 0x010fc40003f46270 */
[----:B------:R-:W3:Y:S01]  /*9b70*/  LDL R0, [R1+0x1368] ;  /* 0x0013680001007983 */ /* 0x000ee20000100800 */
[----:B------:R-:W-:-:S03]  /*9b80*/  ISETP.GE.AND P3, PT, R2, RZ, PT ;  /* 0x000000ff0200720c */ /* 0x000fc60003f66270 */
[----:B------:R0:W-:Y:S04]  /*9b90*/  STL [R1+0x3c], R3 ;  /* 0x00003c0301007387 */ /* 0x0001e80000100800 */
[----:B0-----:R-:W4:Y:S04]  /*9ba0*/  LDL R3, [R1+0x1364] ;  /* 0x0013640001037983 */ /* 0x001f280000100800 */
[----:B------:R-:W3:Y:S01]  /*9bb0*/  LDL.LU R2, [R1+0x34] ;  /* 0x0000340001027983 */ /* 0x000ee20000300800 */
[----:B--2---:R-:W-:Y:S01]  /*9bc0*/  @!P5 IMAD.MOV R61, RZ, RZ, -R61 ;  /* 0x000000ffff3dd224 */ /* 0x004fe200078e0a3d */
[----:B------:R-:W-:-:S04]  /*9bd0*/  ISETP.GE.AND P5, PT, R10, RZ, PT ;  /* 0x000000ff0a00720c */ /* 0x000fc80003fa6270 */
[----:B------:R0:W-:Y:S04]  /*9be0*/  STL [R1+0x38], R61 ;  /* 0x0000383d01007387 */ /* 0x0001e80000100800 */
[----:B0-----:R-:W2:Y:S04]  /*9bf0*/  LDL R61, [R1+0x1360] ;  /* 0x00136000013d7983 */ /* 0x001ea80000100800 */
[----:B------:R-:W2:Y:S01]  /*9c00*/  LDL.LU R10, [R1+0x30] ;  /* 0x00003000010a7983 */ /* 0x000ea20000300800 */
[----:B---3--:R-:W-:Y:S01]  /*9c10*/  @!P0 IMAD.MOV R2, RZ, RZ, -R2 ;  /* 0x000000ffff028224 */ /* 0x008fe200078e0a02 */
[----:B------:R-:W-:-:S02]  /*9c20*/  ISETP.GE.AND P0, PT, R5, RZ, PT ;  /* 0x000000ff0500720c */ /* 0x000fc40003f06270 */
[----:B------:R-:W3:Y:S04]  /*9c30*/  LDL.LU R5, [R1+0x2c] ;  /* 0x00002c0001057983 */ /* 0x000ee80000300800 */
[----:B------:R0:W-:Y:S04]  /*9c40*/  STL [R1+0x34], R2 ;  /* 0x0000340201007387 */ /* 0x0001e80000100800 */
[----:B0-----:R-:W3:Y:S01]  /*9c50*/  LDL R2, [R1+0x135c] ;  /* 0x00135c0001027983 */ /* 0x001ee20000100800 */
[----:B--2---:R-:W-:Y:S01]  /*9c60*/  @!P1 IMAD.MOV R10, RZ, RZ, -R10 ;  /* 0x000000ffff0a9224 */ /* 0x004fe200078e0a0a */
[----:B------:R-:W-:-:S04]  /*9c70*/  ISETP.GE.AND P1, PT, R4, RZ, PT ;  /* 0x000000ff0400720c */ /* 0x000fc80003f26270 */
[----:B------:R0:W-:Y:S04]  /*9c80*/  STL [R1+0x30], R10 ;  /* 0x0000300a01007387 */ /* 0x0001e80000100800 */
[----:B0-----:R-:W2:Y:S04]  /*9c90*/  LDL.LU R10, [R1+0x15cc] ;  /* 0x0015cc00010a7983 */ /* 0x001ea80000300800 */
[----:B------:R-:W2:Y:S01]  /*9ca0*/  LDL.LU R4, [R1+0x28] ;  /* 0x0000280001047983 */ /* 0x000ea20000300800 */
[----:B---3--:R-:W-:Y:S01]  /*9cb0*/  @!P2 IMAD.MOV R5, RZ, RZ, -R5 ;  /* 0x000000ffff05a224 */ /* 0x008fe200078e0a05 */
[----:B------:R-:W-:-:S04]  /*9cc0*/  ISETP.GE.AND P2, PT, R9, RZ, PT ;  /* 0x000000ff0900720c */ /* 0x000fc80003f46270 */
[----:B------:R0:W-:Y:S04]  /*9cd0*/  STL [R1+0x2c], R5 ;  /* 0x00002c0501007387 */ /* 0x0001e80000100800 */
[----:B0-----:R-:W3:Y:S04]  /*9ce0*/  LDL R5, [R1+0x1358] ;  /* 0x0013580001057983 */ /* 0x001ee80000100800 */
[----:B------:R-:W3:Y:S01]  /*9cf0*/  LDL.LU R9, [R1+0x24] ;  /* 0x0000240001097983 */ /* 0x000ee20000300800 */
[----:B--2---:R-:W-:Y:S01]  /*9d00*/  @!P3 IMAD.MOV R4, RZ, RZ, -R4 ;  /* 0x000000ffff04b224 */ /* 0x004fe200078e0a04 */
[----:B------:R-:W-:-:S04]  /*9d10*/  ISETP.GE.AND P3, PT, R8, RZ, PT ;  /* 0x000000ff0800720c */ /* 0x000fc80003f66270 */
[----:B------:R0:W-:Y:S04]  /*9d20*/  STL [R1+0x28], R4 ;  /* 0x0000280401007387 */ /* 0x0001e80000100800 */
[----:B0-----:R-:W2:Y:S04]  /*9d30*/  LDL R4, [R1+0x1354] ;  /* 0x0013540001047983 */ /* 0x001ea80000100800 */
[----:B------:R-:W2:Y:S01]  /*9d40*/  LDL.LU R8, [R1+0x20] ;  /* 0x0000200001087983 */ /* 0x000ea20000300800 */
[----:B---3--:R-:W-:Y:S01]  /*9d50*/  @!P5 IMAD.MOV R9, RZ, RZ, -R9 ;  /* 0x000000ffff09d224 */ /* 0x008fe200078e0a09 */
[----:B------:R-:W-:-:S04]  /*9d60*/  ISETP.GE.AND P5, PT, R7, RZ, PT ;  /* 0x000000ff0700720c */ /* 0x000fc80003fa6270 */
[----:B------:R0:W-:Y:S04]  /*9d70*/  STL [R1+0x24], R9 ;  /* 0x0000240901007387 */ /* 0x0001e80000100800 */
[----:B0-----:R-:W3:Y:S04]  /*9d80*/  LDL.LU R9, [R1+0x15c8] ;  /* 0x0015c80001097983 */ /* 0x001ee80000300800 */
[----:B------:R-:W3:Y:S01]  /*9d90*/  LDL.LU R7, [R1+0x1c] ;  /* 0x00001c0001077983 */ /* 0x000ee20000300800 */
        /* <DEDUP_REMOVED lines=8> */
[----:B0-----:R-:W3:Y:S04]  /*9e20*/  LDL.LU R7, [R1+0x15c0] ;  /* 0x0015c00001077983 */ /* 0x001ee80000300800 */
[----:B------:R-:W3:Y:S01]  /*9e30*/  LDL.LU R0, [R1+0x14] ;  /* 0x0000140001007983 */ /* 0x000ee20000300800 */
[----:B--2---:R-:W-:Y:S01]  /*9e40*/  @!P2 IMAD.MOV R6, RZ, RZ, -R6 ;  /* 0x000000ffff06a224 */ /* 0x004fe200078e0a06 */
[----:B----4-:R-:W-:-:S02]  /*9e50*/  ISETP.GE.AND P2, PT, R3, RZ, PT ;  /* 0x000000ff0300720c */ /* 0x010fc40003f46270 */
[----:B------:R-:W2:Y:S04]  /*9e60*/  LDL.LU R3, [R1+0x10] ;  /* 0x0000100001037983 */ /* 0x000ea80000300800 */
[----:B------:R-:W-:Y:S01]  /*9e70*/  STL [R1+0x18], R6 ;  /* 0x0000180601007387 */ /* 0x000fe20000100800 */
[----:B---3--:R-:W-:Y:S01]  /*9e80*/  @!P3 IMAD.MOV R0, RZ, RZ, -R0 ;  /* 0x000000ffff00b224 */ /* 0x008fe200078e0a00 */
[----:B------:R-:W-:-:S04]  /*9e90*/  ISETP.GE.AND P3, PT, R61, RZ, PT ;  /* 0x000000ff3d00720c */ /* 0x000fc80003f66270 */
[----:B------:R0:W-:Y:S04]  /*9ea0*/  STL [R1+0x14], R0 ;  /* 0x0000140001007387 */ /* 0x0001e80000100800 */
[----:B0-----:R-:W3:Y:S04]  /*9eb0*/  LDL R0, [R1+0x1348] ;  /* 0x0013480001007983 */ /* 0x001ee80000100800 */
[----:B------:R-:W4:Y:S01]  /*9ec0*/  LDL.LU R61, [R1+0xc] ;  /* 0x00000c00013d7983 */ /* 0x000f220000300800 */
[----:B--2---:R-:W-:-:S05]  /*9ed0*/  @!P5 IMAD.MOV R3, RZ, RZ, -R3 ;  /* 0x000000ffff03d224 */ /* 0x004fca00078e0a03 */
[----:B------:R0:W-:Y:S04]  /*9ee0*/  STL [R1+0x1548], R3 ;  /* 0x0015480301007387 */ /* 0x0001e80000100800 */
[----:B0-----:R-:W2:Y:S04]  /*9ef0*/  LDL R3, [R1+0x134c] ;  /* 0x00134c0001037983 */ /* 0x001ea80000100800 */
[----:B------:R-:W2:Y:S01]  /*9f00*/  LDL.LU R6, [R1+0x8] ;  /* 0x0000080001067983 */ /* 0x000ea20000300800 */
[----:B----4-:R-:W-:Y:S01]  /*9f10*/  @!P0 IMAD.MOV R61, RZ, RZ, -R61 ;  /* 0x000000ffff3d8224 */ /* 0x010fe200078e0a3d */
[----:B------:R-:W-:-:S04]  /*9f20*/  ISETP.GE.AND P0, PT, R5, RZ, PT ;  /* 0x000000ff0500720c */ /* 0x000fc80003f06270 */
[----:B------:R0:W-:Y:S04]  /*9f30*/  STL [R1+0x154c], R61 ;  /* 0x00154c3d01007387 */ /* 0x0001e80000100800 */
[----:B0-----:R-:W4:Y:S04]  /*9f40*/  LDL R61, [R1+0x1350] ;  /* 0x00135000013d7983 */ /* 0x001f280000100800 */
[----:B------:R-:W3:Y:S01]  /*9f50*/  LDL.LU R5, [R1+0x4] ;  /* 0x0000040001057983 */ /* 0x000ee20000300800 */
[----:B--2---:R-:W-:Y:S01]  /*9f60*/  @!P1 IMAD.MOV R6, RZ, RZ, -R6 ;  /* 0x000000ffff069224 */ /* 0x004fe200078e0a06 */
[----:B------:R-:W-:-:S04]  /*9f70*/  ISETP.GE.AND P1, PT, R4, RZ, PT ;  /* 0x000000ff0400720c */ /* 0x000fc80003f26270 */
[----:B------:R0:W-:Y:S04]  /*9f80*/  STL [R1+0x1550], R6 ;  /* 0x0015500601007387 */ /* 0x0001e80000100800 */
[----:B0-----:R-:W2:Y:S04]  /*9f90*/  LDL R6, [R1+0x133c] ;  /* 0x00133c0001067983 */ /* 0x001ea80000100800 */
[----:B------:R-:W2:Y:S01]  /*9fa0*/  LDL.LU R4, [R1] ;  /* 0x0000000001047983 */ /* 0x000ea20000300800 */
[----:B------:R-:W-:-:S03]  /*9fb0*/  ISETP.GE.AND P5, PT, R2, RZ, PT ;  /* 0x000000ff0200720c */ /* 0x000fc60003fa6270 */
[----:B------:R-:W2:Y:S01]  /*9fc0*/  LDL R2, [R1+0x1338] ;  /* 0x0013380001027983 */ /* 0x000ea20000100800 */
[----:B---3--:R-:W-:Y:S01]  /*9fd0*/  @!P2 IMAD.MOV R5, RZ, RZ, -R5 ;  /* 0x000000ffff05a224 */ /* 0x008fe200078e0a05 */
[----:B----4-:R-:W-:-:S04]  /*9fe0*/  ISETP.GE.AND P2, PT, R61, RZ, PT ;  /* 0x000000ff3d00720c */ /* 0x010fc80003f46270 */
[----:B------:R0:W-:Y:S04]  /*9ff0*/  STL [R1+0x1554], R5 ;  /* 0x0015540501007387 */ /* 0x0001e80000100800 */
[----:B------:R-:W3:Y:S04]  /*a000*/  LDL R61, [R1+0x1334] ;  /* 0x00133400013d7983 */ /* 0x000ee80000100800 */
[----:B0-----:R-:W4:Y:S01]  /*a010*/  LDL R5, [R1+0x1340] ;  /* 0x0013400001057983 */ /* 0x001f220000100800 */
[----:B--2---:R-:W-:-:S05]  /*a020*/  @!P3 IMAD.MOV R4, RZ, RZ, -R4 ;  /* 0x000000ffff04b224 */ /* 0x004fca00078e0a04 */
[----:B------:R0:W-:Y:S04]  /*a030*/  STL [R1+0x1558], R4 ;  /* 0x0015580401007387 */ /* 0x0001e80000100800 */
[----:B0-----:R-:W2:Y:S01]  /*a040*/  LDL R4, [R1+0x1344] ;  /* 0x0013440001047983 */ /* 0x001ea20000100800 */
[----:B------:R-:W-:-:S03]  /*a050*/  ISETP.GE.AND P3, PT, R3, RZ, PT ;  /* 0x000000ff0300720c */ /* 0x000fc60003f66270 */
[----:B------:R-:W2:Y:S01]  /*a060*/  LDL R3, [R1+0x1330] ;  /* 0x0013300001037983 */ /* 0x000ea20000100800 */
[----:B------:R-:W-:Y:S01]  /*a070*/  @!P5 IMAD.MOV R7, RZ, RZ, -R7 ;  /* 0x000000ffff07d224 */ /* 0x000fe200078e0a07 */
[----:B------:R-:W-:-:S04]  /*a080*/  ISETP.GE.AND P5, PT, R0, RZ, PT ;  /* 0x000000ff0000720c */ /* 0x000fc80003fa6270 */
[----:B------:R0:W-:Y:S04]  /*a090*/  STL [R1+0x155c], R7 ;  /* 0x00155c0701007387 */ /* 0x0001e80000100800 */
[----:B------:R-:W2:Y:S01]  /*a0a0*/  LDL R0, [R1+0x132c] ;  /* 0x00132c0001007983 */ /* 0x000ea20000100800 */
[----:B------:R-:W-:Y:S02]  /*a0b0*/  @!P0 IMAD.MOV R8, RZ, RZ, -R8 ;  /* 0x000000ffff088224 */ /* 0x000fe400078e0a08 */
[----:B------:R-:W-:Y:S02]  /*a0c0*/  @!P1 IMAD.MOV R9, RZ, RZ, -R9 ;  /* 0x000000ffff099224 */ /* 0x000fe400078e0a09 */
[----:B------:R-:W-:Y:S01]  /*a0d0*/  @!P2 IMAD.MOV R10, RZ, RZ, -R10 ;  /* 0x000000ffff0aa224 */ /* 0x000fe200078e0a0a */
[----:B------:R1:W-:Y:S01]  /*a0e0*/  STL [R1+0x1560], R8 ;  /* 0x0015600801007387 */ /* 0x0003e20000100800 */
[----:B------:R-:W-:Y:S01]  /*a0f0*/  @!P3 IMAD.MOV R11, RZ, RZ, -R11 ;  /* 0x000000ffff0bb224 */ /* 0x000fe200078e0a0b */
[----:B----4-:R-:W-:-:S02]  /*a100*/  ISETP.GE.AND P1, PT, R5, RZ, PT ;  /* 0x000000ff0500720c */ /* 0x010fc40003f26270 */
[----:B------:R-:W-:Y:S02]  /*a110*/  ISETP.GE.AND P2, PT, R6, RZ, PT ;  /* 0x000000ff0600720c */ /* 0x000fe40003f46270 */
[----:B------:R-:W-:Y:S01]  /*a120*/  ISETP.GE.AND P3, PT, R2, RZ, PT ;  /* 0x000000ff0200720c */ /* 0x000fe20003f66270 */
[----:B------:R-:W-:Y:S01]  /*a130*/  @!P5 IMAD.MOV R12, RZ, RZ, -R12 ;  /* 0x000000ffff0cd224 */ /* 0x000fe200078e0a0c */
[----:B---3--:R-:W-:Y:S02]  /*a140*/  ISETP.GE.AND P5, PT, R61, RZ, PT ;  /* 0x000000ff3d00720c */ /* 0x008fe40003fa6270 */
[----:B--2---:R-:W-:Y:S02]  /*a150*/  ISETP.GE.AND P0, PT, R4, RZ, PT ;  /* 0x000000ff0400720c */ /* 0x004fe40003f06270 */
[----:B------:R-:W2:Y:S04]  /*a160*/  LDL R4, [R1+0x1328] ;  /* 0x0013280001047983 */ /* 0x000ea80000100800 */
[----:B------:R-:W-:Y:S04]  /*a170*/  STL [R1+0x1564], R9 ;  /* 0x0015640901007387 */ /* 0x000fe80000100800 */
[----:B------:R-:W3:Y:S04]  /*a180*/  LDL R5, [R1+0x1324] ;  /* 0x0013240001057983 */ /* 0x000ee80000100800 */
[----:B------:R4:W-:Y:S04]  /*a190*/  STL [R1+0x1568], R10 ;  /* 0x0015680a01007387 */ /* 0x0009e80000100800 */
[----:B------:R-:W4:Y:S04]  /*a1a0*/  LDL R6, [R1+0x1320] ;  /* 0x0013200001067983 */ /* 0x000f280000100800 */
[----:B------:R-:W-:Y:S04]  /*a1b0*/  STL [R1+0x156c], R11 ;  /* 0x00156c0b01007387 */ /* 0x000fe80000100800 */
[----:B------:R-:W4:Y:S01]  /*a1c0*/  LDL R2, [R1+0x131c] ;  /* 0x00131c0001027983 */ /* 0x000f220000100800 */
[----:B------:R-:W-:Y:S01]  /*a1d0*/  @!P0 IMAD.MOV R13, RZ, RZ, -R13 ;  /* 0x000000ffff0d8224 */ /* 0x000fe200078e0a0d */
[----:B------:R-:W-:-:S02]  /*a1e0*/  ISETP.GE.AND P0, PT, R3, RZ, PT ;  /* 0x000000ff0300720c */ /* 0x000fc40003f06270 */
[----:B------:R-:W-:Y:S04]  /*a1f0*/  STL [R1+0x1570], R12 ;  /* 0x0015700c01007387 */ /* 0x000fe80000100800 */
[----:B------:R-:W4:Y:S04]  /*a200*/  LDL R61, [R1+0x1318] ;  /* 0x00131800013d7983 */ /* 0x000f280000100800 */
[----:B------:R-:W-:Y:S04]  /*a210*/  STL [R1+0x1574], R13 ;  /* 0x0015740d01007387 */ /* 0x000fe80000100800 */
[----:B------:R-:W4:Y:S01]  /*a220*/  LDL R3, [R1+0x1314] ;  /* 0x0013140001037983 */ /* 0x000f220000100800 */
[----:B------:R-:W-:Y:S01]  /*a230*/  @!P1 IMAD.MOV R14, RZ, RZ, -R14 ;  /* 0x000000ffff0e9224 */ /* 0x000fe200078e0a0e */
[----:B------:R-:W-:-:S04]  /*a240*/  ISETP.GE.AND P1, PT, R0, RZ, PT ;  /* 0x000000ff0000720c */ /* 0x000fc80003f26270 */
[----:B------:R-:W-:Y:S04]  /*a250*/  STL [R1+0x1578], R14 ;  /* 0x0015780e01007387 */ /* 0x000fe80000100800 */
[----:B------:R-:W4:Y:S01]  /*a260*/  LDL R0, [R1+0x1310] ;  /* 0x0013100001007983 */ /* 0x000f220000100800 */
[----:B------:R-:W-:Y:S02]  /*a270*/  @!P2 IMAD.MOV R15, RZ, RZ, -R15 ;  /* 0x000000ffff0fa224 */ /* 0x000fe400078e0a0f */
[----:B------:R-:W-:Y:S02]  /*a280*/  @!P3 IMAD.MOV R16, RZ, RZ, -R16 ;  /* 0x000000ffff10b224 */ /* 0x000fe400078e0a10 */
[----:B------:R-:W-:Y:S01]  /*a290*/  @!P5 IMAD.MOV R17, RZ, RZ, -R17 ;  /* 0x000000ffff11d224 */ /* 0x000fe200078e0a11 */
[----:B------:R-:W-:Y:S01]  /*a2a0*/  STL [R1+0x157c], R15 ;  /* 0x00157c0f01007387 */ /* 0x000fe20000100800 */
[----:B------:R-:W-:-:S02]  /*a2b0*/  @!P0 IMAD.MOV R18, RZ, RZ, -R18 ;  /* 0x000000ffff128224 */ /* 0x000fc400078e0a12 */
[----:B------:R-:W-:Y:S01]  /*a2c0*/  @!P1 IMAD.MOV R19, RZ, RZ, -R19 ;  /* 0x000000ffff139224 */ /* 0x000fe200078e0a13 */
[----:B--2---:R-:W-:Y:S02]  /*a2d0*/  ISETP.GE.AND P2, PT, R4, RZ, PT ;  /* 0x000000ff0400720c */ /* 0x004fe40003f46270 */
[----:B------:R-:W2:Y:S04]  /*a2e0*/  LDL R4, [R1+0x130c] ;  /* 0x00130c0001047983 */ /* 0x000ea80000100800 */
[----:B------:R-:W-:Y:S01]  /*a2f0*/  STL [R1+0x1580], R16 ;  /* 0x0015801001007387 */ /* 0x000fe20000100800 */
[----:B---3--:R-:W-:-:S03]  /*a300*/  ISETP.GE.AND P3, PT, R5, RZ, PT ;  /* 0x000000ff0500720c */ /* 0x008fc60003f66270 */
[----:B------:R-:W3:Y:S04]  /*a310*/  LDL R5, [R1+0x1304] ;  /* 0x0013040001057983 */ /* 0x000ee80000100800 */
[----:B------:R-:W-:Y:S01]  /*a320*/  STL [R1+0x1584], R17 ;  /* 0x0015841101007387 */ /* 0x000fe20000100800 */
[----:B----4-:R-:W-:-:S03]  /*a330*/  ISETP.GE.AND P5, PT, R6, RZ, PT ;  /* 0x000000ff0600720c */ /* 0x010fc60003fa6270 */
[----:B------:R-:W4:Y:S04]  /*a340*/  LDL R6, [R1+0x1308] ;  /* 0x0013080001067983 */ /* 0x000f280000100800 */
[----:B------:R-:W-:Y:S01]  /*a350*/  STL [R1+0x1588], R18 ;  /* 0x0015881201007387 */ /* 0x000fe20000100800 */
[----:B------:R-:W-:-:S03]  /*a360*/  ISETP.GE.AND P0, PT, R2, RZ, PT ;  /* 0x000000ff0200720c */ /* 0x000fc60003f06270 */
[----:B------:R-:W4:Y:S01]  /*a370*/  LDL R2, [R1+0x1300] ;  /* 0x0013000001027983 */ /* 0x000f220000100800 */
[----:B------:R-:W-:-:S03]  /*a380*/  @!P2 IMAD.MOV R20, RZ, RZ, -R20 ;  /* 0x000000ffff14a224 */ /* 0x000fc600078e0a14 */
[----:B------:R-:W-:Y:S01]  /*a390*/  STL [R1+0x158c], R19 ;  /* 0x00158c1301007387 */ /* 0x000fe20000100800 */
[----:B------:R-:W-:-:S03]  /*a3a0*/  ISETP.GE.AND P1, PT, R61, RZ, PT ;  /* 0x000000ff3d00720c */ /* 0x000fc60003f26270 */
[----:B------:R-:W4:Y:S04]  /*a3b0*/  LDL R61, [R1+0x12fc] ;  /* 0x0012fc00013d7983 */ /* 0x000f280000100800 */
[----:B------:R-:W-:Y:S01]  /*a3c0*/  STL [R1+0x1590], R20 ;  /* 0x0015901401007387 */ /* 0x000fe20000100800 */
[----:B------:R-:W-:-:S03]  /*a3d0*/  ISETP.GE.AND P2, PT, R3, RZ, PT ;  /* 0x000000ff0300720c */ /* 0x000fc60003f46270 */
[----:B------:R-:W4:Y:S01]  /*a3e0*/  LDL R3, [R1+0x12f8] ;  /* 0x0012f80001037983 */ /* 0x000f220000100800 */
[----:B------:R-:W-:-:S05]  /*a3f0*/  @!P3 IMAD.MOV R21, RZ, RZ, -R21 ;  /* 0x000000ffff15b224 */ /* 0x000fca00078e0a15 */
[----:B------:R-:W-:Y:S01]  /*a400*/  STL [R1+0x1594], R21 ;  /* 0x0015941501007387 */ /* 0x000fe20000100800 */
[----:B------:R-:W-:-:S03]  /*a410*/  ISETP.GE.AND P3, PT, R0, RZ, PT ;  /* 0x000000ff0000720c */ /* 0x000fc60003f66270 */
[----:B------:R-:W4:Y:S01]  /*a420*/  LDL R0, [R1+0x12f4] ;  /* 0x0012f40001007983 */ /* 0x000f220000100800 */
[----:B------:R-:W-:Y:S02]  /*a430*/  @!P5 IMAD.MOV R22, RZ, RZ, -R22 ;  /* 0x000000ffff16d224 */ /* 0x000fe400078e0a16 */
[----:B------:R-:W-:Y:S02]  /*a440*/  @!P0 IMAD.MOV R23, RZ, RZ, -R23 ;  /* 0x000000ffff178224 */ /* 0x000fe400078e0a17 */
[----:B------:R-:W-:Y:S01]  /*a450*/  @!P1 IMAD.MOV R24, RZ, RZ, -R24 ;  /* 0x000000ffff189224 */ /* 0x000fe200078e0a18 */
[----:B------:R-:W-:Y:S01]  /*a460*/  STL [R1+0x1598], R22 ;  /* 0x0015981601007387 */ /* 0x000fe20000100800 */
[----:B------:R-:W-:-:S03]  /*a470*/  @!P2 IMAD.MOV R25, RZ, RZ, -R25 ;  /* 0x000000ffff19a224 */ /* 0x000fc600078e0a19 */
[----:B------:R-:W-:Y:S01]  /*a480*/  STL [R1+0x159c], R23 ;  /* 0x00159c1701007387 */ /* 0x000fe20000100800 */
        /* <DEDUP_REMOVED lines=8> */
[----:B------:R-:W4:Y:S01]  /*a510*/  LDL R2, [R1+0x12e8] ;  /* 0x0012e80001027983 */ /* 0x000f220000100800 */
[----:B------:R-:W-:Y:S01]  /*a520*/  ISETP.GE.AND P1, PT, R6, RZ, PT ;  /* 0x000000ff0600720c */ /* 0x000fe20003f26270 */
[----:B------:R-:W-:Y:S02]  /*a530*/  @!P5 IMAD.MOV R27, RZ, RZ, -R27 ;  /* 0x000000ffff1bd224 */ /* 0x000fe400078e0a1b */
[----:B------:R-:W4:Y:S01]  /*a540*/  LDL R6, [R1+0x12e4] ;  /* 0x0012e40001067983 */ /* 0x000f220000100800 */
[----:B------:R-:W-:-:S03]  /*a550*/  ISETP.GE.AND P3, PT, R61, RZ, PT ;  /* 0x000000ff3d00720c */ /* 0x000fc60003f66270 */
[----:B------:R-:W-:Y:S04]  /*a560*/  STL [R1+0x15a8], R26 ;  /* 0x0015a81a01007387 */ /* 0x000fe80000100800 */
[----:B------:R-:W4:Y:S01]  /*a570*/  LDL R61, [R1+0x12e0] ;  /* 0x0012e000013d7983 */ /* 0x000f220000100800 */
[----:B------:R-:W-:-:S03]  /*a580*/  ISETP.GE.AND P5, PT, R3, RZ, PT ;  /* 0x000000ff0300720c */ /* 0x000fc60003fa6270 */
[----:B------:R-:W-:Y:S04]  /*a590*/  STL [R1+0x15ac], R27 ;  /* 0x0015ac1b01007387 */ /* 0x000fe80000100800 */
[----:B------:R-:W4:Y:S01]  /*a5a0*/  LDL R3, [R1+0x12dc] ;  /* 0x0012dc0001037983 */ /* 0x000f220000100800 */
[----:B------:R-:W-:Y:S01]  /*a5b0*/  @!P0 IMAD.MOV R28, RZ, RZ, -R28 ;  /* 0x000000ffff1c8224 */ /* 0x000fe200078e0a1c */
[----:B------:R-:W-:-:S04]  /*a5c0*/  ISETP.GE.AND P0, PT, R0, RZ, PT ;  /* 0x000000ff0000720c */ /* 0x000fc80003f06270 */
[----:B------:R-:W-:Y:S04]  /*a5d0*/  STL [R1+0x15b0], R28 ;  /* 0x0015b01c01007387 */ /* 0x000fe80000100800 */
[----:B------:R-:W4:Y:S01]  /*a5e0*/  LDL R0, [R1+0x12d4] ;  /* 0x0012d40001007983 */ /* 0x000f220000100800 */
[----:B------:R-:W-:Y:S02]  /*a5f0*/  @!P1 IMAD.MOV R29, RZ, RZ, -R29 ;  /* 0x000000ffff1d9224 */ /* 0x000fe400078e0a1d */
[----:B------:R-:W-:Y:S01]  /*a600*/  @!P2 IMAD.MOV R30, RZ, RZ, -R30 ;  /* 0x000000ffff1ea224 */ /* 0x000fe200078e0a1e */
[----:B0-----:R-:W4:Y:S01]  /*a610*/  LDL R7, [R1+0x12d8] ;  /* 0x0012d80001077983 */ /* 0x001f220000100800 */
[----:B------:R-:W-:-:S03]  /*a620*/  @!P3 IMAD.MOV R31, RZ, RZ, -R31 ;  /* 0x000000ffff1fb224 */ /* 0x000fc600078e0a1f */
[----:B------:R-:W-:Y:S01]  /*a630*/  STL [R1+0x15b4], R29 ;  /* 0x0015b41d01007387 */ /* 0x000fe20000100800 */
[----:B------:R-:W-:Y:S02]  /*a640*/  @!P5 IMAD.MOV R32, RZ, RZ, -R32 ;  /* 0x000000ffff20d224 */ /* 0x000fe400078e0a20 */
[----:B------:R-:W-:Y:S01]  /*a650*/  @!P0 IMAD.MOV R33, RZ, RZ, -R33 ;  /* 0x000000ffff218224 */ /* 0x000fe200078e0a21 */
[----:B--2---:R-:W-:Y:S02]  /*a660*/  ISETP.GE.AND P1, PT, R4, RZ, PT ;  /* 0x000000ff0400720c */ /* 0x004fe40003f26270 */
[----:B------:R-:W2:Y:S04]  /*a670*/  LDL R4, [R1+0x12d0] ;  /* 0x0012d00001047983 */ /* 0x000ea80000100800 */
[----:B------:R-:W-:Y:S01]  /*a680*/  STL [R1+0x15b8], R30 ;  /* 0x0015b81e01007387 */ /* 0x000fe20000100800 */
[----:B---3--:R-:W-:-:S03]  /*a690*/  ISETP.GE.AND P2, PT, R5, RZ, PT ;  /* 0x000000ff0500720c */ /* 0x008fc60003f46270 */
[----:B------:R-:W3:Y:S04]  /*a6a0*/  LDL R5, [R1+0x12cc] ;  /* 0x0012cc0001057983 */ /* 0x000ee80000100800 */
[----:B------:R-:W-:Y:S01]  /*a6b0*/  STL [R1+0x15bc], R31 ;  /* 0x0015bc1f01007387 */ /* 0x000fe20000100800 */
[----:B----4-:R-:W-:Y:S02]  /*a6c0*/  ISETP.GE.AND P3, PT, R2, RZ, PT ;  /* 0x000000ff0200720c */ /* 0x010fe40003f66270 */
[----:B------:R-:W-:Y:S01]  /*a6d0*/  ISETP.GE.AND P5, PT, R6, RZ, PT ;  /* 0x000000ff0600720c */ /* 0x000fe20003fa6270 */
[----:B------:R-:W4:Y:S01]  /*a6e0*/  LDL R2, [R1+0x12c8] ;  /* 0x0012c80001027983 */ /* 0x000f220000100800 */
[----:B------:R-:W-:-:S03]  /*a6f0*/  @!P1 IMAD.MOV R34, RZ, RZ, -R34 ;  /* 0x000000ffff229224 */ /* 0x000fc600078e0a22 */
[----:B------:R-:W4:Y:S01]  /*a700*/  LDL R6, [R1+0x12c4] ;  /* 0x0012c40001067983 */ /* 0x000f220000100800 */
[----:B------:R-:W-:Y:S01]  /*a710*/  ISETP.GE.AND P0, PT, R61, RZ, PT ;  /* 0x000000ff3d00720c */ /* 0x000fe20003f06270 */
[----:B------:R-:W-:Y:S02]  /*a720*/  @!P2 IMAD.MOV R35, RZ, RZ, -R35 ;  /* 0x000000ffff23a224 */ /* 0x000fe400078e0a23 */
[----:B------:R-:W4:Y:S04]  /*a730*/  LDL R61, [R1+0x12c0] ;  /* 0x0012c000013d7983 */ /* 0x000f280000100800 */
[----:B-1----:R-:W4:Y:S01]  /*a740*/  LDL R8, [R1+0x12b8] ;  /* 0x0012b80001087983 */ /* 0x002f220000100800 */
[----:B------:R-:W-:-:S03]  /*a750*/  ISETP.GE.AND P1, PT, R3, RZ, PT ;  /* 0x000000ff0300720c */ /* 0x000fc60003f26270 */
[----:B------:R-:W4:Y:S01]  /*a760*/  LDL R3, [R1+0x12bc] ;  /* 0x0012bc0001037983 */ /* 0x000f220000100800 */
[----:B------:R-:W-:-:S03]  /*a770*/  @!P3 IMAD.MOV R36, RZ, RZ, -R36 ;  /* 0x000000ffff24b224 */ /* 0x000fc600078e0a24 */
[----:B------:R-:W4:Y:S01]  /*a780*/  LDL R10, [R1+0x128c] ;  /* 0x00128c00010a7983 */ /* 0x000f220000100800 */
[----:B------:R-:W-:-:S03]  /*a790*/  ISETP.GE.AND P3, PT, R0, RZ, PT ;  /* 0x000000ff0000720c */ /* 0x000fc60003f66270 */
[----:B------:R-:W4:Y:S04]  /*a7a0*/  LDL R9, [R1+0x1290] ;  /* 0x0012900001097983 */ /* 0x000f280000100800 */
[----:B------:R-:W4:Y:S01]  /*a7b0*/  LDL R0, [R1+0x12b0] ;  /* 0x0012b00001007983 */ /* 0x000f220000100800 */
[----:B------:R-:W-:Y:S01]  /*a7c0*/  ISETP.GE.AND P2, PT, R7, RZ, PT ;  /* 0x000000ff0700720c */ /* 0x000fe20003f46270 */
[----:B------:R-:W-:Y:S02]  /*a7d0*/  @!P1 IMAD.MOV R39, RZ, RZ, -R39 ;  /* 0x000000ffff279224 */ /* 0x000fe400078e0a27 */
[----:B------:R-:W4:Y:S01]  /*a7e0*/  LDL R7, [R1+0x12b4] ;  /* 0x0012b40001077983 */ /* 0x000f220000100800 */
[----:B------:R-:W-:Y:S02]  /*a7f0*/  @!P5 IMAD.MOV R37, RZ, RZ, -R37 ;  /* 0x000000ffff25d224 */ /* 0x000fe400078e0a25 */
[----:B------:R-:W-:-:S02]  /*a800*/  @!P0 IMAD.MOV R38, RZ, RZ, -R38 ;  /* 0x000000ffff268224 */ /* 0x000fc400078e0a26 */
[----:B------:R-:W-:-:S05]  /*a810*/  @!P3 IMAD.MOV R41, RZ, RZ, -R41 ;  /* 0x000000ffff29b224 */ /* 0x000fca00078e0a29 */
[----:B------:R-:W-:Y:S01]  /*a820*/  @!P2 IMAD.MOV R40, RZ, RZ, -R40 ;  /* 0x000000ffff28a224 */ /* 0x000fe200078e0a28 */
[----:B--2---:R-:W-:Y:S02]  /*a830*/  ISETP.GE.AND P5, PT, R4, RZ, PT ;  /* 0x000000ff0400720c */ /* 0x004fe40003fa6270 */
[----:B------:R-:W2:Y:S01]  /*a840*/  LDL R4, [R1+0x12ac] ;  /* 0x0012ac0001047983 */ /* 0x000ea20000100800 */
[----:B---3--:R-:W-:-:S03]  /*a850*/  ISETP.GE.AND P0, PT, R5, RZ, PT ;  /* 0x000000ff0500720c */ /* 0x008fc60003f06270 */
[----:B------:R-:W3:Y:S01]  /*a860*/  LDL R5, [R1+0x12a4] ;  /* 0x0012a40001057983 */ /* 0x000ee20000100800 */
[----:B----4-:R-:W-:-:S03]  /*a870*/  ISETP.GE.AND P1, PT, R2, RZ, PT ;  /* 0x000000ff0200720c */ /* 0x010fc60003f26270 */
[----:B------:R-:W4:Y:S01]  /*a880*/  LDL R2, [R1+0x12a8] ;  /* 0x0012a80001027983 */ /* 0x000f220000100800 */
[----:B------:R-:W-:-:S03]  /*a890*/  ISETP.GE.AND P2, PT, R6, RZ, PT ;  /* 0x000000ff0600720c */ /* 0x000fc60003f46270 */
[----:B------:R-:W4:Y:S01]  /*a8a0*/  LDL R6, [R1+0x12a0] ;  /* 0x0012a00001067983 */ /* 0x000f220000100800 */
[----:B------:R-:W-:Y:S01]  /*a8b0*/  @!P5 IMAD.MOV R42, RZ, RZ, -R42 ;  /* 0x000000ffff2ad224 */ /* 0x000fe200078e0a2a */
[----:B------:R-:W-:Y:S02]  /*a8c0*/  ISETP.GE.AND P3, PT, R61, RZ, PT ;  /* 0x000000ff3d00720c */ /* 0x000fe40003f66270 */
[----:B------:R-:W4:Y:S01]  /*a8d0*/  LDL R61, [R1+0x129c] ;  /* 0x00129c00013d7983 */ /* 0x000f220000100800 */
[----:B------:R-:W-:-:S03]  /*a8e0*/  ISETP.GE.AND P5, PT, R3, RZ, PT ;  /* 0x000000ff0300720c */ /* 0x000fc60003fa6270 */
[----:B------:R-:W4:Y:S02]  /*a8f0*/  LDL R3, [R1+0x1298] ;  /* 0x0012980001037983 */ /* 0x000f240000100800 */
[----:B------:R-:W-:Y:S01]  /*a900*/  @!P2 IMAD.MOV R45, RZ, RZ, -R45 ;  /* 0x000000ffff2da224 */ /* 0x000fe200078e0a2d */
[----:B------:R-:W-:Y:S02]  /*a910*/  ISETP.GE.AND P2, PT, R0, RZ, PT ;  /* 0x000000ff0000720c */ /* 0x000fe40003f46270 */
[----:B------:R-:W4:Y:S01]  /*a920*/  LDL R0, [R1+0x1288] ;  /* 0x0012880001007983 */ /* 0x000f220000100800 */
[----:B------:R-:W-:Y:S01]  /*a930*/  @!P0 IMAD.MOV R43, RZ, RZ, -R43 ;  /* 0x000000ffff2b8224 */ /* 0x000fe200078e0a2b */
[----:B------:R-:W-:Y:S01]  /*a940*/  ISETP.GE.AND P0, PT, R8, RZ, PT ;  /* 0x000000ff0800720c */ /* 0x000fe20003f06270 */
[----:B------:R-:W-:Y:S01]  /*a950*/  @!P1 IMAD.MOV R44, RZ, RZ, -R44 ;  /* 0x000000ffff2c9224 */ /* 0x000fe200078e0a2c */
[----:B------:R-:W-:Y:S01]  /*a960*/  ISETP.GE.AND P1, PT, R7, RZ, PT ;  /* 0x000000ff0700720c */ /* 0x000fe20003f26270 */
[----:B------:R-:W-:-:S02]  /*a970*/  @!P5 IMAD.MOV R47, RZ, RZ, -R47 ;  /* 0x000000ffff2fd224 */ /* 0x000fc400078e0a2f */
[----:B------:R-:W-:-:S04]  /*a980*/  @!P3 IMAD.MOV R46, RZ, RZ, -R46 ;  /* 0x000000ffff2eb224 */ /* 0x000fc800078e0a2e */
[----:B------:R-:W-:-:S04]  /*a990*/  @!P2 IMAD.MOV R50, RZ, RZ, -R50 ;  /* 0x000000ffff32a224 */ /* 0x000fc800078e0a32 */
[----:B------:R-:W-:Y:S02]  /*a9a0*/  @!P0 IMAD.MOV R48, RZ, RZ, -R48 ;  /* 0x000000ffff308224 */ /* 0x000fe400078e0a30 */
[----:B------:R-:W-:Y:S01]  /*a9b0*/  @!P1 IMAD.MOV R49, RZ, RZ, -R49 ;  /* 0x000000ffff319224 */ /* 0x000fe200078e0a31 */
[----:B--2---:R-:W-:Y:S02]  /*a9c0*/  ISETP.GE.AND P3, PT, R4, RZ, PT ;  /* 0x000000ff0400720c */ /* 0x004fe40003f66270 */
[----:B---3--:R-:W-:Y:S02]  /*a9d0*/  ISETP.GE.AND P0, PT, R5, RZ, PT ;  /* 0x000000ff0500720c */ /* 0x008fe40003f06270 */
[----:B----4-:R-:W-:Y:S02]  /*a9e0*/  ISETP.GE.AND P5, PT, R2, RZ, PT ;  /* 0x000000ff0200720c */ /* 0x010fe40003fa6270 */
[----:B------:R-:W2:Y:S04]  /*a9f0*/  LDL R2, [R1+0x1294] ;  /* 0x0012940001027983 */ /* 0x000ea80000100800 */
[----:B------:R-:W3:Y:S04]  /*aa00*/  LDL.LU R8, [R1+0x124] ;  /* 0x0001240001087983 */ /* 0x000ee80000300800 */
[----:B------:R-:W4:Y:S01]  /*aa10*/  LDL.LU R7, [R1+0x120] ;  /* 0x0001200001077983 */ /* 0x000f220000300800 */
[----:B------:R-:W-:-:S03]  /*aa20*/  ISETP.GE.AND P1, PT, R6, RZ, PT ;  /* 0x000000ff0600720c */ /* 0x000fc60003f26270 */
[----:B------:R-:W4:Y:S01]  /*aa30*/  LDL.LU R4, [R1+0x11c] ;  /* 0x00011c0001047983 */ /* 0x000f220000300800 */
[----:B------:R-:W-:-:S03]  /*aa40*/  ISETP.GE.AND P2, PT, R61, RZ, PT ;  /* 0x000000ff3d00720c */ /* 0x000fc60003f46270 */
[----:B------:R-:W4:Y:S01]  /*aa50*/  LDL.LU R5, [R1+0x118] ;  /* 0x0001180001057983 */ /* 0x000f220000300800 */
[----:B------:R-:W-:-:S03]  /*aa60*/  @!P3 IMAD.MOV R51, RZ, RZ, -R51 ;  /* 0x000000ffff33b224 */ /* 0x000fc600078e0a33 */
[----:B------:R-:W4:Y:S01]  /*aa70*/  LDL.LU R6, [R1+0x114] ;  /* 0x0001140001067983 */ /* 0x000f220000300800 */
[----:B------:R-:W-:-:S03]  /*aa80*/  ISETP.GE.AND P3, PT, R3, RZ, PT ;  /* 0x000000ff0300720c */ /* 0x000fc60003f66270 */
[----:B------:R-:W4:Y:S04]  /*aa90*/  LDL.LU R61, [R1+0x110] ;  /* 0x00011000013d7983 */ /* 0x000f280000300800 */
[----:B------:R-:W4:Y:S01]  /*aaa0*/  LDL.LU R3, [R1+0x10c] ;  /* 0x00010c0001037983 */ /* 0x000f220000300800 */
[----:B------:R-:W-:Y:S01]  /*aab0*/  @!P5 IMAD.MOV R52, RZ, RZ, -R52 ;  /* 0x000000ffff34d224 */ /* 0x000fe200078e0a34 */
[----:B------:R-:W-:Y:S02]  /*aac0*/  ISETP.GE.AND P5, PT, R0, RZ, PT ;  /* 0x000000ff0000720c */ /* 0x000fe40003fa6270 */
[----:B------:R-:W0:Y:S01]  /*aad0*/  S2R R0, SR_TID.X ;  /* 0x0000000000007919 */ /* 0x000e220000002100 */
[----:B------:R-:W-:Y:S01]  /*aae0*/  @!P2 IMAD.MOV R55, RZ, RZ, -R55 ;  /* 0x000000ffff37a224 */ /* 0x000fe200078e0a37 */
[----:B------:R-:W-:-:S02]  /*aaf0*/  ISETP.NE.AND P4, PT, RZ, c[0x0][0x17c], PT ;  /* 0x00005f00ff007a0c */ /* 0x000fc40003f85270 */
[----:B0-----:R-:W-:-:S05]  /*ab00*/  LOP3.LUT R0, R0, 0x1f, RZ, 0xc0, !PT ;  /* 0x0000001f00007812 */ /* 0x001fca00078ec0ff */
[----:B------:R-:W-:-:S05]  /*ab10*/  IMAD R0, R0, c[0x0][0x18c], RZ ;  /* 0x0000630000007a24 */ /* 0x000fca00078e02ff */
[----:B------:R-:W-:-:S05]  /*ab20*/  LEA R0, P6, R0, c[0x0][0x168], 0x1 ;  /* 0x00005a0000007a11 */ /* 0x000fca00078c08ff */
[----:B------:R4:W-:Y:S01]  /*ab30*/  STL [R1+0x14c8], R0 ;  /* 0x0014c80001007387 */ /* 0x0009e20000100800 */
[----:B------:R-:W-:Y:S01]  /*ab40*/  @!P0 IMAD.MOV R53, RZ, RZ, -R53 ;  /* 0x000000ffff358224 */ /* 0x000fe200078e0a35 */
[----:B------:R-:W-:Y:S01]  /*ab50*/  ISETP.GE.AND P0, PT, R10, RZ, PT ;  /* 0x000000ff0a00720c */ /* 0x000fe20003f06270 */
[----:B------:R-:W-:Y:S01]  /*ab60*/  @!P1 IMAD.MOV R54, RZ, RZ, -R54 ;  /* 0x000000ffff369224 */ /* 0x000fe200078e0a36 */
[----:B------:R-:W-:Y:S02]  /*ab70*/  ISETP.GE.AND P1, PT, R9, RZ, PT ;  /* 0x000000ff0900720c */ /* 0x000fe40003f26270 */
[----:B--2---:R-:W-:Y:S02]  /*ab80*/  ISETP.GE.AND P2, PT, R2, RZ, PT ;  /* 0x000000ff0200720c */ /* 0x004fe40003f46270 */
[----:B------:R-:W-:-:S04]  /*ab90*/  LOP3.LUT R2, RZ, c[0x0][0x17c], RZ, 0x33, !PT ;  /* 0x00005f00ff027a12 */ /* 0x000fc800078e33ff */
[C---:B---3--:R-:W-:Y:S02]  /*aba0*/  SEL R8, R2.reuse, R8, !P4 ;  /* 0x0000000802087207 */ /* 0x048fe40006000000 */
[----:B----4-:R-:W-:-:S03]  /*abb0*/  SEL R0, R2, R7, !P4 ;  /* 0x0000000702007207 */ /* 0x010fc60006000000 */
[----:B------:R-:W-:Y:S01]  /*abc0*/  STL [R1+0x15c], R8 ;  /* 0x00015c0801007387 */ /* 0x000fe20000100800 */
[----:B------:R-:W-:-:S03]  /*abd0*/  SEL R4, R2, R4, !P4 ;  /* 0x0000000402047207 */ /* 0x000fc60006000000 */
[----:B------:R0:W-:Y:S01]  /*abe0*/  STL [R1+0x158], R0 ;  /* 0x0001580001007387 */ /* 0x0001e20000100800 */
[----:B------:R-:W-:-:S03]  /*abf0*/  SEL R5, R2, R5, !P4 ;  /* 0x0000000502057207 */ /* 0x000fc60006000000 */
[----:B------:R1:W-:Y:S01]  /*ac00*/  STL [R1+0x154], R4 ;  /* 0x0001540401007387 */ /* 0x0003e20000100800 */
[----:B0-----:R-:W-:-:S03]  /*ac10*/  SEL R0, R2, R6, !P4 ;  /* 0x0000000602007207 */ /* 0x001fc60006000000 */
[----:B------:R-:W-:Y:S01]  /*ac20*/  STL [R1+0x150], R5 ;  /* 0x0001500501007387 */ /* 0x000fe20000100800 */
[----:B-1----:R-:W-:-:S03]  /*ac30*/  SEL R4, R2, R61, !P4 ;  /* 0x0000003d02047207 */ /* 0x002fc60006000000 */
[----:B------:R0:W-:Y:S01]  /*ac40*/  STL [R1+0x14c], R0 ;  /* 0x00014c0001007387 */ /* 0x0001e20000100800 */
[----:B------:R-:W-:-:S03]  /*ac50*/  SEL R3, R2, R3, !P4 ;  /* 0x0000000302037207 */ /* 0x000fc60006000000 */
[----:B0-----:R-:W2:Y:S04]  /*ac60*/  LDL.LU R0, [R1+0x108] ;  /* 0x0001080001007983 */ /* 0x001ea80000300800 */
[----:B------:R0:W-:Y:S04]  /*ac70*/  STL [R1+0x148], R4 ;  /* 0x0001480401007387 */ /* 0x0001e80000100800 */
[----:B------:R-:W3:Y:S04]  /*ac80*/  LDL.LU R31, [R1+0x104] ;  /* 0x00010400011f7983 */ /* 0x000ee80000300800 */
[----:B------:R1:W-:Y:S04]  /*ac90*/  STL [R1+0x144], R3 ;  /* 0x0001440301007387 */ /* 0x0003e80000100800 */
[----:B------:R-:W4:Y:S04]  /*aca0*/  LDL.LU R30, [R1+0x100] ;  /* 0x00010000011e7983 */ /* 0x000f280000300800 */
        /* <DEDUP_REMOVED lines=23> */
[----:B0-----:R-:W4:Y:S04]  /*ae20*/  LDL.LU R4, [R1+0xa0] ;  /* 0x0000a00001047983 */ /* 0x001f280000300800 */
[----:B------:R-:W4:Y:S04]  /*ae30*/  LDL.LU R5, [R1+0x9c] ;  /* 0x00009c0001057983 */ /* 0x000f280000300800 */
[----:B------:R-:W4:Y:S04]  /*ae40*/  LDL.LU R6, [R1+0x98] ;  /* 0x0000980001067983 */ /* 0x000f280000300800 */
[----:B------:R-:W4:Y:S04]  /*ae50*/  LDL.LU R61, [R1+0x94] ;  /* 0x00009400013d7983 */ /* 0x000f280000300800 */
[----:B-1----:R-:W4:Y:S01]  /*ae60*/  LDL.LU R3, [R1+0x90] ;  /* 0x0000900001037983 */ /* 0x002f220000300800 */
[----:B--2---:R-:W-:-:S05]  /*ae70*/  SEL R0, R2, R0, !P4 ;  /* 0x0000000002007207 */ /* 0x004fca0006000000 */
[----:B------:R0:W-:Y:S01]  /*ae80*/  STL [R1+0x140], R0 ;  /* 0x0001400001007387 */ /* 0x0001e20000100800 */
[C---:B---3--:R-:W-:Y:S02]  /*ae90*/  SEL R31, R2.reuse, R31, !P4 ;  /* 0x0000001f021f7207 */ /* 0x048fe40006000000 */
[----:B----4-:R-:W-:-:S03]  /*aea0*/  SEL R30, R2, R30, !P4 ;  /* 0x0000001e021e7207 */ /* 0x010fc60006000000 */
[----:B------:R-:W-:Y:S01]  /*aeb0*/  STL [R1+0x13c], R31 ;  /* 0x00013c1f01007387 */ /* 0x000fe20000100800 */
[----:B0-----:R-:W-:-:S03]  /*aec0*/  SEL R0, R2, R29, !P4 ;  /* 0x0000001d02007207 */ /* 0x001fc60006000000 */
[----:B------:R-:W-:Y:S01]  /*aed0*/  STL [R1+0x4], R30 ;  /* 0x0000041e01007387 */ /* 0x000fe20000100800 */
[----:B------:R-:W-:-:S03]  /*aee0*/  SEL R28, R2, R28, !P4 ;  /* 0x0000001c021c7207 */ /* 0x000fc60006000000 */
[----:B------:R0:W-:Y:S01]  /*aef0*/  STL [R1+0x138], R0 ;  /* 0x0001380001007387 */ /* 0x0001e20000100800 */
[----:B------:R-:W-:-:S03]  /*af00*/  SEL R27, R2, R27, !P4 ;  /* 0x0000001b021b7207 */ /* 0x000fc60006000000 */
[----:B------:R-:W-:Y:S01]  /*af10*/  STL [R1+0x134], R28 ;  /* 0x0001341c01007387 */ /* 0x000fe20000100800 */
[----:B0-----:R-:W-:-:S03]  /*af20*/  SEL R0, R2, R26, !P4 ;  /* 0x0000001a02007207 */ /* 0x001fc60006000000 */
[----:B------:R-:W-:Y:S01]  /*af30*/  STL [R1+0x130], R27 ;  /* 0x0001301b01007387 */ /* 0x000fe20000100800 */
[C---:B------:R-:W-:Y:S02]  /*af40*/  SEL R25, R2.reuse, R25, !P4 ;  /* 0x0000001902197207 */ /* 0x040fe40006000000 */
[C---:B------:R-:W-:Y:S01]  /*af50*/  SEL R24, R2.reuse, R24, !P4 ;  /* 0x0000001802187207 */ /* 0x040fe20006000000 */
[----:B------:R0:W-:Y:S04]  /*af60*/  STL [R1+0x12c], R0 ;  /* 0x00012c0001007387 */ /* 0x0001e80000100800 */
[----:B------:R-:W-:Y:S01]  /*af70*/  STL [R1+0x128], R25 ;  /* 0x0001281901007387 */ /* 0x000fe20000100800 */
[----:B0-----:R-:W-:-:S03]  /*af80*/  SEL R0, R2, R23, !P4 ;  /* 0x0000001702007207 */ /* 0x001fc60006000000 */
[----:B------:R-:W-:Y:S01]  /*af90*/  STL [R1+0x124], R24 ;  /* 0x0001241801007387 */ /* 0x000fe20000100800 */
[C---:B------:R-:W-:Y:S02]  /*afa0*/  SEL R22, R2.reuse, R22, !P4 ;  /* 0x0000001602167207 */ /* 0x040fe40006000000 */
[C---:B------:R-:W-:Y:S01]  /*afb0*/  SEL R21, R2.reuse, R21, !P4 ;  /* 0x0000001502157207 */ /* 0x040fe20006000000 */
[----:B------:R0:W-:Y:S04]  /*afc0*/  STL [R1+0x120], R0 ;  /* 0x0001200001007387 */ /* 0x0001e80000100800 */
[----:B------:R-:W-:Y:S01]  /*afd0*/  STL [R1+0x11c], R22 ;  /* 0x00011c1601007387 */ /* 0x000fe20000100800 */
[C---:B------:R-:W-:Y:S02]  /*afe0*/  SEL R19, R2.reuse, R19, !P4 ;  /* 0x0000001302137207 */ /* 0x040fe40006000000 */
[C---:B0-----:R-:W-:Y:S01]  /*aff0*/  SEL R0, R2.reuse, R20, !P4 ;  /* 0x0000001402007207 */ /* 0x041fe20006000000 */
[----:B------:R-:W-:Y:S01]  /*b000*/  STL [R1+0x118], R21 ;  /* 0x0001181501007387 */ /* 0x000fe20000100800 */
[----:B------:R-:W-:-:S03]  /*b010*/  SEL R18, R2, R18, !P4 ;  /* 0x0000001202127207 */ /* 0x000fc60006000000 */
[----:B------:R0:W-:Y:S01]  /*b020*/  STL [R1+0x114], R0 ;  /* 0x0001140001007387 */ /* 0x0001e20000100800 */
[----:B------:R-:W-:-:S03]  /*b030*/  SEL R16, R2, R16, !P4 ;  /* 0x0000001002107207 */ /* 0x000fc60006000000 */
[----:B------:R-:W-:Y:S01]  /*b040*/  STL [R1+0xe4], R19 ;  /* 0x0000e41301007387 */ /* 0x000fe20000100800 */
[C---:B------:R-:W-:Y:S02]  /*b050*/  SEL R15, R2.reuse, R15, !P4 ;  /* 0x0000000f020f7207 */ /* 0x040fe40006000000 */
[C---:B0-----:R-:W-:Y:S01]  /*b060*/  SEL R0, R2.reuse, R17, !P4 ;  /* 0x0000001102007207 */ /* 0x041fe20006000000 */
[----:B------:R-:W-:Y:S04]  /*b070*/  STL [R1+0xfc], R18 ;  /* 0x0000fc1201007387 */ /* 0x000fe80000100800 */
        /* <DEDUP_REMOVED lines=13> */
[C---:B------:R-:W-:Y:S02]  /*b150*/  SEL R7, R2.reuse, R7, !P4 ;  /* 0x0000000702077207 */ /* 0x040fe40006000000 */
[C---:B------:R-:W-:Y:S01]  /*b160*/  SEL R4, R2.reuse, R4, !P4 ;  /* 0x0000000402047207 */ /* 0x040fe20006000000 */
[----:B------:R-:W-:Y:S01]  /*b170*/  STL [R1+0xf0], R10 ;  /* 0x0000f00a01007387 */ /* 0x000fe20000100800 */
[----:B0-----:R-:W-:-:S03]  /*b180*/  SEL R0, R2, R8, !P4 ;  /* 0x0000000802007207 */ /* 0x001fc60006000000 */
[----:B------:R-:W-:Y:S04]  /*b190*/  STL [R1+0xec], R9 ;  /* 0x0000ec0901007387 */ /* 0x000fe80000100800 */
[----:B------:R0:W-:Y:S04]  /*b1a0*/  STL [R1+0xe8], R0 ;  /* 0x0000e80001007387 */ /* 0x0001e80000100800 */
[----:B------:R-:W-:Y:S01]  /*b1b0*/  STL [R1+0xe0], R7 ;  /* 0x0000e00701007387 */ /* 0x000fe20000100800 */
[----:B0-----:R-:W-:-:S03]  /*b1c0*/  SEL R0, R2, R5, !P4 ;  /* 0x0000000502007207 */ /* 0x001fc60006000000 */
[----:B------:R0:W-:Y:S01]  /*b1d0*/  STL [R1+0xdc], R4 ;  /* 0x0000dc0401007387 */ /* 0x0001e20000100800 */
[----:B------:R-:W-:-:S03]  /*b1e0*/  SEL R5, R2, R6, !P4 ;  /* 0x0000000602057207 */ /* 0x000fc60006000000 */
[----:B------:R1:W-:Y:S01]  /*b1f0*/  STL [R1+0xd8], R0 ;  /* 0x0000d80001007387 */ /* 0x0003e20000100800 */
[----:B0-----:R-:W-:-:S03]  /*b200*/  SEL R4, R2, R61, !P4 ;  /* 0x0000003d02047207 */ /* 0x001fc60006000000 */
[----:B------:R-:W-:Y:S01]  /*b210*/  STL [R1+0xd4], R5 ;  /* 0x0000d40501007387 */ /* 0x000fe20000100800 */
[----:B-1----:R-:W-:-:S03]  /*b220*/  SEL R0, R2, R3, !P4 ;  /* 0x0000000302007207 */ /* 0x002fc60006000000 */
[----:B------:R-:W2:Y:S04]  /*b230*/  LDL.LU R31, [R1+0x8c] ;  /* 0x00008c00011f7983 */ /* 0x000ea80000300800 */
        /* <DEDUP_REMOVED lines=30> */
[----:B------:R-:W4:Y:S04]  /*b420*/  LDL.LU R3, [R1+0x18] ;  /* 0x0000180001037983 */ /* 0x000f280000300800 */
[----:B-1----:R-:W4:Y:S01]  /*b430*/  LDL.LU R0, [R1+0x14] ;  /* 0x0000140001007983 */ /* 0x002f220000300800 */
[----:B--2---:R-:W-:-:S05]  /*b440*/  SEL R31, R2, R31, !P4 ;  /* 0x0000001f021f7207 */ /* 0x004fca0006000000 */
[----:B------:R0:W-:Y:S01]  /*b450*/  STL [R1+0xc4], R31 ;  /* 0x0000c41f01007387 */ /* 0x0001e20000100800 */
[----:B---3--:R-:W-:-:S03]  /*b460*/  SEL R30, R2, R30, !P4 ;  /* 0x0000001e021e7207 */ /* 0x008fc60006000000 */
[----:B0-----:R-:W2:Y:S01]  /*b470*/  LDL.LU R31, [R1+0x15bc] ;  /* 0x0015bc00011f7983 */ /* 0x001ea20000300800 */
[----:B----4-:R-:W-:-:S03]  /*b480*/  SEL R29, R2, R29, !P4 ;  /* 0x0000001d021d7207 */ /* 0x010fc60006000000 */
[----:B------:R0:W-:Y:S01]  /*b490*/  STL [R1+0xc0], R30 ;  /* 0x0000c01e01007387 */ /* 0x0001e20000100800 */
[C---:B------:R-:W-:Y:S02]  /*b4a0*/  SEL R28, R2.reuse, R28, !P4 ;  /* 0x0000001c021c7207 */ /* 0x040fe40006000000 */
[C---:B------:R-:W-:Y:S01]  /*b4b0*/  SEL R27, R2.reuse, R27, !P4 ;  /* 0x0000001b021b7207 */ /* 0x040fe20006000000 */
[----:B0-----:R-:W3:Y:S01]  /*b4c0*/  LDL.LU R30, [R1+0x15b8] ;  /* 0x0015b800011e7983 */ /* 0x001ee20000300800 */
[----:B------:R-:W-:-:S03]  /*b4d0*/  SEL R26, R2, R26, !P4 ;  /* 0x0000001a021a7207 */ /* 0x000fc60006000000 */
[----:B------:R0:W-:Y:S01]  /*b4e0*/  STL [R1+0xb8], R29 ;  /* 0x0000b81d01007387 */ /* 0x0001e20000100800 */
[C---:B------:R-:W-:Y:S02]  /*b4f0*/  SEL R25, R2.reuse, R25, !P4 ;  /* 0x0000001902197207 */ /* 0x040fe40006000000 */
[C---:B------:R-:W-:Y:S01]  /*b500*/  SEL R24, R2.reuse, R24, !P4 ;  /* 0x0000001802187207 */ /* 0x040fe20006000000 */
[----:B0-----:R-:W4:Y:S04]  /*b510*/  LDL.LU R29, [R1+0x15b4] ;  /* 0x0015b400011d7983 */ /* 0x001f280000300800 */
[----:B------:R0:W-:Y:S01]  /*b520*/  STL [R1+0xb4], R28 ;  /* 0x0000b41c01007387 */ /* 0x0001e20000100800 */
[C---:B------:R-:W-:Y:S02]  /*b530*/  SEL R23, R2.reuse, R23, !P4 ;  /* 0x0000001702177207 */ /* 0x040fe40006000000 */
[C---:B------:R-:W-:Y:S01]  /*b540*/  SEL R22, R2.reuse, R22, !P4 ;  /* 0x0000001602167207 */ /* 0x040fe20006000000 */
[----:B0-----:R-:W2:Y:S04]  /*b550*/  LDL.LU R28, [R1+0x15b0] ;  /* 0x0015b000011c7983 */ /* 0x001ea80000300800 */
[----:B------:R0:W-:Y:S01]  /*b560*/  STL [R1+0xb0], R27 ;  /* 0x0000b01b01007387 */ /* 0x0001e20000100800 */
[----:B------:R-:W-:-:S03]  /*b570*/  SEL R21, R2, R21, !P4 ;  /* 0x0000001502157207 */ /* 0x000fc60006000000 */
        /* <DEDUP_REMOVED lines=27> */
[----:B0-----:R-:W3:Y:S04]  /*b730*/  LDL.LU R18, [R1+0x1588] ;  /* 0x0015880001127983 */ /* 0x001ee80000300800 */
[----:B------:R0:W-:Y:S01]  /*b740*/  STL [R1+0x80], R17 ;  /* 0x0000801101007387 */ /* 0x0001e20000100800 */
[----:B------:R-:W-:-:S03]  /*b750*/  SEL R11, R2, R11, !P4 ;  /* 0x0000000b020b7207 */ /* 0x000fc60006000000 */
[----:B0-----:R-:W4:Y:S04]  /*b760*/  LDL.LU R17, [R1+0x1584] ;  /* 0x0015840001117983 */ /* 0x001f280000300800 */
        /* <DEDUP_REMOVED lines=39> */
[----:B------:R-:W-:-:S05]  /*b9e0*/  SEL R0, R2, R0, !P4 ;  /* 0x0000000002007207 */ /* 0x000fca0006000000 */
[----:B------:R0:W-:Y:S01]  /*b9f0*/  STL [R1+0x30], R0 ;  /* 0x0000300001007387 */ /* 0x0001e20000100800 */
[C---:B--2---:R-:W-:Y:S02]  /*ba00*/  SEL R19, R2.reuse, R19, !P4 ;  /* 0x0000001302137207 */ /* 0x044fe40006000000 */
[C---:B---3--:R-:W-:Y:S02]  /*ba10*/  SEL R18, R2.reuse, R18, !P4 ;  /* 0x0000001202127207 */ /* 0x048fe40006000000 */
[C---:B----4-:R-:W-:Y:S02]  /*ba20*/  SEL R17, R2.reuse, R17, !P4 ;  /* 0x0000001102117207 */ /* 0x050fe40006000000 */
[C---:B------:R-:W-:Y:S02]  /*ba30*/  SEL R16, R2.reuse, R16, !P4 ;  /* 0x0000001002107207 */ /* 0x040fe40006000000 */
[C---:B------:R-:W-:Y:S02]  /*ba40*/  SEL R15, R2.reuse, R15, !P4 ;  /* 0x0000000f020f7207 */ /* 0x040fe40006000000 */
[----:B------:R-:W-:-:S02]  /*ba50*/  SEL R14, R2, R14, !P4 ;  /* 0x0000000e020e7207 */ /* 0x000fc40006000000 */
[C---:B------:R-:W-:Y:S02]  /*ba60*/  SEL R13, R2.reuse, R13, !P4 ;  /* 0x0000000d020d7207 */ /* 0x040fe40006000000 */
[C---:B------:R-:W-:Y:S02]  /*ba70*/  SEL R12, R2.reuse, R12, !P4 ;  /* 0x0000000c020c7207 */ /* 0x040fe40006000000 */
[C---:B0-----:R-:W-:Y:S02]  /*ba80*/  SEL R0, R2.reuse, R3, !P4 ;  /* 0x0000000302007207 */ /* 0x041fe40006000000 */
[----:B------:R-:W2:Y:S04]  /*ba90*/  LDL.LU R3, [R1+0x1544] ;  /* 0x0015440001037983 */ /* 0x000ea80000300800 */
[----:B------:R0:W-:Y:S02]  /*baa0*/  STL [R1+0x28], R0 ;  /* 0x0000280001007387 */ /* 0x0001e40000100800 */
[----:B0-----:R-:W-:-:S02]  /*bab0*/  SEL R0, R2, R61, !P4 ;  /* 0x0000003d02007207 */ /* 0x001fc40006000000 */
[C---:B------:R-:W-:Y:S02]  /*bac0*/  SEL R61, R2.reuse, R6, !P4 ;  /* 0x00000006023d7207 */ /* 0x040fe40006000000 */
[C---:B------:R-:W-:Y:S01]  /*bad0*/  SEL R6, R2.reuse, R5, !P4 ;  /* 0x0000000502067207 */ /* 0x040fe20006000000 */
[----:B------:R0:W-:Y:S01]  /*bae0*/  STL [R1+0x24], R0 ;  /* 0x0000240001007387 */ /* 0x0001e20000100800 */
[----:B------:R-:W-:-:S03]  /*baf0*/  SEL R5, R2, R7, !P4 ;  /* 0x0000000702057207 */ /* 0x000fc60006000000 */
[----:B------:R-:W-:Y:S01]  /*bb00*/  STL [R1+0x20], R61 ;  /* 0x0000203d01007387 */ /* 0x000fe20000100800 */
[----:B0-----:R-:W-:-:S03]  /*bb10*/  SEL R0, R2, R4, !P4 ;  /* 0x0000000402007207 */ /* 0x001fc60006000000 */
[----:B------:R-:W-:Y:S01]  /*bb20*/  STL [R1+0x1c], R6 ;  /* 0x00001c0601007387 */ /* 0x000fe20000100800 */
[----:B------:R-:W-:-:S03]  /*bb30*/  SEL R4, R2, R8, !P4 ;  /* 0x0000000802047207 */ /* 0x000fc60006000000 */
[----:B------:R0:W-:Y:S04]  /*bb40*/  STL [R1+0x14], R0 ;  /* 0x0000140001007387 */ /* 0x0001e80000100800 */
[----:B------:R-:W-:Y:S01]  /*bb50*/  STL [R1+0x10], R5 ;  /* 0x0000100501007387 */ /* 0x000fe20000100800 */
[----:B0-----:R-:W-:-:S03]  /*bb60*/  SEL R0, R2, R9, !P4 ;  /* 0x0000000902007207 */ /* 0x001fc60006000000 */
[----:B------:R-:W3:Y:S04]  /*bb70*/  LDL.LU R9, [R1+0x154] ;  /* 0x0001540001097983 */ /* 0x000ee80000300800 */
[----:B------:R-:W-:Y:S04]  /*bb80*/  STL [R1+0xc], R4 ;  /* 0x00000c0401007387 */ /* 0x000fe80000100800 */
[----:B------:R-:W4:Y:S04]  /*bb90*/  LDL.LU R8, [R1+0x150] ;  /* 0x0001500001087983 */ /* 0x000f280000300800 */
[----:B------:R0:W-:Y:S01]  /*bba0*/  STL [R1+0x8], R0 ;  /* 0x0000080001007387 */ /* 0x0001e20000100800 */
[----:B------:R-:W-:-:S03]  /*bbb0*/  SEL R61, R2, R11, !P4 ;  /* 0x0000000b023d7207 */ /* 0x000fc60006000000 */
[----:B------:R-:W3:Y:S04]  /*bbc0*/  LDL.LU R7, [R1+0x14c] ;  /* 0x00014c0001077983 */ /* 0x000ee80000300800 */
[----:B------:R-:W3:Y:S01]  /*bbd0*/  LDL.LU R6, [R1+0x148] ;  /* 0x0001480001067983 */ /* 0x000ee20000300800 */
[----:B0-----:R-:W-:-:S03]  /*bbe0*/  SEL R0, R2, R10, !P4 ;  /* 0x0000000a02007207 */ /* 0x001fc60006000000 */
[----:B------:R-:W3:Y:S04]  /*bbf0*/  LDL.LU R5, [R1+0x144] ;  /* 0x0001440001057983 */ /* 0x000ee80000300800 */
[----:B------:R-:W3:Y:S04]  /*bc00*/  LDL.LU R4, [R1+0x140] ;  /* 0x0001400001047983 */ /* 0x000ee80000300800 */
[----:B------:R-:W3:Y:S04]  /*bc10*/  LDL.LU R10, [R1+0x158] ;  /* 0x00015800010a7983 */ /* 0x000ee80000300800 */
[----:B------:R0:W-:Y:S04]  /*bc20*/  STL [R1+0x14cc], R0 ;  /* 0x0014cc0001007387 */ /* 0x0001e80000100800 */
[----:B0-----:R-:W3:Y:S04]  /*bc30*/  LDL.LU R0, [R1+0x128] ;  /* 0x0001280001007983 */ /* 0x001ee80000300800 */
[----:B------:R-:W4:Y:S04]  /*bc40*/  LDL.LU R11, [R1+0x13c] ;  /* 0x00013c00010b7983 */ /* 0x000f280000300800 */
        /* <DEDUP_REMOVED lines=18> */
[----:B------:R-:W-:-:S02]  /*bd70*/  SEL R20, R2, R20, !P4 ;  /* 0x0000001402147207 */ /* 0x000fc40006000000 */
[C---:B------:R-:W-:Y:S02]  /*bd80*/  SEL R21, R2.reuse, R21, !P4 ;  /* 0x0000001502157207 */ /* 0x040fe40006000000 */
[C---:B------:R-:W-:Y:S02]  /*bd90*/  SEL R22, R2.reuse, R22, !P4 ;  /* 0x0000001602167207 */ /* 0x040fe40006000000 */
[C---:B------:R-:W-:Y:S01]  /*bda0*/  SEL R23, R2.reuse, R23, !P4 ;  /* 0x0000001702177207 */ /* 0x040fe20006000000 */
[----:B------:R0:W-:Y:S01]  /*bdb0*/  STL [R1+0x14f4], R20 ;  /* 0x0014f41401007387 */ /* 0x0001e20000100800 */
[C---:B------:R-:W-:Y:S02]  /*bdc0*/  SEL R24, R2.reuse, R24, !P4 ;  /* 0x0000001802187207 */ /* 0x040fe40006000000 */
[C---:B------:R-:W-:Y:S01]  /*bdd0*/  SEL R25, R2.reuse, R25, !P4 ;  /* 0x0000001902197207 */ /* 0x040fe20006000000 */
[----:B------:R-:W-:Y:S01]  /*bde0*/  STL [R1+0x14f8], R21 ;  /* 0x0014f81501007387 */ /* 0x000fe20000100800 */
[----:B------:R-:W-:-:S02]  /*bdf0*/  SEL R26, R2, R26, !P4 ;  /* 0x0000001a021a7207 */ /* 0x000fc40006000000 */
[C---:B------:R-:W-:Y:S01]  /*be00*/  SEL R27, R2.reuse, R27, !P4 ;  /* 0x0000001b021b7207 */ /* 0x040fe20006000000 */
[----:B------:R-:W-:Y:S01]  /*be10*/  STL [R1+0x14fc], R22 ;  /* 0x0014fc1601007387 */ /* 0x000fe20000100800 */
[C---:B------:R-:W-:Y:S02]  /*be20*/  SEL R28, R2.reuse, R28, !P4 ;  /* 0x0000001c021c7207 */ /* 0x040fe40006000000 */
[C---:B------:R-:W-:Y:S01]  /*be30*/  SEL R29, R2.reuse, R29, !P4 ;  /* 0x0000001d021d7207 */ /* 0x040fe20006000000 */
[----:B------:R-:W-:Y:S01]  /*be40*/  STL [R1+0x1500], R23 ;  /* 0x0015001701007387 */ /* 0x000fe20000100800 */
[----:B------:R-:W-:-:S03]  /*be50*/  SEL R30, R2, R30, !P4 ;  /* 0x0000001e021e7207 */ /* 0x000fc60006000000 */
        /* <DEDUP_REMOVED lines=18> */
[----:B------:R-:W-:Y:S04]  /*bf80*/  STL [R1+0x1528], R33 ;  /* 0x0015282101007387 */ /* 0x000fe80000100800 */
[----:B------:R-:W-:Y:S04]  /*bf90*/  STL [R1+0x152c], R34 ;  /* 0x00152c2201007387 */ /* 0x000fe80000100800 */
[----:B------:R-:W-:Y:S04]  /*bfa0*/  STL [R1+0x1530], R35 ;  /* 0x0015302301007387 */ /* 0x000fe80000100800 */
[----:B------:R-:W-:Y:S04]  /*bfb0*/  STL [R1+0x1534], R36 ;  /* 0x0015342401007387 */ /* 0x000fe80000100800 */
[----:B------:R-:W-:Y:S01]  /*bfc0*/  STL [R1+0x1538], R37 ;  /* 0x0015382501007387 */ /* 0x000fe20000100800 */
[----:B--2---:R-:W-:-:S03]  /*bfd0*/  IMAD R3, R3, c[0x0][0x184], RZ ;  /* 0x0000610003037a24 */ /* 0x004fc600078e02ff */
[----:B------:R-:W-:Y:S04]  /*bfe0*/  STL [R1+0x153c], R38 ;  /* 0x00153c2601007387 */ /* 0x000fe80000100800 */
[----:B------:R-:W-:Y:S04]  /*bff0*/  STL [R1+0x1540], R39 ;  /* 0x0015402701007387 */ /* 0x000fe80000100800 */
[----:B0-----:R-:W0:Y:S01]  /*c000*/  S2R R20, SR_TID.X ;  /* 0x0000000000147919 */ /* 0x001e220000002100 */
[----:B------:R-:W-:Y:S02]  /*c010*/  @!P3 IMAD.MOV R56, RZ, RZ, -R56 ;  /* 0x000000ffff38b224 */ /* 0x000fe400078e0a38 */
[----:B------:R-:W-:-:S02]  /*c020*/  @!P5 IMAD.MOV R57, RZ, RZ, -R57 ;  /* 0x000000ffff39d224 */ /* 0x000fc400078e0a39 */
[----:B------:R-:W-:Y:S02]  /*c030*/  @!P0 IMAD.MOV R58, RZ, RZ, -R58 ;  /* 0x000000ffff3a8224 */ /* 0x000fe400078e0a3a */
[----:B------:R-:W-:Y:S02]  /*c040*/  @!P1 IMAD.MOV R59, RZ, RZ, -R59 ;  /* 0x000000ffff3b9224 */ /* 0x000fe400078e0a3b */
[----:B------:R-:W-:Y:S01]  /*c050*/  @!P2 IMAD.MOV R60, RZ, RZ, -R60 ;  /* 0x000000ffff3ca224 */ /* 0x000fe200078e0a3c */
[C---:B------:R-:W-:Y:S02]  /*c060*/  SEL R40, R2.reuse, R40, !P4 ;  /* 0x0000002802287207 */ /* 0x040fe40006000000 */
[C---:B------:R-:W-:Y:S02]  /*c070*/  SEL R41, R2.reuse, R41, !P4 ;  /* 0x0000002902297207 */ /* 0x040fe40006000000 */
[----:B------:R-:W-:Y:S02]  /*c080*/  SEL R42, R2, R42, !P4 ;  /* 0x0000002a022a7207 */ /* 0x000fe40006000000 */
[----:B0-----:R-:W-:-:S05]  /*c090*/  LOP3.LUT R20, R20, 0x1f, RZ, 0xc0, !PT ;  /* 0x0000001f14147812 */ /* 0x001fca00078ec0ff */
[----:B------:R-:W-:Y:S01]  /*c0a0*/  IMAD R20, R20, c[0x0][0x18c], RZ ;  /* 0x0000630014147a24 */ /* 0x000fe200078e02ff */
[C---:B------:R-:W-:Y:S02]  /*c0b0*/  SEL R43, R2.reuse, R43, !P4 ;  /* 0x0000002b022b7207 */ /* 0x040fe40006000000 */
[C---:B------:R-:W-:Y:S02]  /*c0c0*/  SEL R44, R2.reuse, R44, !P4 ;  /* 0x0000002c022c7207 */ /* 0x040fe40006000000 */
[C---:B------:R-:W-:Y:S02]  /*c0d0*/  SEL R45, R2.reuse, R45, !P4 ;  /* 0x0000002d022d7207 */ /* 0x040fe40006000000 */
[C---:B------:R-:W-:Y:S02]  /*c0e0*/  SEL R46, R2.reuse, R46, !P4 ;  /* 0x0000002e022e7207 */ /* 0x040fe40006000000 */
[C---:B------:R-:W-:Y:S02]  /*c0f0*/  SEL R47, R2.reuse, R47, !P4 ;  /* 0x0000002f022f7207 */ /* 0x040fe40006000000 */
[----:B------:R-:W-:-:S02]  /*c100*/  SEL R48, R2, R48, !P4 ;  /* 0x0000003002307207 */ /* 0x000fc40006000000 */
[----:B------:R-:W-:Y:S01]  /*c110*/  SEL R49, R2, R49, !P4 ;  /* 0x0000003102317207 */ /* 0x000fe20006000000 */
[----:B---3--:R-:W-:Y:S02]  /*c120*/  IMAD R0, R0, c[0x0][0x190], RZ ;  /* 0x0000640000007a24 */ /* 0x008fe400078e02ff */
[----:B----4-:R-:W-:Y:S02]  /*c130*/  IMAD R13, R13, c[0x0][0x190], RZ ;  /* 0x000064000d0d7a24 */ /* 0x010fe400078e02ff */
[----:B------:R-:W-:Y:S02]  /*c140*/  IMAD R14, R14, c[0x0][0x190], RZ ;  /* 0x000064000e0e7a24 */ /* 0x000fe400078e02ff */
[----:B------:R-:W-:Y:S02]  /*c150*/  IMAD R16, R16, c[0x0][0x184], RZ ;  /* 0x0000610010107a24 */ /* 0x000fe400078e02ff */
[----:B------:R-:W-:Y:S02]  /*c160*/  IMAD R17, R17, c[0x0][0x184], RZ ;  /* 0x0000610011117a24 */ /* 0x000fe400078e02ff */
[----:B------:R-:W-:-:S02]  /*c170*/  IMAD R18, R18, c[0x0][0x184], RZ ;  /* 0x0000610012127a24 */ /* 0x000fc400078e02ff */
[----:B------:R-:W-:-:S05]  /*c180*/  IMAD R19, R19, c[0x0][0x190], RZ ;  /* 0x0000640013137a24 */ /* 0x000fca00078e02ff */
[----:B------:R-:W-:Y:S04]  /*c190*/  STL [R1+0x170], R19 ;  /* 0x0001701301007387 */ /* 0x000fe80000100800 */
[----:B------:R-:W-:Y:S04]  /*c1a0*/  STL [R1+0x15c], R18 ;  /* 0x00015c1201007387 */ /* 0x000fe80000100800 */
[----:B------:R-:W-:Y:S04]  /*c1b0*/  STL [R1+0x168], R17 ;  /* 0x0001681101007387 */ /* 0x000fe80000100800 */
[----:B------:R0:W-:Y:S04]  /*c1c0*/  STL [R1+0x1488], R3 ;  /* 0x0014880301007387 */ /* 0x0001e80000100800 */
[----:B------:R-:W-:Y:S01]  /*c1d0*/  STL [R1+0x164], R16 ;  /* 0x0001641001007387 */ /* 0x000fe20000100800 */
[----:B0-----:R-:W-:-:S05]  /*c1e0*/  IMAD R3, R15, c[0x0][0x190], RZ ;  /* 0x000064000f037a24 */ /* 0x001fca00078e02ff */
[----:B------:R0:W-:Y:S04]  /*c1f0*/  STL [R1+0x4], R3 ;  /* 0x0000040301007387 */ /* 0x0001e80000100800 */
[----:B------:R-:W-:Y:S01]  /*c200*/  STL [R1+0x18], R14 ;  /* 0x0000180e01007387 */ /* 0x000fe20000100800 */
[----:B0-----:R-:W-:-:S03]  /*c210*/  IMAD R3, R12, c[0x0][0x190], RZ ;  /* 0x000064000c037a24 */ /* 0x001fc600078e02ff */
[----:B------:R-:W-:Y:S01]  /*c220*/  STL [R1+0x2c], R13 ;  /* 0x00002c0d01007387 */ /* 0x000fe20000100800 */
[----:B------:R-:W-:-:S03]  /*c230*/  IMAD R12, R61, c[0x0][0x190], RZ ;  /* 0x000064003d0c7a24 */ /* 0x000fc600078e02ff */
[----:B------:R0:W-:Y:S04]  /*c240*/  STL [R1+0x44], R3 ;  /* 0x0000440301007387 */ /* 0x0001e80000100800 */
        /* <DEDUP_REMOVED lines=19> */
[----:B------:R-:W4:Y:S01]  /*c380*/  LDL.LU R23, [R1+0xe0] ;  /* 0x0000e00001177983 */ /* 0x000f220000300800 */
[----:B------:R-:W-:-:S02]  /*c390*/  SEL R50, R2, R50, !P4 ;  /* 0x0000003202327207 */ /* 0x000fc40006000000 */
[C---:B------:R-:W-:Y:S01]  /*c3a0*/  SEL R51, R2.reuse, R51, !P4 ;  /* 0x0000003302337207 */ /* 0x040fe20006000000 */
[----:B------:R-:W4:Y:S01]  /*c3b0*/  LDL.LU R22, [R1+0xdc] ;  /* 0x0000dc0001167983 */ /* 0x000f220000300800 */
[C---:B------:R-:W-:Y:S02]  /*c3c0*/  SEL R52, R2.reuse, R52, !P4 ;  /* 0x0000003402347207 */ /* 0x040fe40006000000 */
[C---:B------:R-:W-:Y:S01]  /*c3d0*/  SEL R53, R2.reuse, R53, !P4 ;  /* 0x0000003502357207 */ /* 0x040fe20006000000 */
[----:B------:R-:W4:Y:S01]  /*c3e0*/  LDL.LU R21, [R1+0xd8] ;  /* 0x0000d80001157983 */ /* 0x000f220000300800 */
[C---:B------:R-:W-:Y:S02]  /*c3f0*/  SEL R54, R2.reuse, R54, !P4 ;  /* 0x0000003602367207 */ /* 0x040fe40006000000 */
[C---:B------:R-:W-:Y:S02]  /*c400*/  SEL R55, R2.reuse, R55, !P4 ;  /* 0x0000003702377207 */ /* 0x040fe40006000000 */
[----:B------:R-:W-:-:S02]  /*c410*/  SEL R56, R2, R56, !P4 ;  /* 0x0000003802387207 */ /* 0x000fc40006000000 */
[C---:B------:R-:W-:Y:S02]  /*c420*/  SEL R57, R2.reuse, R57, !P4 ;  /* 0x0000003902397207 */ /* 0x040fe40006000000 */
[C---:B------:R-:W-:Y:S02]  /*c430*/  SEL R58, R2.reuse, R58, !P4 ;  /* 0x0000003a023a7207 */ /* 0x040fe40006000000 */
[C---:B------:R-:W-:Y:S02]  /*c440*/  SEL R59, R2.reuse, R59, !P4 ;  /* 0x0000003b023b7207 */ /* 0x040fe40006000000 */
[----:B------:R-:W-:Y:S02]  /*c450*/  SEL R60, R2, R60, !P4 ;  /* 0x0000003c023c7207 */ /* 0x000fe40006000000 */
[----:B------:R-:W-:Y:S02]  /*c460*/  LEA.HI.X.SX32 R2, R20, c[0x0][0x16c], 0x1, P6 ;  /* 0x00005b0014027a11 */ /* 0x000fe400030f0eff */
        /* <DEDUP_REMOVED lines=10> */
[----:B-1----:R-:W4:Y:S01]  /*c510*/  LDL.LU R0, [R1+0xa0] ;  /* 0x0000a00001007983 */ /* 0x002f220000300800 */
[----:B--2---:R-:W-:-:S05]  /*c520*/  IMAD R3, R3, c[0x0][0x190], RZ ;  /* 0x0000640003037a24 */ /* 0x004fca00078e02ff */
[----:B------:R4:W-:Y:S01]  /*c530*/  STL [R1+0x7c], R3 ;  /* 0x00007c0301007387 */ /* 0x0009e20000100800 */
[----:B---3--:R-:W-:Y:S02]  /*c540*/  IMAD R39, R39, c[0x0][0x190], RZ ;  /* 0x0000640027277a24 */ /* 0x008fe400078e02ff */
[----:B----4-:R-:W-:-:S03]  /*c550*/  IMAD R3, R38, c[0x0][0x190], RZ ;  /* 0x0000640026037a24 */ /* 0x010fc600078e02ff */
[----:B------:R-:W-:Y:S01]  /*c560*/  STL [R1+0x94], R39 ;  /* 0x0000942701007387 */ /* 0x000fe20000100800 */
[----:B------:R-:W-:-:S03]  /*c570*/  IMAD R37, R37, c[0x0][0x190], RZ ;  /* 0x0000640025257a24 */ /* 0x000fc600078e02ff */
[----:B------:R0:W-:Y:S01]  /*c580*/  STL [R1+0xa4], R3 ;  /* 0x0000a40301007387 */ /* 0x0001e20000100800 */
[----:B------:R-:W-:-:S03]  /*c590*/  IMAD R36, R36, c[0x0][0x190], RZ ;  /* 0x0000640024247a24 */ /* 0x000fc600078e02ff */
[----:B------:R-:W-:Y:S01]  /*c5a0*/  STL [R1+0xbc], R37 ;  /* 0x0000bc2501007387 */ /* 0x000fe20000100800 */
[----:B0-----:R-:W-:-:S03]  /*c5b0*/  IMAD R3, R35, c[0x0][0x190], RZ ;  /* 0x0000640023037a24 */ /* 0x001fc600078e02ff */
[----:B------:R-:W-:Y:S01]  /*c5c0*/  STL [R1+0xd0], R36 ;  /* 0x0000d02401007387 */ /* 0x000fe20000100800 */
[----:B------:R-:W-:Y:S02]  /*c5d0*/  IMAD R34, R34, c[0x0][0x190], RZ ;  /* 0x0000640022227a24 */ /* 0x000fe400078e02ff */
[----:B------:R-:W-:Y:S01]  /*c5e0*/  IMAD R33, R33, c[0x0][0x190], RZ ;  /* 0x0000640021217a24 */ /* 0x000fe200078e02ff */
[----:B------:R0:W-:Y:S04]  /*c5f0*/  STL [R1+0xe4], R3 ;  /* 0x0000e40301007387 */ /* 0x0001e80000100800 */
[----:B------:R-:W-:Y:S01]  /*c600*/  STL [R1+0xfc], R34 ;  /* 0x0000fc2201007387 */ /* 0x000fe20000100800 */
[----:B0-----:R-:W-:-:S03]  /*c610*/  IMAD R3, R32, c[0x0][0x190], RZ ;  /* 0x0000640020037a24 */ /* 0x001fc600078e02ff */
[----:B------:R-:W-:Y:S01]  /*c620*/  STL [R1+0x110], R33 ;  /* 0x0001102101007387 */ /* 0x000fe20000100800 */
[----:B------:R-:W-:Y:S02]  /*c630*/  IMAD R31, R31, c[0x0][0x190], RZ ;  /* 0x000064001f1f7a24 */ /* 0x000fe400078e02ff */
[----:B------:R-:W-:Y:S01]  /*c640*/  IMAD R30, R30, c[0x0][0x190], RZ ;  /* 0x000064001e1e7a24 */ /* 0x000fe200078e02ff */
[----:B------:R0:W-:Y:S04]  /*c650*/  STL [R1+0x10c], R3 ;  /* 0x00010c0301007387 */ /* 0x0001e80000100800 */
[----:B------:R-:W-:Y:S01]  /*c660*/  STL [R1+0x108], R31 ;  /* 0x0001081f01007387 */ /* 0x000fe20000100800 */
[----:B------:R-:W-:Y:S02]  /*c670*/  IMAD R28, R28, c[0x0][0x190], RZ ;  /* 0x000064001c1c7a24 */ /* 0x000fe400078e02ff */
[----:B0-----:R-:W-:Y:S01]  /*c680*/  IMAD R3, R29, c[0x0][0x190], RZ ;  /* 0x000064001d037a24 */ /* 0x001fe200078e02ff */
[----:B------:R-:W-:Y:S01]  /*c690*/  STL [R1+0x104], R30 ;  /* 0x0001041e01007387 */ /* 0x000fe20000100800 */
[----:B------:R-:W-:-:S03]  /*c6a0*/  IMAD R27, R27, c[0x0][0x190], RZ ;  /* 0x000064001b1b7a24 */ /* 0x000fc600078e02ff */
[----:B------:R0:W-:Y:S01]  /*c6b0*/  STL [R1+0x100], R3 ;  /* 0x0001000301007387 */ /* 0x0001e20000100800 */
[----:B------:R-:W-:-:S03]  /*c6c0*/  IMAD R25, R25, c[0x0][0x190], RZ ;  /* 0x0000640019197a24 */ /* 0x000fc600078e02ff */
[----:B------:R-:W-:Y:S01]  /*c6d0*/  STL [R1+0xf8], R28 ;  /* 0x0000f81c01007387 */ /* 0x000fe20000100800 */
[----:B------:R-:W-:Y:S02]  /*c6e0*/  IMAD R24, R24, c[0x0][0x190], RZ ;  /* 0x0000640018187a24 */ /* 0x000fe400078e02ff */
[----:B0-----:R-:W-:Y:S01]  /*c6f0*/  IMAD R3, R26, c[0x0][0x190], RZ ;  /* 0x000064001a037a24 */ /* 0x001fe200078e02ff */
[----:B------:R-:W-:Y:S04]  /*c700*/  STL [R1+0xf4], R27 ;  /* 0x0000f41b01007387 */ /* 0x000fe80000100800 */
[----:B------:R0:W-:Y:S01]  /*c710*/  STL [R1+0xf0], R3 ;  /* 0x0000f00301007387 */ /* 0x0001e20000100800 */
[----:B------:R-:W-:-:S03]  /*c720*/  IMAD R22, R22, c[0x0][0x190], RZ ;  /* 0x0000640016167a24 */ /* 0x000fc600078e02ff */
[----:B------:R-:W-:Y:S01]  /*c730*/  STL [R1+0xec], R25 ;  /* 0x0000ec1901007387 */ /* 0x000fe20000100800 */
[----:B------:R-:W-:Y:S02]  /*c740*/  IMAD R21, R21, c[0x0][0x190], RZ ;  /* 0x0000640015157a24 */ /* 0x000fe400078e02ff */
[----:B0-----:R-:W-:Y:S01]  /*c750*/  IMAD R3, R23, c[0x0][0x190], RZ ;  /* 0x0000640017037a24 */ /* 0x001fe200078e02ff */
[----:B------:R-:W-:Y:S04]  /*c760*/  STL [R1+0xe8], R24 ;  /* 0x0000e81801007387 */ /* 0x000fe80000100800 */
        /* <DEDUP_REMOVED lines=20> */
[----:B------:R1:W-:Y:S01]  /*c8b0*/  STL [R1+0xb0], R13 ;  /* 0x0000b00d01007387 */ /* 0x0003e20000100800 */
[----:B0-----:R-:W-:-:S03]  /*c8c0*/  IMAD R3, R61, c[0x0][0x190], RZ ;  /* 0x000064003d037a24 */ /* 0x001fc600078e02ff */
[----:B------:R0:W-:Y:S04]  /*c8d0*/  STL [R1+0xac], R12 ;  /* 0x0000ac0c01007387 */ /* 0x0001e80000100800 */
[----:B------:R-:W2:Y:S04]  /*c8e0*/  LDL.LU R39, [R1+0x9c] ;  /* 0x00009c0001277983 */ /* 0x000ea80000300800 */
[----:B------:R-:W-:Y:S04]  /*c8f0*/  STL [R1+0xa8], R3 ;  /* 0x0000a80301007387 */ /* 0x000fe80000100800 */
[----:B------:R-:W3:Y:S04]  /*c900*/  LDL.LU R38, [R1+0x98] ;  /* 0x0000980001267983 */ /* 0x000ee80000300800 */
[----:B------:R4:W-:Y:S04]  /*c910*/  STL [R1+0xa0], R0 ;  /* 0x0000a00001007387 */ /* 0x0009e80000100800 */
[----:B------:R-:W3:Y:S04]  /*c920*/  LDL.LU R37, [R1+0x90] ;  /* 0x0000900001257983 */ /* 0x000ee80000300800 */
        /* <DEDUP_REMOVED lines=23> */
[----:B-1----:R-:W3:Y:S04]  /*caa0*/  LDL.LU R13, [R1+0x1c] ;  /* 0x00001c00010d7983 */ /* 0x002ee80000300800 */
[----:B0-----:R-:W3:Y:S04]  /*cab0*/  LDL.LU R12, [R1+0x14] ;  /* 0x00001400010c7983 */ /* 0x001ee80000300800 */
[----:B------:R-:W3:Y:S04]  /*cac0*/  LDL.LU R61, [R1+0x10] ;  /* 0x00001000013d7983 */ /* 0x000ee80000300800 */
[----:B----4-:R-:W4:Y:S04]  /*cad0*/  LDL.LU R0, [R1+0xc] ;  /* 0x00000c0001007983 */ /* 0x010f280000300800 */
[----:B------:R-:W4:Y:S01]  /*cae0*/  LDL.LU R3, [R1+0x8] ;  /* 0x0000080001037983 */ /* 0x000f220000300800 */
[----:B--2---:R-:W-:-:S05]  /*caf0*/  IMAD R39, R39, c[0x0][0x190], RZ ;  /* 0x0000640027277a24 */ /* 0x004fca00078e02ff */
[----:B------:R0:W-:Y:S01]  /*cb00*/  STL [R1+0x9c], R39 ;  /* 0x00009c2701007387 */ /* 0x0001e20000100800 */
[----:B---3--:R-:W-:-:S03]  /*cb10*/  IMAD R38, R38, c[0x0][0x190], RZ ;  /* 0x0000640026267a24 */ /* 0x008fc600078e02ff */
[----:B0-----:R-:W2:Y:S01]  /*cb20*/  LDL.LU R39, [R1+0x1540] ;  /* 0x0015400001277983 */ /* 0x001ea20000300800 */
[----:B------:R-:W-:-:S03]  /*cb30*/  IMAD R37, R37, c[0x0][0x190], RZ ;  /* 0x0000640025257a24 */ /* 0x000fc600078e02ff */
[----:B------:R0:W-:Y:S01]  /*cb40*/  STL [R1+0x98], R38 ;  /* 0x0000982601007387 */ /* 0x0001e20000100800 */
[----:B------:R-:W-:Y:S02]  /*cb50*/  IMAD R36, R36, c[0x0][0x190], RZ ;  /* 0x0000640024247a24 */ /* 0x000fe400078e02ff */
[----:B------:R-:W-:Y:S01]  /*cb60*/  IMAD R35, R35, c[0x0][0x190], RZ ;  /* 0x0000640023237a24 */ /* 0x000fe200078e02ff */
[----:B0-----:R-:W3:Y:S01]  /*cb70*/  LDL.LU R38, [R1+0x153c] ;  /* 0x00153c0001267983 */ /* 0x001ee20000300800 */
[----:B------:R-:W-:-:S03]  /*cb80*/  IMAD R34, R34, c[0x0][0x190], RZ ;  /* 0x0000640022227a24 */ /* 0x000fc600078e02ff */
[----:B------:R0:W-:Y:S01]  /*cb90*/  STL [R1+0x90], R37 ;  /* 0x0000902501007387 */ /* 0x0001e20000100800 */
[----:B------:R-:W-:Y:S02]  /*cba0*/  IMAD R33, R33, c[0x0][0x190], RZ ;  /* 0x0000640021217a24 */ /* 0x000fe400078e02ff */
[----:B------:R-:W-:Y:S01]  /*cbb0*/  IMAD R32, R32, c[0x0][0x190], RZ ;  /* 0x0000640020207a24 */ /* 0x000fe200078e02ff */
[----:B0-----:R-:W2:Y:S04]  /*cbc0*/  LDL.LU R37, [R1+0x1538] ;  /* 0x0015380001257983 */ /* 0x001ea80000300800 */
[----:B------:R0:W-:Y:S01]  /*cbd0*/  STL [R1+0x8c], R36 ;  /* 0x00008c2401007387 */ /* 0x0001e20000100800 */
[----:B------:R-:W-:Y:S02]  /*cbe0*/  IMAD R31, R31, c[0x0][0x190], RZ ;  /* 0x000064001f1f7a24 */ /* 0x000fe400078e02ff */
[----:B------:R-:W-:Y:S01]  /*cbf0*/  IMAD R30, R30, c[0x0][0x190], RZ ;  /* 0x000064001e1e7a24 */ /* 0x000fe200078e02ff */
[----:B0-----:R-:W2:Y:S04]  /*cc00*/  LDL.LU R36, [R1+0x1534] ;  /* 0x0015340001247983 */ /* 0x001ea80000300800 */
[----:B------:R0:W-:Y:S01]  /*cc10*/  STL [R1+0x88], R35 ;  /* 0x0000882301007387 */ /* 0x0001e20000100800 */
[----:B------:R-:W-:-:S03]  /*cc20*/  IMAD R29, R29, c[0x0][0x190], RZ ;  /* 0x000064001d1d7a24 */ /* 0x000fc600078e02ff */
        /* <DEDUP_REMOVED lines=56> */
[----:B----4-:R-:W-:-:S03]  /*cfb0*/  IMAD R0, R0, c[0x0][0x190], RZ ;  /* 0x0000640000007a24 */ /* 0x010fc600078e02ff */
[----:B0-----:R-:W4:Y:S04]  /*cfc0*/  LDL.LU R16, [R1+0x14e4] ;  /* 0x0014e40001107983 */ /* 0x001f280000300800 */
[----:B------:R0:W-:Y:S04]  /*cfd0*/  STL [R1+0x24], R15 ;  /* 0x0000240f01007387 */ /* 0x0001e80000100800 */
[----:B0-----:R-:W2:Y:S04]  /*cfe0*/  LDL.LU R15, [R1+0x14e0] ;  /* 0x0014e000010f7983 */ /* 0x001ea80000300800 */
[----:B------:R0:W-:Y:S04]  /*cff0*/  STL [R1+0x20], R14 ;  /* 0x0000200e01007387 */ /* 0x0001e80000100800 */
[----:B0-----:R-:W3:Y:S04]  /*d000*/  LDL.LU R14, [R1+0x14dc] ;  /* 0x0014dc00010e7983 */ /* 0x001ee80000300800 */
        /* <DEDUP_REMOVED lines=8> */
[----:B------:R-:W-:-:S05]  /*d090*/  IMAD R3, R3, c[0x0][0x190], RZ ;  /* 0x0000640003037a24 */ /* 0x000fca00078e02ff */
[----:B------:R4:W-:Y:S01]  /*d0a0*/  STL [R1+0x8], R3 ;  /* 0x0000080301007387 */ /* 0x0009e20000100800 */
[----:B--2---:R-:W-:Y:S02]  /*d0b0*/  IMAD R15, R15, c[0x0][0x190], RZ ;  /* 0x000064000f0f7a24 */ /* 0x004fe400078e02ff */
[----:B---3--:R-:W-:Y:S02]  /*d0c0*/  IMAD R14, R14, c[0x0][0x190], RZ ;  /* 0x000064000e0e7a24 */ /* 0x008fe400078e02ff */
[----:B----4-:R-:W-:Y:S02]  /*d0d0*/  IMAD R3, R0, c[0x0][0x190], RZ ;  /* 0x0000640000037a24 */ /* 0x010fe400078e02ff */
[----:B------:R-:W2:Y:S01]  /*d0e0*/  LDL.LU R0, [R1+0x14c8] ;  /* 0x0014c80001007983 */ /* 0x000ea20000300800 */
[----:B------:R-:W-:Y:S02]  /*d0f0*/  IMAD R61, R61, c[0x0][0x190], RZ ;  /* 0x000064003d3d7a24 */ /* 0x000fe400078e02ff */
[----:B------:R-:W-:Y:S01]  /*d100*/  IMAD R12, R12, c[0x0][0x190], RZ ;  /* 0x000064000c0c7a24 */ /* 0x000fe200078e02ff */
[----:B------:R0:W-:Y:S01]  /*d110*/  STL [R1+0x148c], R3 ;  /* 0x00148c0301007387 */ /* 0x0001e20000100800 */
[----:B------:R-:W-:-:S03]  /*d120*/  IMAD R13, R13, c[0x0][0x190], RZ ;  /* 0x000064000d0d7a24 */ /* 0x000fc600078e02ff */
[----:B0-----:R-:W3:Y:S04]  /*d130*/  LDL.LU R3, [R1+0x6c] ;  /* 0x00006c0001037983 */ /* 0x001ee80000300800 */
[----:B------:R0:W-:Y:S04]  /*d140*/  STL [R1+0x1490], R61 ;  /* 0x0014903d01007387 */ /* 0x0001e80000100800 */
[----:B0-----:R-:W4:Y:S04]  /*d150*/  LDL.LU R61, [R1+0x54] ;  /* 0x00005400013d7983 */ /* 0x001f280000300800 */
        /* <DEDUP_REMOVED lines=8> */
[----:B------:R-:W-:-:S02]  /*d1e0*/  IMAD R16, R16, c[0x0][0x190], RZ ;  /* 0x0000640010107a24 */ /* 0x000fc400078e02ff */
[----:B------:R-:W-:Y:S02]  /*d1f0*/  IMAD R17, R17, c[0x0][0x190], RZ ;  /* 0x0000640011117a24 */ /* 0x000fe400078e02ff */
[----:B------:R-:W-:Y:S02]  /*d200*/  IMAD R18, R18, c[0x0][0x190], RZ ;  /* 0x0000640012127a24 */ /* 0x000fe400078e02ff */
[----:B------:R-:W-:Y:S01]  /*d210*/  IMAD R19, R19, c[0x0][0x190], RZ ;  /* 0x0000640013137a24 */ /* 0x000fe200078e02ff */
[----:B------:R-:W-:Y:S01]  /*d220*/  STL [R1+0x14a4], R16 ;  /* 0x0014a41001007387 */ /* 0x000fe20000100800 */
[----:B------:R-:W-:Y:S02]  /*d230*/  IMAD R10, R10, c[0x0][0x190], RZ ;  /* 0x000064000a0a7a24 */ /* 0x000fe400078e02ff */
[----:B------:R-:W-:Y:S01]  /*d240*/  IMAD R20, R20, c[0x0][0x190], RZ ;  /* 0x0000640014147a24 */ /* 0x000fe200078e02ff */
[----:B------:R2:W-:Y:S01]  /*d250*/  STL [R1+0x14a8], R17 ;  /* 0x0014a81101007387 */ /* 0x0005e20000100800 */
[----:B------:R-:W-:-:S02]  /*d260*/  IMAD R21, R21, c[0x0][0x190], RZ ;  /* 0x0000640015157a24 */ /* 0x000fc400078e02ff */
[----:B------:R-:W-:Y:S01]  /*d270*/  IMAD R9, R9, c[0x0][0x190], RZ ;  /* 0x0000640009097a24 */ /* 0x000fe200078e02ff */
[----:B------:R0:W-:Y:S01]  /*d280*/  STL [R1+0x14ac], R18 ;  /* 0x0014ac1201007387 */ /* 0x0001e20000100800 */
[----:B------:R-:W-:Y:S02]  /*d290*/  IMAD R22, R22, c[0x0][0x190], RZ ;  /* 0x0000640016167a24 */ /* 0x000fe400078e02ff */
[----:B------:R-:W-:Y:S01]  /*d2a0*/  IMAD R23, R23, c[0x0][0x190], RZ ;  /* 0x0000640017177a24 */ /* 0x000fe200078e02ff */
[----:B------:R-:W-:Y:S01]  /*d2b0*/  STL [R1+0x14b0], R19 ;  /* 0x0014b01301007387 */ /* 0x000fe20000100800 */
[----:B------:R-:W-:Y:S02]  /*d2c0*/  IMAD R8, R8, c[0x0][0x190], RZ ;  /* 0x0000640008087a24 */ /* 0x000fe400078e02ff */
[----:B------:R-:W-:Y:S01]  /*d2d0*/  IMAD R24, R24, c[0x0][0x190], RZ ;  /* 0x0000640018187a24 */ /* 0x000fe200078e02ff */
[----:B------:R-:W-:Y:S01]  /*d2e0*/  STL [R1+0x14b4], R20 ;  /* 0x0014b41401007387 */ /* 0x000fe20000100800 */
[----:B------:R-:W-:-:S03]  /*d2f0*/  IMAD R7, R7, c[0x0][0x190], RZ ;  /* 0x0000640007077a24 */ /* 0x000fc600078e02ff */
[----:B------:R-:W-:Y:S01]  /*d300*/  STL [R1+0x14b8], R21 ;  /* 0x0014b81501007387 */ /* 0x000fe20000100800 */
[----:B------:R-:W-:-:S03]  /*d310*/  IMAD R6, R6, c[0x0][0x190], RZ ;  /* 0x0000640006067a24 */ /* 0x000fc600078e02ff */
[----:B------:R-:W-:Y:S01]  /*d320*/  STL [R1+0x14bc], R22 ;  /* 0x0014bc1601007387 */ /* 0x000fe20000100800 */
[----:B------:R-:W-:-:S03]  /*d330*/  IMAD R5, R5, c[0x0][0x190], RZ ;  /* 0x0000640005057a24 */ /* 0x000fc600078e02ff */
[----:B------:R-:W-:Y:S01]  /*d340*/  STL [R1+0x14c0], R23 ;  /* 0x0014c01701007387 */ /* 0x000fe20000100800 */
[----:B------:R-:W-:-:S03]  /*d350*/  IMAD R4, R4, c[0x0][0x190], RZ ;  /* 0x0000640004047a24 */ /* 0x000fc600078e02ff */
[----:B------:R-:W-:Y:S01]  /*d360*/  STL [R1+0x14c4], R24 ;  /* 0x0014c41801007387 */ /* 0x000fe20000100800 */
[----:B------:R-:W-:Y:S01]  /*d370*/  IMAD R11, R11, c[0x0][0x190], RZ ;  /* 0x000064000b0b7a24 */ /* 0x000fe200078e02ff */
[-C--:B--2---:R-:W-:Y:S02]  /*d380*/  LEA R17, P1, R10, R0.reuse, 0x1 ;  /* 0x000000000a117211 */ /* 0x084fe400078208ff */
[-C--:B------:R-:W-:Y:S02]  /*d390*/  LEA R16, P2, R9, R0.reuse, 0x1 ;  /* 0x0000000009107211 */ /* 0x080fe400078408ff */
[-C--:B0-----:R-:W-:Y:S01]  /*d3a0*/  LEA R18, P3, R8, R0.reuse, 0x1 ;  /* 0x0000000008127211 */ /* 0x081fe200078608ff */
[----:B------:R0:W-:Y:S04]  /*d3b0*/  STL [R1+0xe8c], R17 ;  /* 0x000e8c1101007387 */ /* 0x0001e80000100800 */
[----:B------:R1:W-:Y:S01]  /*d3c0*/  STL [R1+0xe94], R16 ;  /* 0x000e941001007387 */ /* 0x0003e20000100800 */
[----:B0-----:R-:W-:-:S03]  /*d3d0*/  LEA R17, P4, R7, R0, 0x1 ;  /* 0x0000000007117211 */ /* 0x001fc600078808ff */
[----:B------:R0:W-:Y:S01]  /*d3e0*/  STL [R1+0xe9c], R18 ;  /* 0x000e9c1201007387 */ /* 0x0001e20000100800 */
[----:B-1----:R-:W-:-:S03]  /*d3f0*/  LEA R16, P5, R6, R0, 0x1 ;  /* 0x0000000006107211 */ /* 0x002fc600078a08ff */
[----:B------:R1:W-:Y:S01]  /*d400*/  STL [R1+0xea4], R17 ;  /* 0x000ea41101007387 */ /* 0x0003e20000100800 */
[----:B0-----:R-:W-:-:S03]  /*d410*/  LEA R18, P6, R5, R0, 0x1 ;  /* 0x0000000005127211 */ /* 0x001fc600078c08ff */
[----:B------:R0:W-:Y:S01]  /*d420*/  STL [R1+0xeac], R16 ;  /* 0x000eac1001007387 */ /* 0x0001e20000100800 */
[----:B-1----:R-:W-:-:S03]  /*d430*/  LEA R17, P0, R4, R0, 0x1 ;  /* 0x0000000004117211 */ /* 0x002fc600078008ff */
[----:B------:R-:W-:Y:S01]  /*d440*/  STL [R1+0xeb4], R18 ;  /* 0x000eb41201007387 */ /* 0x000fe20000100800 */
[----:B0-----:R-:W-:-:S03]  /*d450*/  LEA.HI.X.SX32 R16, R10, R2, 0x1, P1 ;  /* 0x000000020a107211 */ /* 0x001fc600008f0eff */
[----:B------:R-:W2:Y:S04]  /*d460*/  LDL.LU R10, [R1+0xa4] ;  /* 0x0000a400010a7983 */ /* 0x000ea80000300800 */
[----:B------:R0:W-:Y:S04]  /*d470*/  STL [R1+0xebc], R17 ;  /* 0x000ebc1101007387 */ /* 0x0001e80000100800 */
[----:B------:R-:W2:Y:S04]  /*d480*/  LDL.LU R24, [R1+0xbc] ;  /* 0x0000bc0001187983 */ /* 0x000ea80000300800 */
[----:B------:R1:W-:Y:S01]  /*d490*/  STL [R1+0xe88], R16 ;  /* 0x000e881001007387 */ /* 0x0003e20000100800 */
[----:B0-----:R-:W-:-:S02]  /*d4a0*/  LEA R17, P1, R11, R0, 0x1 ;  /* 0x000000000b117211 */ /* 0x001fc400078208ff */
[-C--:B-1----:R-:W-:Y:S02]  /*d4b0*/  LEA.HI.X.SX32 R16, R9, R2.reuse, 0x1, P2 ;  /* 0x0000000209107211 */ /* 0x082fe400010f0eff */
[----:B------:R-:W2:Y:S04]  /*d4c0*/  LDL.LU R9, [R1+0x7c] ;  /* 0x00007c0001097983 */ /* 0x000ea80000300800 */
[----:B------:R-:W-:Y:S04]  /*d4d0*/  STL [R1+0xec4], R17 ;  /* 0x000ec41101007387 */ /* 0x000fe80000100800 */
[----:B------:R-:W2:Y:S04]  /*d4e0*/  LDL.LU R23, [R1+0xd0] ;  /* 0x0000d00001177983 */ /* 0x000ea80000300800 */
[----:B------:R0:W-:Y:S02]  /*d4f0*/  STL [R1+0xe90], R16 ;  /* 0x000e901001007387 */ /* 0x0001e40000100800 */
[----:B0-----:R-:W-:-:S02]  /*d500*/  LEA.HI.X.SX32 R16, R8, R2, 0x1, P3 ;  /* 0x0000000208107211 */ /* 0x001fc400018f0eff */
[----:B------:R-:W2:Y:S01]  /*d510*/  LDL.LU R8, [R1+0x94] ;  /* 0x0000940001087983 */ /* 0x000ea20000300800 */
[----:B---3--:R-:W-:-:S05]  /*d520*/  LEA R17, P2, R15, R0, 0x1 ;  /* 0x000000000f117211 */ /* 0x008fca00078408ff */
[----:B------:R-:W-:Y:S04]  /*d530*/  STL [R1+0xecc], R17 ;  /* 0x000ecc1101007387 */ /* 0x000fe80000100800 */
[----:B------:R-:W3:Y:S04]  /*d540*/  LDL.LU R22, [R1+0xe4] ;  /* 0x0000e40001167983 */ /* 0x000ee80000300800 */
[----:B------:R0:W-:Y:S04]  /*d550*/  STL [R1+0xe98], R16 ;  /* 0x000e981001007387 */ /* 0x0001e80000100800 */
[----:B------:R-:W3:Y:S01]  /*d560*/  LDL.LU R21, [R1+0xfc] ;  /* 0x0000fc0001157983 */ /* 0x000ee20000300800 */
[----:B------:R-:W-:-:S02]  /*d570*/  LEA.HI.X.SX32 R7, R7, R2, 0x1, P4 ;  /* 0x0000000207077211 */ /* 0x000fc400020f0eff */
[----:B0-----:R-:W-:-:S05]  /*d580*/  LEA R16, P3, R14, R0, 0x1 ;  /* 0x000000000e107211 */ /* 0x001fca00078608ff */
[----:B------:R0:W-:Y:S04]  /*d590*/  STL [R1+0xed4], R16 ;  /* 0x000ed41001007387 */ /* 0x0001e80000100800 */
[----:B------:R1:W-:Y:S04]  /*d5a0*/  STL [R1+0xea0], R7 ;  /* 0x000ea00701007387 */ /* 0x0003e80000100800 */
[----:B------:R-:W3:Y:S01]  /*d5b0*/  LDL.LU R20, [R1+0x110] ;  /* 0x0001100001147983 */ /* 0x000ee20000300800 */
[----:B0-----:R-:W-:Y:S02]  /*d5c0*/  LEA R16, P4, R13, R0, 0x1 ;  /* 0x000000000d107211 */ /* 0x001fe400078808ff */
[----:B-1----:R-:W-:-:S03]  /*d5d0*/  LEA.HI.X.SX32 R7, R6, R2, 0x1, P5 ;  /* 0x0000000206077211 */ /* 0x002fc600028f0eff */
[----:B------:R-:W-:Y:S04]  /*d5e0*/  STL [R1+0xedc], R16 ;  /* 0x000edc1001007387 */ /* 0x000fe80000100800 */
[----:B------:R-:W-:Y:S04]  /*d5f0*/  STL [R1+0xea8], R7 ;  /* 0x000ea80701007387 */ /* 0x000fe80000100800 */
[----:B------:R-:W3:Y:S01]  /*d600*/  LDL.LU R19, [R1+0x10c] ;  /* 0x00010c0001137983 */ /* 0x000ee20000300800 */
[----:B------:R-:W-:Y:S02]  /*d610*/  LEA R6, P5, R12, R0, 0x1 ;  /* 0x000000000c067211 */ /* 0x000fe400078a08ff */
[----:B------:R-:W-:-:S03]  /*d620*/  LEA.HI.X.SX32 R5, R5, R2, 0x1, P6 ;  /* 0x0000000205057211 */ /* 0x000fc600030f0eff */
[----:B------:R4:W-:Y:S04]  /*d630*/  STL [R1+0xee4], R6 ;  /* 0x000ee40601007387 */ /* 0x0009e80000100800 */
[----:B------:R0:W-:Y:S04]  /*d640*/  STL [R1+0xeb0], R5 ;  /* 0x000eb00501007387 */ /* 0x0001e80000100800 */
[----:B------:R-:W3:Y:S01]  /*d650*/  LDL.LU R18, [R1+0x108] ;  /* 0x0001080001127983 */ /* 0x000ee20000300800 */
[----:B----4-:R-:W-:Y:S02]  /*d660*/  LEA R6, P6, R61, R0, 0x1 ;  /* 0x000000003d067211 */ /* 0x010fe400078c08ff */
[----:B0-----:R-:W-:-:S03]  /*d670*/  LEA.HI.X.SX32 R5, R4, R2, 0x1, P0 ;  /* 0x0000000204057211 */ /* 0x001fc600000f0eff */
[----:B------:R-:W-:Y:S04]  /*d680*/  STL [R1+0xeec], R6 ;  /* 0x000eec0601007387 */ /* 0x000fe80000100800 */
[----:B------:R0:W-:Y:S04]  /*d690*/  STL [R1+0xeb8], R5 ;  /* 0x000eb80501007387 */ /* 0x0001e80000100800 */
[----:B------:R-:W4:Y:S01]  /*d6a0*/  LDL.LU R17, [R1+0x104] ;  /* 0x0001040001117983 */ /* 0x000f220000300800 */
[----:B------:R-:W-:Y:S02]  /*d6b0*/  LEA R4, P0, R3, R0, 0x1 ;  /* 0x0000000003047211 */ /* 0x000fe400078008ff */
[----:B0-----:R-:W-:-:S03]  /*d6c0*/  LEA.HI.X.SX32 R5, R11, R2, 0x1, P1 ;  /* 0x000000020b057211 */ /* 0x001fc600008f0eff */
[----:B------:R-:W-:Y:S04]  /*d6d0*/  STL [R1+0xef4], R4 ;  /* 0x000ef40401007387 */ /* 0x000fe80000100800 */
[----:B------:R0:W-:Y:S04]  /*d6e0*/  STL [R1+0xec0], R5 ;  /* 0x000ec00501007387 */ /* 0x0001e80000100800 */
[----:B------:R-:W4:Y:S01]  /*d6f0*/  LDL.LU R16, [R1+0x100] ;  /* 0x0001000001107983 */ /* 0x000f220000300800 */
[----:B0-----:R-:W-:Y:S02]  /*d700*/  LEA.HI.X.SX32 R5, R15, R2, 0x1, P2 ;  /* 0x000000020f057211 */ /* 0x001fe400010f0eff */
[----:B--2---:R-:W-:-:S05]  /*d710*/  LEA R4, P1, R9, R0, 0x1 ;  /* 0x0000000009047211 */ /* 0x004fca00078208ff */
[----:B------:R-:W-:Y:S04]  /*d720*/  STL [R1+0xefc], R4 ;  /* 0x000efc0401007387 */ /* 0x000fe80000100800 */
[----:B------:R0:W-:Y:S04]  /*d730*/  STL [R1+0xec8], R5 ;  /* 0x000ec80501007387 */ /* 0x0001e80000100800 */
[----:B------:R-:W2:Y:S01]  /*d740*/  LDL.LU R15, [R1+0xf8] ;  /* 0x0000f800010f7983 */ /* 0x000ea20000300800 */
[----:B0-----:R-:W-:Y:S02]  /*d750*/  LEA.HI.X.SX32 R5, R14, R2, 0x1, P3 ;  /* 0x000000020e057211 */ /* 0x001fe400018f0eff */
[----:B------:R-:W-:-:S05]  /*d760*/  LEA R4, P2, R8, R0, 0x1 ;  /* 0x0000000008047211 */ /* 0x000fca00078408ff */
[----:B------:R0:W-:Y:S04]  /*d770*/  STL [R1+0xf04], R4 ;  /* 0x000f040401007387 */ /* 0x0001e80000100800 */
[----:B------:R1:W-:Y:S04]  /*d780*/  STL [R1+0xed0], R5 ;  /* 0x000ed00501007387 */ /* 0x0003e80000100800 */
[----:B------:R-:W2:Y:S01]  /*d790*/  LDL.LU R14, [R1+0xf4] ;  /* 0x0000f400010e7983 */ /* 0x000ea20000300800 */
[----:B0-----:R-:W-:Y:S02]  /*d7a0*/  LEA R4, P3, R10, R0, 0x1 ;  /* 0x000000000a047211 */ /* 0x001fe400078608ff */
[----:B-1----:R-:W-:-:S03]  /*d7b0*/  LEA.HI.X.SX32 R5, R13, R2, 0x1, P4 ;  /* 0x000000020d057211 */ /* 0x002fc600020f0eff */
[----:B------:R0:W-:Y:S04]  /*d7c0*/  STL [R1+0xf0c], R4 ;  /* 0x000f0c0401007387 */ /* 0x0001e80000100800 */
[----:B------:R1:W-:Y:S04]  /*d7d0*/  STL [R1+0xed8], R5 ;  /* 0x000ed80501007387 */ /* 0x0003e80000100800 */
[----:B------:R-:W2:Y:S01]  /*d7e0*/  LDL.LU R13, [R1+0xf0] ;  /* 0x0000f000010d7983 */ /* 0x000ea20000300800 */
[----:B0-----:R-:W-:Y:S02]  /*d7f0*/  LEA R4, P4, R24, R0, 0x1 ;  /* 0x0000000018047211 */ /* 0x001fe400078808ff */
[----:B-1----:R-:W-:-:S03]  /*d800*/  LEA.HI.X.SX32 R5, R12, R2, 0x1, P5 ;  /* 0x000000020c057211 */ /* 0x002fc600028f0eff */
[----:B------:R0:W-:Y:S04]  /*d810*/  STL [R1+0xf14], R4 ;  /* 0x000f140401007387 */ /* 0x0001e80000100800 */
[----:B------:R-:W2:Y:S01]  /*d820*/  LDL.LU R12, [R1+0xec] ;  /* 0x0000ec00010c7983 */ /* 0x000ea20000300800 */
[----:B0-----:R-:W-:-:S03]  /*d830*/  LEA R4, P5, R23, R0, 0x1 ;  /* 0x0000000017047211 */ /* 0x001fc600078a08ff */
[----:B------:R0:W-:Y:S04]  /*d840*/  STL [R1+0xee0], R5 ;  /* 0x000ee00501007387 */ /* 0x0001e80000100800 */
[----:B------:R3:W-:Y:S01]  /*d850*/  STL [R1+0xf1c], R4 ;  /* 0x000f1c0401007387 */ /* 0x0007e20000100800 */
[----:B0-----:R-:W-:-:S03]  /*d860*/  LEA.HI.X.SX32 R5, R61, R2, 0x1, P6 ;  /* 0x000000023d057211 */ /* 0x001fc600030f0eff */
[----:B------:R-:W2:Y:S01]  /*d870*/  LDL.LU R61, [R1+0xe8] ;  /* 0x0000e800013d7983 */ /* 0x000ea20000300800 */
[----:B---3--:R-:W-:-:S03]  /*d880*/  LEA R4, P6, R22, R0, 0x1 ;  /* 0x0000000016047211 */ /* 0x008fc600078c08ff */
[----:B------:R0:W-:Y:S04]  /*d890*/  STL [R1+0xee8], R5 ;  /* 0x000ee80501007387 */ /* 0x0001e80000100800 */
[----:B------:R1:W-:Y:S01]  /*d8a0*/  STL [R1+0xf24], R4 ;  /* 0x000f240401007387 */ /* 0x0003e20000100800 */
[----:B0-----:R-:W-:-:S03]  /*d8b0*/  LEA.HI.X.SX32 R5, R3, R2, 0x1, P0 ;  /* 0x0000000203057211 */ /* 0x001fc600000f0eff */
[----:B------:R-:W3:Y:S01]  /*d8c0*/  LDL.LU R3, [R1+0xe0] ;  /* 0x0000e00001037983 */ /* 0x000ee20000300800 */
[----:B-1----:R-:W-:-:S03]  /*d8d0*/  LEA R4, P0, R21, R0, 0x1 ;  /* 0x0000000015047211 */ /* 0x002fc600078008ff */
[----:B------:R0:W-:Y:S04]  /*d8e0*/  STL [R1+0xef0], R5 ;  /* 0x000ef00501007387 */ /* 0x0001e80000100800 */
[----:B------:R1:W-:Y:S01]  /*d8f0*/  STL [R1+0xf2c], R4 ;  /* 0x000f2c0401007387 */ /* 0x0003e20000100800 */
[----:B0-----:R-:W-:-:S03]  /*d900*/  LEA.HI.X.SX32 R5, R9, R2, 0x1, P1 ;  /* 0x0000000209057211 */ /* 0x001fc600008f0eff */
[----:B------:R-:W3:Y:S01]  /*d910*/  LDL.LU R9, [R1+0xdc] ;  /* 0x0000dc0001097983 */ /* 0x000ee20000300800 */
[----:B------:R-:W-:Y:S02]  /*d920*/  LEA.HI.X.SX32 R6, R8, R2, 0x1, P2 ;  /* 0x0000000208067211 */ /* 0x000fe400010f0eff */
[----:B-1----:R-:W-:Y:S01]  /*d930*/  LEA R4, P1, R20, R0, 0x1 ;  /* 0x0000000014047211 */ /* 0x002fe200078208ff */
[----:B------:R-:W-:Y:S04]  /*d940*/  STL [R1+0xef8], R5 ;  /* 0x000ef80501007387 */ /* 0x000fe80000100800 */
[----:B------:R0:W-:Y:S04]  /*d950*/  STL [R1+0xf34], R4 ;  /* 0x000f340401007387 */ /* 0x0001e80000100800 */
[----:B------:R-:W-:Y:S01]  /*d960*/  STL [R1+0xf00], R6 ;  /* 0x000f000601007387 */ /* 0x000fe20000100800 */
[----:B0-----:R-:W-:-:S03]  /*d970*/  LEA.HI.X.SX32 R4, R10, R2, 0x1, P3 ;  /* 0x000000020a047211 */ /* 0x001fc600018f0eff */
[----:B------:R-:W3:Y:S01]  /*d980*/  LDL.LU R10, [R1+0xd8] ;  /* 0x0000d800010a7983 */ /* 0x000ee20000300800 */
[----:B------:R-:W-:-:S05]  /*d990*/  LEA R5, P2, R19, R0, 0x1 ;  /* 0x0000000013057211 */ /* 0x000fca00078408ff */
[----:B------:R0:W-:Y:S04]  /*d9a0*/  STL [R1+0xf3c], R5 ;  /* 0x000f3c0501007387 */ /* 0x0001e80000100800 */
[----:B------:R1:W-:Y:S04]  /*d9b0*/  STL [R1+0xf08], R4 ;  /* 0x000f080401007387 */ /* 0x0003e80000100800 */
[----:B------:R-:W3:Y:S01]  /*d9c0*/  LDL.LU R7, [R1+0xd4] ;  /* 0x0000d40001077983 */ /* 0x000ee20000300800 */
[----:B0-----:R-:W-:Y:S02]  /*d9d0*/  LEA R5, P3, R18, R0, 0x1 ;  /* 0x0000000012057211 */ /* 0x001fe400078608ff */
[----:B-1----:R-:W-:-:S03]  /*d9e0*/  LEA.HI.X.SX32 R4, R24, R2, 0x1, P4 ;  /* 0x0000000218047211 */ /* 0x002fc600020f0eff */
[----:B------:R4:W-:Y:S04]  /*d9f0*/  STL [R1+0xf44], R5 ;  /* 0x000f440501007387 */ /* 0x0009e80000100800 */
[----:B------:R0:W-:Y:S04]  /*da00*/  STL [R1+0xf10], R4 ;  /* 0x000f100401007387 */ /* 0x0001e80000100800 */
[----:B------:R-:W3:Y:S01]  /*da10*/  LDL.LU R24, [R1+0xcc] ;  /* 0x0000cc0001187983 */ /* 0x000ee20000300800 */
[----:B----4-:R-:W-:Y:S02]  /*da20*/  LEA R5, P4, R17, R0, 0x1 ;  /* 0x0000000011057211 */ /* 0x010fe400078808ff */
[----:B0-----:R-:W-:-:S03]  /*da30*/  LEA.HI.X.SX32 R4, R23, R2, 0x1, P5 ;  /* 0x0000000217047211 */ /* 0x001fc600028f0eff */
[----:B------:R0:W-:Y:S04]  /*da40*/  STL [R1+0xf4c], R5 ;  /* 0x000f4c0501007387 */ /* 0x0001e80000100800 */
[----:B------:R1:W-:Y:S04]  /*da50*/  STL [R1+0xf18], R4 ;  /* 0x000f180401007387 */ /* 0x0003e80000100800 */
[----:B------:R-:W4:Y:S01]  /*da60*/  LDL.LU R23, [R1+0xc8] ;  /* 0x0000c80001177983 */ /* 0x000f220000300800 */
[----:B0-----:R-:W-:Y:S02]  /*da70*/  LEA R5, P5, R16, R0, 0x1 ;  /* 0x0000000010057211 */ /* 0x001fe400078a08ff */
[----:B-1----:R-:W-:-:S03]  /*da80*/  LEA.HI.X.SX32 R4, R22, R2, 0x1, P6 ;  /* 0x0000000216047211 */ /* 0x002fc600030f0eff */
[----:B------:R-:W-:Y:S04]  /*da90*/  STL [R1+0xf54], R5 ;  /* 0x000f540501007387 */ /* 0x000fe80000100800 */
[----:B------:R0:W-:Y:S04]  /*daa0*/  STL [R1+0xf20], R4 ;  /* 0x000f200401007387 */ /* 0x0001e80000100800 */
[----:B------:R-:W4:Y:S01]  /*dab0*/  LDL.LU R22, [R1+0xc4] ;  /* 0x0000c40001167983 */ /* 0x000f220000300800 */
[----:B0-----:R-:W-:Y:S02]  /*dac0*/  LEA.HI.X.SX32 R4, R21, R2, 0x1, P0 ;  /* 0x0000000215047211 */ /* 0x001fe400000f0eff */
[----:B--2---:R-:W-:-:S05]  /*dad0*/  LEA R5, P6, R15, R0, 0x1 ;  /* 0x000000000f057211 */ /* 0x004fca00078c08ff */
[----:B------:R0:W-:Y:S04]  /*dae0*/  STL [R1+0xf5c], R5 ;  /* 0x000f5c0501007387 */ /* 0x0001e80000100800 */
[----:B------:R1:W-:Y:S01]  /*daf0*/  STL [R1+0xf28], R4 ;  /* 0x000f280401007387 */ /* 0x0003e20000100800 */
[----:B0-----:R-:W-:Y:S02]  /*db00*/  LEA.HI.X.SX32 R5, R20, R2, 0x1, P1 ;  /* 0x0000000214057211 */ /* 0x001fe400008f0eff */
[----:B------:R-:W-:-:S05]  /*db10*/  LEA R6, P0, R14, R0, 0x1 ;  /* 0x000000000e067211 */ /* 0x000fca00078008ff */
[----:B------:R-:W-:Y:S04]  /*db20*/  STL [R1+0xf64], R6 ;  /* 0x000f640601007387 */ /* 0x000fe80000100800 */
[----:B------:R-:W2:Y:S01]  /*db30*/  LDL.LU R21, [R1+0xc0] ;  /* 0x0000c00001157983 */ /* 0x000ea20000300800 */
[----:B-1----:R-:W-:-:S03]  /*db40*/  LEA R4, P1, R13, R0, 0x1 ;  /* 0x000000000d047211 */ /* 0x002fc600078208ff */
[----:B------:R0:W-:Y:S04]  /*db50*/  STL [R1+0xf30], R5 ;  /* 0x000f300501007387 */ /* 0x0001e80000100800 */
[----:B------:R1:W-:Y:S04]  /*db60*/  STL [R1+0xf6c], R4 ;  /* 0x000f6c0401007387 */ /* 0x0003e80000100800 */
[----:B------:R-:W2:Y:S01]  /*db70*/  LDL.LU R20, [R1+0xb8] ;  /* 0x0000b80001147983 */ /* 0x000ea20000300800 */
[----:B0-----:R-:W-:Y:S02]  /*db80*/  LEA.HI.X.SX32 R5, R19, R2, 0x1, P2 ;  /* 0x0000000213057211 */ /* 0x001fe400010f0eff */
        /* <DEDUP_REMOVED lines=10> */
[----:B---3--:R-:W-:-:S03]  /*dc30*/  LEA R4, P4, R3, R0, 0x1 ;  /* 0x0000000003047211 */ /* 0x008fc600078808ff */
[----:B------:R0:W-:Y:S04]  /*dc40*/  STL [R1+0xf48], R5 ;  /* 0x000f480501007387 */ /* 0x0001e80000100800 */
[----:B------:R1:W-:Y:S04]  /*dc50*/  STL [R1+0xf84], R4 ;  /* 0x000f840401007387 */ /* 0x0003e80000100800 */
[----:B------:R-:W3:Y:S01]  /*dc60*/  LDL.LU R17, [R1+0xac] ;  /* 0x0000ac0001117983 */ /* 0x000ee20000300800 */
[----:B0-----:R-:W-:Y:S02]  /*dc70*/  LEA.HI.X.SX32 R5, R16, R2, 0x1, P5 ;  /* 0x0000000210057211 */ /* 0x001fe400028f0eff */
[----:B-1----:R-:W-:-:S03]  /*dc80*/  LEA R4, P5, R9, R0, 0x1 ;  /* 0x0000000009047211 */ /* 0x002fc600078a08ff */
[----:B------:R0:W-:Y:S04]  /*dc90*/  STL [R1+0xf50], R5 ;  /* 0x000f500501007387 */ /* 0x0001e80000100800 */
[----:B------:R1:W-:Y:S04]  /*dca0*/  STL [R1+0xf8c], R4 ;  /* 0x000f8c0401007387 */ /* 0x0003e80000100800 */
[----:B------:R-:W3:Y:S01]  /*dcb0*/  LDL.LU R16, [R1+0xa8] ;  /* 0x0000a80001107983 */ /* 0x000ee20000300800 */
[----:B0-----:R-:W-:-:S05]  /*dcc0*/  LEA.HI.X.SX32 R5, R15, R2, 0x1, P6 ;  /* 0x000000020f057211 */ /* 0x001fca00030f0eff */
[----:B------:R0:W-:Y:S01]  /*dcd0*/  STL [R1+0xf58], R5 ;  /* 0x000f580501007387 */ /* 0x0001e20000100800 */
[----:B-1----:R-:W-:-:S03]  /*dce0*/  LEA R4, P6, R10, R0, 0x1 ;  /* 0x000000000a047211 */ /* 0x002fc600078c08ff */
[----:B------:R-:W3:Y:S01]  /*dcf0*/  LDL.LU R15, [R1+0xa0] ;  /* 0x0000a000010f7983 */ /* 0x000ee20000300800 */
[----:B0-----:R-:W-:-:S03]  /*dd00*/  LEA.HI.X.SX32 R5, R14, R2, 0x1, P0 ;  /* 0x000000020e057211 */ /* 0x001fc600000f0eff */
        /* <DEDUP_REMOVED lines=8> */
[----:B0-----:R-:W-:Y:S02]  /*dd90*/  LEA R4, P1, R24, R0, 0x1 ;  /* 0x0000000018047211 */ /* 0x001fe400078208ff */
[----:B-1----:R-:W-:-:S03]  /*dda0*/  LEA.HI.X.SX32 R5, R12, R2, 0x1, P2 ;  /* 0x000000020c057211 */ /* 0x002fc600010f0eff */
[----:B------:R4:W-:Y:S04]  /*ddb0*/  STL [R1+0xfa4], R4 ;  /* 0x000fa40401007387 */ /* 0x0009e80000100800 */
[----:B------:R-:W3:Y:S01]  /*ddc0*/  LDL.LU R12, [R1+0x90] ;  /* 0x00009000010c7983 */ /* 0x000ee20000300800 */
[----:B----4-:R-:W-:-:S03]  /*ddd0*/  LEA R4, P2, R23, R0, 0x1 ;  /* 0x0000000017047211 */ /* 0x010fc600078408ff */
[----:B------:R0:W-:Y:S04]  /*dde0*/  STL [R1+0xf70], R5 ;  /* 0x000f700501007387 */ /* 0x0001e80000100800 */
[----:B------:R1:W-:Y:S01]  /*ddf0*/  STL [R1+0xfac], R4 ;  /* 0x000fac0401007387 */ /* 0x0003e20000100800 */
[----:B0-----:R-:W-:-:S03]  /*de00*/  LEA.HI.X.SX32 R5, R61, R2, 0x1, P3 ;  /* 0x000000023d057211 */ /* 0x001fc600018f0eff */
[----:B------:R-:W4:Y:S01]  /*de10*/  LDL.LU R61, [R1+0x8c] ;  /* 0x00008c00013d7983 */ /* 0x000f220000300800 */
[----:B-1----:R-:W-:-:S03]  /*de20*/  LEA R4, P3, R22, R0, 0x1 ;  /* 0x0000000016047211 */ /* 0x002fc600078608ff */
[----:B------:R0:W-:Y:S04]  /*de30*/  STL [R1+0xf78], R5 ;  /* 0x000f780501007387 */ /* 0x0001e80000100800 */
[----:B------:R-:W-:Y:S01]  /*de40*/  STL [R1+0xfb4], R4 ;  /* 0x000fb40401007387 */ /* 0x000fe20000100800 */
[----:B0-----:R-:W-:-:S03]  /*de50*/  LEA.HI.X.SX32 R5, R3, R2, 0x1, P4 ;  /* 0x0000000203057211 */ /* 0x001fc600020f0eff */
[----:B------:R-:W4:Y:S04]  /*de60*/  LDL.LU R3, [R1+0x88] ;  /* 0x0000880001037983 */ /* 0x000f280000300800 */
[----:B------:R0:W-:Y:S04]  /*de70*/  STL [R1+0xf80], R5 ;  /* 0x000f800501007387 */ /* 0x0001e80000100800 */
[----:B------:R-:W4:Y:S01]  /*de80*/  LDL.LU R8, [R1+0x84] ;  /* 0x0000840001087983 */ /* 0x000f220000300800 */
[-C--:B0-----:R-:W-:Y:S02]  /*de90*/  LEA.HI.X.SX32 R5, R9, R2.reuse, 0x1, P5 ;  /* 0x0000000209057211 */ /* 0x081fe400028f0eff */
[----:B------:R-:W-:-:S02]  /*dea0*/  LEA.HI.X.SX32 R6, R7, R2, 0x1, P0 ;  /* 0x0000000207067211 */ /* 0x000fc400000f0eff */
[----:B--2---:R-:W-:-:S05]  /*deb0*/  LEA R4, P4, R21, R0, 0x1 ;  /* 0x0000000015047211 */ /* 0x004fca00078808ff */
[----:B------:R0:W-:Y:S04]  /*dec0*/  STL [R1+0xfbc], R4 ;  /* 0x000fbc0401007387 */ /* 0x0001e80000100800 */
[----:B------:R1:W-:Y:S04]  /*ded0*/  STL [R1+0xf88], R5 ;  /* 0x000f880501007387 */ /* 0x0003e80000100800 */
[----:B------:R-:W2:Y:S01]  /*dee0*/  LDL.LU R9, [R1+0x80] ;  /* 0x0000800001097983 */ /* 0x000ea20000300800 */
[----:B0-----:R-:W-:Y:S02]  /*def0*/  LEA R4, P5, R20, R0, 0x1 ;  /* 0x0000000014047211 */ /* 0x001fe400078a08ff */
[----:B-1----:R-:W-:-:S03]  /*df00*/  LEA.HI.X.SX32 R5, R10, R2, 0x1, P6 ;  /* 0x000000020a057211 */ /* 0x002fc600030f0eff */
[----:B------:R0:W-:Y:S04]  /*df10*/  STL [R1+0xfc4], R4 ;  /* 0x000fc40401007387 */ /* 0x0001e80000100800 */
[----:B------:R-:W-:Y:S04]  /*df20*/  STL [R1+0xf90], R5 ;  /* 0x000f900501007387 */ /* 0x000fe80000100800 */
[----:B------:R-:W2:Y:S01]  /*df30*/  LDL.LU R10, [R1+0x78] ;  /* 0x00007800010a7983 */ /* 0x000ea20000300800 */
[----:B0-----:R-:W-:-:S05]  /*df40*/  LEA R4, P6, R19, R0, 0x1 ;  /* 0x0000000013047211 */ /* 0x001fca00078c08ff */
[----:B------:R0:W-:Y:S04]  /*df50*/  STL [R1+0xfcc], R4 ;  /* 0x000fcc0401007387 */ /* 0x0001e80000100800 */
[----:B------:R3:W-:Y:S01]  /*df60*/  STL [R1+0xf98], R6 ;  /* 0x000f980601007387 */ /* 0x0007e20000100800 */
[----:B0-----:R-:W-:-:S03]  /*df70*/  LEA.HI.X.SX32 R4, R24, R2, 0x1, P1 ;  /* 0x0000000218047211 */ /* 0x001fc600008f0eff */
[----:B------:R-:W2:Y:S01]  /*df80*/  LDL.LU R24, [R1+0x74] ;  /* 0x0000740001187983 */ /* 0x000ea20000300800 */
[----:B------:R-:W-:-:S05]  /*df90*/  LEA R5, P0, R18, R0, 0x1 ;  /* 0x0000000012057211 */ /* 0x000fca00078008ff */
[----:B------:R0:W-:Y:S04]  /*dfa0*/  STL [R1+0xfd4], R5 ;  /* 0x000fd40501007387 */ /* 0x0001e80000100800 */
[----:B------:R-:W-:Y:S01]  /*dfb0*/  STL [R1+0xfa0], R4 ;  /* 0x000fa00401007387 */ /* 0x000fe20000100800 */
[----:B---3--:R-:W-:Y:S02]  /*dfc0*/  LEA R6, P1, R17, R0, 0x1 ;  /* 0x0000000011067211 */ /* 0x008fe400078208ff */
[----:B0-----:R-:W-:-:S03]  /*dfd0*/  LEA.HI.X.SX32 R5, R23, R2, 0x1, P2 ;  /* 0x0000000217057211 */ /* 0x001fc600010f0eff */
[----:B------:R0:W-:Y:S04]  /*dfe0*/  STL [R1+0xfdc], R6 ;  /* 0x000fdc0601007387 */ /* 0x0001e80000100800 */
[----:B------:R-:W3:Y:S01]  /*dff0*/  LDL.LU R23, [R1+0x70] ;  /* 0x0000700001177983 */ /* 0x000ee20000300800 */
[----:B0-----:R-:W-:Y:S02]  /*e000*/  LEA.HI.X.SX32 R6, R22, R2, 0x1, P3 ;  /* 0x0000000216067211 */ /* 0x001fe400018f0eff */
[-C--:B------:R-:W-:Y:S01]  /*e010*/  LEA R4, P2, R16, R0.reuse, 0x1 ;  /* 0x0000000010047211 */ /* 0x080fe200078408ff */
[----:B------:R0:W-:Y:S04]  /*e020*/  STL [R1+0xfa8], R5 ;  /* 0x000fa80501007387 */ /* 0x0001e80000100800 */
[----:B------:R1:W-:Y:S04]  /*e030*/  STL [R1+0xfe4], R4 ;  /* 0x000fe40401007387 */ /* 0x0003e80000100800 */
[----:B------:R1:W-:Y:S04]  /*e040*/  STL [R1+0xfb0], R6 ;  /* 0x000fb00601007387 */ /* 0x0003e80000100800 */
[----:B------:R-:W3:Y:S01]  /*e050*/  LDL.LU R22, [R1+0x68] ;  /* 0x0000680001167983 */ /* 0x000ee20000300800 */
[----:B0-----:R-:W-:-:S02]  /*e060*/  LEA R5, P3, R15, R0, 0x1 ;  /* 0x000000000f057211 */ /* 0x001fc400078608ff */
[----:B-1----:R-:W-:-:S03]  /*e070*/  LEA.HI.X.SX32 R4, R21, R2, 0x1, P4 ;  /* 0x0000000215047211 */ /* 0x002fc600020f0eff */
[----:B------:R0:W-:Y:S01]  /*e080*/  STL [R1+0xfec], R5 ;  /* 0x000fec0501007387 */ /* 0x0001e20000100800 */
[----:B------:R-:W-:-:S03]  /*e090*/  LEA R6, P4, R14, R0, 0x1 ;  /* 0x000000000e067211 */ /* 0x000fc600078808ff */
[----:B------:R1:W-:Y:S04]  /*e0a0*/  STL [R1+0xfb8], R4 ;  /* 0x000fb80401007387 */ /* 0x0003e80000100800 */
[----:B------:R1:W-:Y:S04]  /*e0b0*/  STL [R1+0xff4], R6 ;  /* 0x000ff40601007387 */ /* 0x0003e80000100800 */
[----:B------:R-:W3:Y:S01]  /*e0c0*/  LDL.LU R21, [R1+0x64] ;  /* 0x0000640001157983 */ /* 0x000ee20000300800 */
[----:B0-----:R-:W-:Y:S02]  /*e0d0*/  LEA.HI.X.SX32 R5, R20, R2, 0x1, P5 ;  /* 0x0000000214057211 */ /* 0x001fe400028f0eff */
[----:B-1----:R-:W-:-:S02]  /*e0e0*/  LEA R4, P5, R13, R0, 0x1 ;  /* 0x000000000d047211 */ /* 0x002fc400078a08ff */
[----:B------:R-:W-:Y:S01]  /*e0f0*/  LEA.HI.X.SX32 R6, R19, R2, 0x1, P6 ;  /* 0x0000000213067211 */ /* 0x000fe200030f0eff */
[----:B------:R0:W-:Y:S04]  /*e100*/  STL [R1+0xfc0], R5 ;  /* 0x000fc00501007387 */ /* 0x0001e80000100800 */
[----:B------:R1:W-:Y:S04]  /*e110*/  STL [R1+0xffc], R4 ;  /* 0x000ffc0401007387 */ /* 0x0003e80000100800 */
[----:B------:R4:W-:Y:S04]  /*e120*/  STL [R1+0xfc8], R6 ;  /* 0x000fc80601007387 */ /* 0x0009e80000100800 */
[----:B------:R-:W3:Y:S01]  /*e130*/  LDL.LU R20, [R1+0x60] ;  /* 0x0000600001147983 */ /* 0x000ee20000300800 */
[----:B0-----:R-:W-:-:S02]  /*e140*/  LEA R5, P6, R12, R0, 0x1 ;  /* 0x000000000c057211 */ /* 0x001fc400078c08ff */
[----:B-1----:R-:W-:-:S03]  /*e150*/  LEA.HI.X.SX32 R4, R18, R2, 0x1, P0 ;  /* 0x0000000212047211 */ /* 0x002fc600000f0eff */
[----:B------:R0:W-:Y:S04]  /*e160*/  STL [R1+0x1004], R5 ;  /* 0x0010040501007387 */ /* 0x0001e80000100800 */
[----:B------:R-:W-:Y:S01]  /*e170*/  STL [R1+0xfd0], R4 ;  /* 0x000fd00401007387 */ /* 0x000fe20000100800 */
[----:B----4-:R-:W-:-:S05]  /*e180*/  LEA R6, P0, R61, R0, 0x1 ;  /* 0x000000003d067211 */ /* 0x010fca00078008ff */
[----:B------:R1:W-:Y:S04]  /*e190*/  STL [R1+0x100c], R6 ;  /* 0x00100c0601007387 */ /* 0x0003e80000100800 */
[----:B------:R-:W4:Y:S01]  /*e1a0*/  LDL.LU R19, [R1+0x5c] ;  /* 0x00005c0001137983 */ /* 0x000f220000300800 */
[-C--:B0-----:R-:W-:Y:S02]  /*e1b0*/  LEA.HI.X.SX32 R5, R17, R2.reuse, 0x1, P1 ;  /* 0x0000000211057211 */ /* 0x081fe400008f0eff */
[----:B-1----:R-:W-:Y:S02]  /*e1c0*/  LEA.HI.X.SX32 R6, R16, R2, 0x1, P2 ;  /* 0x0000000210067211 */ /* 0x002fe400010f0eff */
[-C--:B------:R-:W-:Y:S01]  /*e1d0*/  LEA R4, P1, R3, R0.reuse, 0x1 ;  /* 0x0000000003047211 */ /* 0x080fe200078208ff */
[----:B------:R0:W-:Y:S04]  /*e1e0*/  STL [R1+0xfd8], R5 ;  /* 0x000fd80501007387 */ /* 0x0001e80000100800 */
[----:B------:R1:W-:Y:S04]  /*e1f0*/  STL [R1+0x1014], R4 ;  /* 0x0010140401007387 */ /* 0x0003e80000100800 */
[----:B------:R-:W-:Y:S01]  /*e200*/  STL [R1+0xfe0], R6 ;  /* 0x000fe00601007387 */ /* 0x000fe20000100800 */
[----:B0-----:R-:W-:-:S03]  /*e210*/  LEA R5, P2, R8, R0, 0x1 ;  /* 0x0000000008057211 */ /* 0x001fc600078408ff */
[----:B------:R-:W4:Y:S01]  /*e220*/  LDL.LU R18, [R1+0x58] ;  /* 0x0000580001127983 */ /* 0x000f220000300800 */
[----:B-1----:R-:W-:-:S03]  /*e230*/  LEA.HI.X.SX32 R4, R15, R2, 0x1, P3 ;  /* 0x000000020f047211 */ /* 0x002fc600018f0eff */
[----:B------:R0:W-:Y:S04]  /*e240*/  STL [R1+0x101c], R5 ;  /* 0x00101c0501007387 */ /* 0x0001e80000100800 */
[----:B------:R1:W-:Y:S01]  /*e250*/  STL [R1+0xfe8], R4 ;  /* 0x000fe80401007387 */ /* 0x0003e20000100800 */
[----:B0-----:R-:W-:Y:S02]  /*e260*/  LEA.HI.X.SX32 R5, R14, R2, 0x1, P4 ;  /* 0x000000020e057211 */ /* 0x001fe400020f0eff */
[----:B--2---:R-:W-:-:S05]  /*e270*/  LEA R6, P3, R9, R0, 0x1 ;  /* 0x0000000009067211 */ /* 0x004fca00078608ff */
[----:B------:R-:W-:Y:S04]  /*e280*/  STL [R1+0x1024], R6 ;  /* 0x0010240601007387 */ /* 0x000fe80000100800 */
[----:B------:R-:W2:Y:S01]  /*e290*/  LDL.LU R17, [R1+0x50] ;  /* 0x0000500001117983 */ /* 0x000ea20000300800 */
[----:B-1----:R-:W-:-:S03]  /*e2a0*/  LEA R4, P4, R10, R0, 0x1 ;  /* 0x000000000a047211 */ /* 0x002fc600078808ff */
[----:B------:R0:W-:Y:S04]  /*e2b0*/  STL [R1+0xff0], R5 ;  /* 0x000ff00501007387 */ /* 0x0001e80000100800 */
[----:B------:R1:W-:Y:S04]  /*e2c0*/  STL [R1+0x102c], R4 ;  /* 0x00102c0401007387 */ /* 0x0003e80000100800 */
[----:B------:R-:W2:Y:S01]  /*e2d0*/  LDL.LU R16, [R1+0x4c] ;  /* 0x00004c0001107983 */ /* 0x000ea20000300800 */
[----:B0-----:R-:W-:-:S05]  /*e2e0*/  LEA.HI.X.SX32 R5, R13, R2, 0x1, P5 ;  /* 0x000000020d057211 */ /* 0x001fca00028f0eff */
[----:B------:R0:W-:Y:S04]  /*e2f0*/  STL [R1+0xff8], R5 ;  /* 0x000ff80501007387 */ /* 0x0001e80000100800 */
[----:B------:R-:W2:Y:S01]  /*e300*/  LDL.LU R15, [R1+0x48] ;  /* 0x00004800010f7983 */ /* 0x000ea20000300800 */
[----:B-1----:R-:W-:-:S05]  /*e310*/  LEA R4, P5, R24, R0, 0x1 ;  /* 0x0000000018047211 */ /* 0x002fca00078a08ff */
[----:B------:R3:W-:Y:S01]  /*e320*/  STL [R1+0x1034], R4 ;  /* 0x0010340401007387 */ /* 0x0007e20000100800 */
[----:B0-----:R-:W-:-:S03]  /*e330*/  LEA.HI.X.SX32 R5, R12, R2, 0x1, P6 ;  /* 0x000000020c057211 */ /* 0x001fc600030f0eff */
[----:B------:R-:W2:Y:S04]  /*e340*/  LDL.LU R14, [R1+0x40] ;  /* 0x00004000010e7983 */ /* 0x000ea80000300800 */
[----:B------:R0:W-:Y:S04]  /*e350*/  STL [R1+0x1000], R5 ;  /* 0x0010000501007387 */ /* 0x0001e80000100800 */
[----:B------:R-:W2:Y:S01]  /*e360*/  LDL.LU R13, [R1+0x3c] ;  /* 0x00003c00010d7983 */ /* 0x000ea20000300800 */
[----:B---3--:R-:W-:Y:S02]  /*e370*/  LEA R4, P6, R23, R0, 0x1 ;  /* 0x0000000017047211 */ /* 0x008fe400078c08ff */
[----:B0-----:R-:W-:-:S03]  /*e380*/  LEA.HI.X.SX32 R5, R61, R2, 0x1, P0 ;  /* 0x000000023d057211 */ /* 0x001fc600000f0eff */
[----:B------:R0:W-:Y:S04]  /*e390*/  STL [R1+0x103c], R4 ;  /* 0x00103c0401007387 */ /* 0x0001e80000100800 */
[----:B------:R-:W3:Y:S04]  /*e3a0*/  LDL.LU R12, [R1+0x38] ;  /* 0x00003800010c7983 */ /* 0x000ee80000300800 */
[----:B------:R1:W-:Y:S04]  /*e3b0*/  STL [R1+0x1008], R5 ;  /* 0x0010080501007387 */ /* 0x0003e80000100800 */
[----:B------:R-:W3:Y:S01]  /*e3c0*/  LDL.LU R61, [R1+0x34] ;  /* 0x00003400013d7983 */ /* 0x000ee20000300800 */
[----:B0-----:R-:W-:-:S02]  /*e3d0*/  LEA R4, P0, R22, R0, 0x1 ;  /* 0x0000000016047211 */ /* 0x001fc400078008ff */
[----:B-1----:R-:W-:-:S03]  /*e3e0*/  LEA.HI.X.SX32 R5, R3, R2, 0x1, P1 ;  /* 0x0000000203057211 */ /* 0x002fc600008f0eff */
[----:B------:R0:W-:Y:S04]  /*e3f0*/  STL [R1+0x1044], R4 ;  /* 0x0010440401007387 */ /* 0x0001e80000100800 */
[----:B------:R-:W3:Y:S04]  /*e400*/  LDL.LU R3, [R1+0x30] ;  /* 0x0000300001037983 */ /* 0x000ee80000300800 */
[----:B------:R1:W-:Y:S04]  /*e410*/  STL [R1+0x1010], R5 ;  /* 0x0010100501007387 */ /* 0x0003e80000100800 */
[----:B------:R-:W3:Y:S01]  /*e420*/  LDL.LU R11, [R1+0x28] ;  /* 0x00002800010b7983 */ /* 0x000ee20000300800 */
[----:B0-----:R-:W-:-:S02]  /*e430*/  LEA R4, P1, R21, R0, 0x1 ;  /* 0x0000000015047211 */ /* 0x001fc400078208ff */
[----:B-1----:R-:W-:-:S03]  /*e440*/  LEA.HI.X.SX32 R5, R8, R2, 0x1, P2 ;  /* 0x0000000208057211 */ /* 0x002fc600010f0eff */
[----:B------:R0:W-:Y:S04]  /*e450*/  STL [R1+0x104c], R4 ;  /* 0x00104c0401007387 */ /* 0x0001e80000100800 */
[----:B0-----:R-:W3:Y:S04]  /*e460*/  LDL.LU R4, [R1+0x24] ;  /* 0x0000240001047983 */ /* 0x001ee80000300800 */
[----:B------:R0:W-:Y:S01]  /*e470*/  STL [R1+0x1018], R5 ;  /* 0x0010180501007387 */ /* 0x0001e20000100800 */
[----:B------:R-:W-:-:S03]  /*e480*/  LEA R6, P2, R20, R0, 0x1 ;  /* 0x0000000014067211 */ /* 0x000fc600078408ff */
[----:B0-----:R-:W3:Y:S01]  /*e490*/  LDL.LU R5, [R1+0x20] ;  /* 0x0000200001057983 */ /* 0x001ee20000300800 */
[----:B------:R-:W-:-:S03]  /*e4a0*/  LEA.HI.X.SX32 R7, R9, R2, 0x1, P3 ;  /* 0x0000000209077211 */ /* 0x000fc600018f0eff */
[----:B------:R0:W-:Y:S04]  /*e4b0*/  STL [R1+0x1054], R6 ;  /* 0x0010540601007387 */ /* 0x0001e80000100800 */
[----:B0-----:R-:W3:Y:S04]  /*e4c0*/  LDL.LU R6, [R1+0x1c] ;  /* 0x00001c0001067983 */ /* 0x001ee80000300800 */
[----:B------:R0:W-:Y:S01]  /*e4d0*/  STL [R1+0x1020], R7 ;  /* 0x0010200701007387 */ /* 0x0001e20000100800 */
[----:B----4-:R-:W-:-:S03]  /*e4e0*/  LEA R8, P3, R19, R0, 0x1 ;  /* 0x0000000013087211 */ /* 0x010fc600078608ff */
[----:B0-----:R-:W4:Y:S01]  /*e4f0*/  LDL.LU R7, [R1+0x14] ;  /* 0x0000140001077983 */ /* 0x001f220000300800 */
[----:B------:R-:W-:-:S03]  /*e500*/  LEA.HI.X.SX32 R9, R10, R2, 0x1, P4 ;  /* 0x000000020a097211 */ /* 0x000fc600020f0eff */
[----:B------:R0:W-:Y:S04]  /*e510*/  STL [R1+0x105c], R8 ;  /* 0x00105c0801007387 */ /* 0x0001e80000100800 */
[----:B0-----:R-:W4:Y:S04]  /*e520*/  LDL.LU R8, [R1+0x10] ;  /* 0x0000100001087983 */ /* 0x001f280000300800 */
[----:B------:R0:W-:Y:S04]  /*e530*/  STL [R1+0x1028], R9 ;  /* 0x0010280901007387 */ /* 0x0001e80000100800 */
[----:B0-----:R-:W4:Y:S01]  /*e540*/  LDL.LU R9, [R1+0xc] ;  /* 0x00000c0001097983 */ /* 0x001f220000300800 */
[----:B------:R-:W-:-:S02]  /*e550*/  LEA R10, P4, R18, R0, 0x1 ;  /* 0x00000000120a7211 */ /* 0x000fc400078808ff */
[----:B------:R-:W-:-:S03]  /*e560*/  LEA.HI.X.SX32 R24, R24, R2, 0x1, P5 ;  /* 0x0000000218187211 */ /* 0x000fc600028f0eff */
[----:B------:R0:W-:Y:S01]  /*e570*/  STL [R1+0x1064], R10 ;  /* 0x0010640a01007387 */ /* 0x0001e20000100800 */
[----:B------:R-:W-:-:S03]  /*e580*/  LEA.HI.X.SX32 R23, R23, R2, 0x1, P6 ;  /* 0x0000000217177211 */ /* 0x000fc600030f0eff */
[----:B0-----:R-:W4:Y:S04]  /*e590*/  LDL.LU R10, [R1+0x8] ;  /* 0x00000800010a7983 */ /* 0x001f280000300800 */
[----:B------:R2:W-:Y:S01]  /*e5a0*/  STL [R1+0x1030], R24 ;  /* 0x0010301801007387 */ /* 0x0005e20000100800 */
[-C--:B------:R-:W-:Y:S02]  /*e5b0*/  LEA.HI.X.SX32 R22, R22, R2.reuse, 0x1, P0 ;  /* 0x0000000216167211 */ /* 0x080fe400000f0eff */
[-C--:B------:R-:W-:Y:S02]  /*e5c0*/  LEA.HI.X.SX32 R21, R21, R2.reuse, 0x1, P1 ;  /* 0x0000000215157211 */ /* 0x080fe400008f0eff */
[-C--:B------:R-:W-:Y:S02]  /*e5d0*/  LEA.HI.X.SX32 R20, R20, R2.reuse, 0x1, P2 ;  /* 0x0000000214147211 */ /* 0x080fe400010f0eff */
[----:B------:R-:W-:-:S02]  /*e5e0*/  LEA.HI.X.SX32 R19, R19, R2, 0x1, P3 ;  /* 0x0000000213137211 */ /* 0x000fc400018f0eff */
[----:B------:R-:W-:Y:S02]  /*e5f0*/  LEA.HI.X.SX32 R18, R18, R2, 0x1, P4 ;  /* 0x0000000212127211 */ /* 0x000fe400020f0eff */
[----:B--2---:R-:W-:-:S05]  /*e600*/  LEA R24, P5, R17, R0, 0x1 ;  /* 0x0000000011187211 */ /* 0x004fca00078a08ff */
[----:B------:R0:W-:Y:S04]  /*e610*/  STL [R1+0x106c], R24 ;  /* 0x00106c1801007387 */ /* 0x0001e80000100800 */
[----:B0-----:R-:W2:Y:S04]  /*e620*/  LDL.LU R24, [R1+0x14c4] ;  /* 0x0014c40001187983 */ /* 0x001ea80000300800 */
[----:B------:R0:W-:Y:S02]  /*e630*/  STL [R1+0x1038], R23 ;  /* 0x0010381701007387 */ /* 0x0001e40000100800 */
[----:B0-----:R-:W-:-:S05]  /*e640*/  LEA R23, P6, R16, R0, 0x1 ;  /* 0x0000000010177211 */ /* 0x001fca00078c08ff */
        /* <DEDUP_REMOVED lines=15> */
[----:B---3--:R-:W-:-:S05]  /*e740*/  LEA R19, P3, R12, R0, 0x1 ;  /* 0x000000000c137211 */ /* 0x008fca00078608ff */
[----:B------:R0:W-:Y:S01]  /*e750*/  STL [R1+0x1094], R19 ;  /* 0x0010941301007387 */ /* 0x0001e20000100800 */
[----:B------:R-:W-:-:S03]  /*e760*/  LEA.HI.X.SX32 R17, R17, R2, 0x1, P5 ;  /* 0x0000000211117211 */ /* 0x000fc600028f0eff */
[----:B0-----:R-:W3:Y:S04]  /*e770*/  LDL.LU R19, [R1+0x14b0] ;  /* 0x0014b00001137983 */ /* 0x001ee80000300800 */
[----:B------:R0:W-:Y:S02]  /*e780*/  STL [R1+0x1060], R18 ;  /* 0x0010601201007387 */ /* 0x0001e40000100800 */
[----:B0-----:R-:W-:-:S05]  /*e790*/  LEA R18, P4, R61, R0, 0x1 ;  /* 0x000000003d127211 */ /* 0x001fca00078808ff */
[----:B------:R0:W-:Y:S01]  /*e7a0*/  STL [R1+0x109c], R18 ;  /* 0x00109c1201007387 */ /* 0x0001e20000100800 */
[----:B------:R-:W-:-:S03]  /*e7b0*/  LEA.HI.X.SX32 R16, R16, R2, 0x1, P6 ;  /* 0x0000000210107211 */ /* 0x000fc600030f0eff */
[----:B0-----:R-:W2:Y:S04]  /*e7c0*/  LDL.LU R18, [R1+0x14ac] ;  /* 0x0014ac0001127983 */ /* 0x001ea80000300800 */
        /* <DEDUP_REMOVED lines=26> */
[----:B----4-:R-:W-:-:S05]  /*e970*/  LEA R12, P3, R7, R0, 0x1 ;  /* 0x00000000070c7211 */ /* 0x010fca00078608ff */
[----:B------:R0:W-:Y:S01]  /*e980*/  STL [R1+0x10cc], R12 ;  /* 0x0010cc0c01007387 */ /* 0x0001e20000100800 */
[----:B------:R-:W-:-:S03]  /*e990*/  LEA.HI.X.SX32 R3, R3, R2, 0x1, P5 ;  /* 0x0000000203037211 */ /* 0x000fc600028f0eff */
[----:B0-----:R-:W4:Y:S04]  /*e9a0*/  LDL.LU R12, [R1+0x1494] ;  /* 0x00149400010c7983 */ /* 0x001f280000300800 */
[----:B------:R0:W-:Y:S02]  /*e9b0*/  STL [R1+0x1098], R61 ;  /* 0x0010983d01007387 */ /* 0x0001e40000100800 */
[----:B0-----:R-:W-:-:S05]  /*e9c0*/  LEA R61, P4, R8, R0, 0x1 ;  /* 0x00000000083d7211 */ /* 0x001fca00078808ff */
[----:B------:R0:W-:Y:S04]  /*e9d0*/  STL [R1+0x10d4], R61 ;  /* 0x0010d43d01007387 */ /* 0x0001e80000100800 */
[----:B0-----:R-:W2:Y:S04]  /*e9e0*/  LDL.LU R61, [R1+0x1490] ;  /* 0x00149000013d7983 */ /* 0x001ea80000300800 */
[----:B------:R0:W-:Y:S02]  /*e9f0*/  STL [R1+0x10a0], R3 ;  /* 0x0010a00301007387 */ /* 0x0001e40000100800 */
[----:B0-----:R-:W-:-:S05]  /*ea00*/  LEA R3, P5, R9, R0, 0x1 ;  /* 0x0000000009037211 */ /* 0x001fca00078a08ff */
[----:B------:R0:W-:Y:S04]  /*ea10*/  STL [R1+0x10dc], R3 ;  /* 0x0010dc0301007387 */ /* 0x0001e80000100800 */
[----:B0-----:R-:W3:Y:S01]  /*ea20*/  LDL.LU R3, [R1+0x148c] ;  /* 0x00148c0001037983 */ /* 0x001ee20000300800 */
[----:B------:R-:W-:-:S05]  /*ea30*/  LEA.HI.X.SX32 R11, R11, R2, 0x1, P6 ;  /* 0x000000020b0b7211 */ /* 0x000fca00030f0eff */
[----:B------:R0:W-:Y:S02]  /*ea40*/  STL [R1+0x10a8], R11 ;  /* 0x0010a80b01007387 */ /* 0x0001e40000100800 */
[----:B0-----:R-:W-:-:S05]  /*ea50*/  LEA R11, P6, R10, R0, 0x1 ;  /* 0x000000000a0b7211 */ /* 0x001fca00078c08ff */
[----:B------:R0:W-:Y:S01]  /*ea60*/  STL [R1+0x10e4], R11 ;  /* 0x0010e40b01007387 */ /* 0x0001e20000100800 */
[-C--:B------:R-:W-:Y:S02]  /*ea70*/  LEA.HI.X.SX32 R5, R5, R2.reuse, 0x1, P1 ;  /* 0x0000000205057211 */ /* 0x080fe400008f0eff */
[----:B0-----:R-:W-:-:S05]  /*ea80*/  LEA.HI.X.SX32 R11, R4, R2, 0x1, P0 ;  /* 0x00000002040b7211 */ /* 0x001fca00000f0eff */
[----:B------:R2:W-:Y:S01]  /*ea90*/  STL [R1+0x10b0], R11 ;  /* 0x0010b00b01007387 */ /* 0x0005e20000100800 */
[----:B------:R-:W-:Y:S02]  /*eaa0*/  IMAD R25, R25, c[0x0][0x190], RZ ;  /* 0x0000640019197a24 */ /* 0x000fe400078e02ff */
[----:B------:R-:W-:Y:S02]  /*eab0*/  IMAD R26, R26, c[0x0][0x190], RZ ;  /* 0x000064001a1a7a24 */ /* 0x000fe400078e02ff */
[----:B------:R-:W-:Y:S02]  /*eac0*/  IMAD R27, R27, c[0x0][0x190], RZ ;  /* 0x000064001b1b7a24 */ /* 0x000fe400078e02ff */
[----:B------:R-:W-:Y:S02]  /*ead0*/  IMAD R28, R28, c[0x0][0x190], RZ ;  /* 0x000064001c1c7a24 */ /* 0x000fe400078e02ff */
[----:B------:R-:W-:Y:S02]  /*eae0*/  IMAD R29, R29, c[0x0][0x190], RZ ;  /* 0x000064001d1d7a24 */ /* 0x000fe400078e02ff */
[----:B------:R-:W-:-:S02]  /*eaf0*/  IMAD R30, R30, c[0x0][0x190], RZ ;  /* 0x000064001e1e7a24 */ /* 0x000fc400078e02ff */
        /* <DEDUP_REMOVED lines=20> */
[----:B------:R-:W-:Y:S01]  /*ec40*/  IMAD R51, R51, c[0x0][0x190], RZ ;  /* 0x0000640033337a24 */ /* 0x000fe200078e02ff */
[-C--:B--2---:R-:W-:Y:S02]  /*ec50*/  LEA R11, P1, R61, R0.reuse, 0x1 ;  /* 0x000000003d0b7211 */ /* 0x084fe400078208ff */
[----:B---3--:R-:W-:-:S05]  /*ec60*/  LEA R4, P0, R3, R0, 0x1 ;  /* 0x0000000003047211 */ /* 0x008fca00078008ff */
[----:B------:R0:W-:Y:S04]  /*ec70*/  STL [R1+0x10ec], R4 ;  /* 0x0010ec0401007387 */ /* 0x0001e80000100800 */
[----:B------:R4:W-:Y:S01]  /*ec80*/  STL [R1+0x10b8], R5 ;  /* 0x0010b80501007387 */ /* 0x0009e20000100800 */
[----:B0-----:R-:W-:-:S03]  /*ec90*/  LEA.HI.X.SX32 R4, R6, R2, 0x1, P2 ;  /* 0x0000000206047211 */ /* 0x001fc600010f0eff */
[----:B------:R-:W-:Y:S01]  /*eca0*/  STL [R1+0x10f4], R11 ;  /* 0x0010f40b01007387 */ /* 0x000fe20000100800 */
[----:B------:R-:W-:Y:S02]  /*ecb0*/  LEA.HI.X.SX32 R6, R7, R2, 0x1, P3 ;  /* 0x0000000207067211 */ /* 0x000fe400018f0eff */
[-C--:B----4-:R-:W-:Y:S01]  /*ecc0*/  LEA R5, P2, R12, R0.reuse, 0x1 ;  /* 0x000000000c057211 */ /* 0x090fe200078408ff */
[----:B------:R0:W-:Y:S04]  /*ecd0*/  STL [R1+0x10c0], R4 ;  /* 0x0010c00401007387 */ /* 0x0001e80000100800 */
[----:B------:R1:W-:Y:S01]  /*ece0*/  STL [R1+0x10fc], R5 ;  /* 0x0010fc0501007387 */ /* 0x0003e20000100800 */
[----:B0-----:R-:W-:-:S03]  /*ecf0*/  LEA R4, P3, R13, R0, 0x1 ;  /* 0x000000000d047211 */ /* 0x001fc600078608ff */
[----:B------:R0:W-:Y:S01]  /*ed00*/  STL [R1+0x10c8], R6 ;  /* 0x0010c80601007387 */ /* 0x0001e20000100800 */
[----:B-1----:R-:W-:-:S03]  /*ed10*/  LEA.HI.X.SX32 R5, R8, R2, 0x1, P4 ;  /* 0x0000000208057211 */ /* 0x002fc600020f0eff */
[----:B------:R1:W-:Y:S01]  /*ed20*/  STL [R1+0x1104], R4 ;  /* 0x0011040401007387 */ /* 0x0003e20000100800 */
[----:B0-----:R-:W-:-:S03]  /*ed30*/  LEA R6, P4, R14, R0, 0x1 ;  /* 0x000000000e067211 */ /* 0x001fc600078808ff */
[----:B------:R0:W-:Y:S01]  /*ed40*/  STL [R1+0x10d0], R5 ;  /* 0x0010d00501007387 */ /* 0x0001e20000100800 */
[----:B-1----:R-:W-:-:S03]  /*ed50*/  LEA.HI.X.SX32 R4, R9, R2, 0x1, P5 ;  /* 0x0000000209047211 */ /* 0x002fc600028f0eff */
[----:B------:R1:W-:Y:S04]  /*ed60*/  STL [R1+0x110c], R6 ;  /* 0x00110c0601007387 */ /* 0x0003e80000100800 */
[----:B------:R2:W-:Y:S01]  /*ed70*/  STL [R1+0x10d8], R4 ;  /* 0x0010d80401007387 */ /* 0x0005e20000100800 */
[----:B0-----:R-:W-:Y:S02]  /*ed80*/  LEA R5, P5, R15, R0, 0x1 ;  /* 0x000000000f057211 */ /* 0x001fe400078a08ff */
[----:B-1----:R-:W-:-:S03]  /*ed90*/  LEA.HI.X.SX32 R6, R10, R2, 0x1, P6 ;  /* 0x000000020a067211 */ /* 0x002fc600030f0eff */
[----:B------:R0:W-:Y:S01]  /*eda0*/  STL [R1+0x1114], R5 ;  /* 0x0011140501007387 */ /* 0x0001e20000100800 */
[----:B--2---:R-:W-:-:S03]  /*edb0*/  LEA R4, P6, R16, R0, 0x1 ;  /* 0x0000000010047211 */ /* 0x004fc600078c08ff */
[----:B------:R1:W-:Y:S01]  /*edc0*/  STL [R1+0x10e0], R6 ;  /* 0x0010e00601007387 */ /* 0x0003e20000100800 */
[----:B0-----:R-:W-:-:S03]  /*edd0*/  LEA.HI.X.SX32 R5, R3, R2, 0x1, P0 ;  /* 0x0000000203057211 */ /* 0x001fc600000f0eff */
[----:B------:R-:W2:Y:S04]  /*ede0*/  LDL.LU R3, [R1+0x1488] ;  /* 0x0014880001037983 */ /* 0x000ea80000300800 */
[----:B------:R0:W-:Y:S01]  /*edf0*/  STL [R1+0x111c], R4 ;  /* 0x00111c0401007387 */ /* 0x0001e20000100800 */
[----:B-1----:R-:W-:-:S03]  /*ee00*/  LEA.HI.X.SX32 R6, R61, R2, 0x1, P1 ;  /* 0x000000023d067211 */ /* 0x002fc600008f0eff */
[----:B------:R1:W-:Y:S01]  /*ee10*/  STL [R1+0x10e8], R5 ;  /* 0x0010e80501007387 */ /* 0x0003e20000100800 */
[-C--:B0-----:R-:W-:Y:S02]  /*ee20*/  LEA R4, P0, R17, R0.reuse, 0x1 ;  /* 0x0000000011047211 */ /* 0x081fe400078008ff */
[----:B-1----:R-:W-:-:S03]  /*ee30*/  LEA R5, P1, R18, R0, 0x1 ;  /* 0x0000000012057211 */ /* 0x002fc600078208ff */
[----:B------:R0:W-:Y:S04]  /*ee40*/  STL [R1+0x1124], R4 ;  /* 0x0011240401007387 */ /* 0x0001e80000100800 */
[----:B------:R1:W-:Y:S01]  /*ee50*/  STL [R1+0x10f0], R6 ;  /* 0x0010f00601007387 */ /* 0x0003e20000100800 */
[----:B0-----:R-:W-:-:S03]  /*ee60*/  LEA.HI.X.SX32 R4, R12, R2, 0x1, P2 ;  /* 0x000000020c047211 */ /* 0x001fc600010f0eff */
[----:B------:R0:W-:Y:S01]  /*ee70*/  STL [R1+0x112c], R5 ;  /* 0x00112c0501007387 */ /* 0x0001e20000100800 */
[----:B-1----:R-:W-:-:S03]  /*ee80*/  LEA R6, P2, R19, R0, 0x1 ;  /* 0x0000000013067211 */ /* 0x002fc600078408ff */
[----:B------:R1:W-:Y:S01]  /*ee90*/  STL [R1+0x10f8], R4 ;  /* 0x0010f80401007387 */ /* 0x0003e20000100800 */
[----:B0-----:R-:W-:-:S03]  /*eea0*/  LEA.HI.X.SX32 R5, R13, R2, 0x1, P3 ;  /* 0x000000020d057211 */ /* 0x001fc600018f0eff */
[----:B------:R0:W-:Y:S01]  /*eeb0*/  STL [R1+0x1134], R6 ;  /* 0x0011340601007387 */ /* 0x0001e20000100800 */
[----:B-1----:R-:W-:-:S03]  /*eec0*/  LEA R4, P3, R20, R0, 0x1 ;  /* 0x0000000014047211 */ /* 0x002fc600078608ff */
[----:B------:R1:W-:Y:S04]  /*eed0*/  STL [R1+0x1100], R5 ;  /* 0x0011000501007387 */ /* 0x0003e80000100800 */
[----:B------:R3:W-:Y:S01]  /*eee0*/  STL [R1+0x113c], R4 ;  /* 0x00113c0401007387 */ /* 0x0007e20000100800 */
[----:B0-----:R-:W-:Y:S02]  /*eef0*/  LEA.HI.X.SX32 R6, R14, R2, 0x1, P4 ;  /* 0x000000020e067211 */ /* 0x001fe400020f0eff */
[----:B-1----:R-:W-:-:S03]  /*ef00*/  LEA R5, P4, R21, R0, 0x1 ;  /* 0x0000000015057211 */ /* 0x002fc600078808ff */
[----:B------:R0:W-:Y:S01]  /*ef10*/  STL [R1+0x1108], R6 ;  /* 0x0011080601007387 */ /* 0x0001e20000100800 */
[----:B---3--:R-:W-:-:S03]  /*ef20*/  LEA.HI.X.SX32 R4, R15, R2, 0x1, P5 ;  /* 0x000000020f047211 */ /* 0x008fc600028f0eff */
[----:B------:R1:W-:Y:S04]  /*ef30*/  STL [R1+0x1144], R5 ;  /* 0x0011440501007387 */ /* 0x0003e80000100800 */
[----:B------:R3:W-:Y:S01]  /*ef40*/  STL [R1+0x1110], R4 ;  /* 0x0011100401007387 */ /* 0x0007e20000100800 */
[----:B0-----:R-:W-:Y:S02]  /*ef50*/  LEA R6, P5, R22, R0, 0x1 ;  /* 0x0000000016067211 */ /* 0x001fe400078a08ff */
[----:B-1----:R-:W-:-:S03]  /*ef60*/  LEA.HI.X.SX32 R5, R16, R2, 0x1, P6 ;  /* 0x0000000210057211 */ /* 0x002fc600030f0eff */
[----:B------:R0:W-:Y:S01]  /*ef70*/  STL [R1+0x114c], R6 ;  /* 0x00114c0601007387 */ /* 0x0001e20000100800 */
[----:B---3--:R-:W-:-:S03]  /*ef80*/  LEA R4, P6, R23, R0, 0x1 ;  /* 0x0000000017047211 */ /* 0x008fc600078c08ff */
        /* <DEDUP_REMOVED lines=90> */
[----:B------:R-:W3:Y:S04]  /*f530*/  LDL.LU R8, [R1+0x170] ;  /* 0x0001700001087983 */ /* 0x000ee80000300800 */
[----:B------:R1:W-:Y:S04]  /*f540*/  STL [R1+0x1204], R5 ;  /* 0x0012040501007387 */ /* 0x0003e80000100800 */
[----:B------:R4:W-:Y:S04]  /*f550*/  STL [R1+0x11d0], R4 ;  /* 0x0011d00401007387 */ /* 0x0009e80000100800 */
[----:B0-----:R-:W2:Y:S01]  /*f560*/  LDL.LU R6, [R1+0x15c] ;  /* 0x00015c0001067983 */ /* 0x001ea20000300800 */
[----:B-1----:R-:W-:-:S02]  /*f570*/  LEA R5, P1, R46, R0, 0x1 ;  /* 0x000000002e057211 */ /* 0x002fc400078208ff */
[----:B----4-:R-:W-:-:S03]  /*f580*/  LEA.HI.X.SX32 R4, R40, R2, 0x1, P2 ;  /* 0x0000000228047211 */ /* 0x010fc600010f0eff */
[----:B------:R0:W-:Y:S01]  /*f590*/  STL [R1+0x120c], R5 ;  /* 0x00120c0501007387 */ /* 0x0001e20000100800 */
[----:B------:R-:W-:-:S03]  /*f5a0*/  LEA R7, P2, R47, R0, 0x1 ;  /* 0x000000002f077211 */ /* 0x000fc600078408ff */
[----:B------:R1:W-:Y:S01]  /*f5b0*/  STL [R1+0x11d8], R4 ;  /* 0x0011d80401007387 */ /* 0x0003e20000100800 */
[-C--:B------:R-:W-:Y:S02]  /*f5c0*/  LEA.HI.X.SX32 R9, R42, R2.reuse, 0x1, P4 ;  /* 0x000000022a097211 */ /* 0x080fe400020f0eff */
[----:B0-----:R-:W-:Y:S01]  /*f5d0*/  LEA.HI.X.SX32 R5, R41, R2, 0x1, P3 ;  /* 0x0000000229057211 */ /* 0x001fe200018f0eff */
[----:B------:R0:W-:Y:S01]  /*f5e0*/  STL [R1+0x1214], R7 ;  /* 0x0012140701007387 */ /* 0x0001e20000100800 */
[----:B-1----:R-:W-:-:S03]  /*f5f0*/  LEA R4, P3, R48, R0, 0x1 ;  /* 0x0000000030047211 */ /* 0x002fc600078608ff */
[----:B0-----:R-:W4:Y:S04]  /*f600*/  LDL.LU R7, [R1+0x168] ;  /* 0x0001680001077983 */ /* 0x001f280000300800 */
[----:B------:R0:W-:Y:S04]  /*f610*/  STL [R1+0x11e0], R5 ;  /* 0x0011e00501007387 */ /* 0x0001e80000100800 */
[----:B------:R1:W-:Y:S04]  /*f620*/  STL [R1+0x121c], R4 ;  /* 0x00121c0401007387 */ /* 0x0003e80000100800 */
[----:B------:R1:W-:Y:S01]  /*f630*/  STL [R1+0x11e8], R9 ;  /* 0x0011e80901007387 */ /* 0x0003e20000100800 */
[----:B0-----:R-:W-:-:S02]  /*f640*/  LEA.HI.X.SX32 R5, R43, R2, 0x1, P5 ;  /* 0x000000022b057211 */ /* 0x001fc400028f0eff */
[-C--:B-1----:R-:W-:Y:S02]  /*f650*/  LEA R4, P4, R49, R0.reuse, 0x1 ;  /* 0x0000000031047211 */ /* 0x082fe400078808ff */
[----:B------:R-:W-:-:S03]  /*f660*/  LEA R9, P5, R50, R0, 0x1 ;  /* 0x0000000032097211 */ /* 0x000fc600078a08ff */
[----:B------:R0:W-:Y:S04]  /*f670*/  STL [R1+0x1224], R4 ;  /* 0x0012240401007387 */ /* 0x0001e80000100800 */
[----:B------:R1:W-:Y:S04]  /*f680*/  STL [R1+0x11f0], R5 ;  /* 0x0011f00501007387 */ /* 0x0003e80000100800 */
[----:B------:R1:W-:Y:S01]  /*f690*/  STL [R1+0x122c], R9 ;  /* 0x00122c0901007387 */ /* 0x0003e20000100800 */
[----:B0-----:R-:W-:Y:S02]  /*f6a0*/  LEA.HI.X.SX32 R4, R44, R2, 0x1, P6 ;  /* 0x000000022c047211 */ /* 0x001fe400030f0eff */
[----:B-1----:R-:W-:-:S03]  /*f6b0*/  LEA R5, P6, R51, R0, 0x1 ;  /* 0x0000000033057211 */ /* 0x002fc600078c08ff */
[----:B------:R-:W-:Y:S01]  /*f6c0*/  STL [R1+0x11f8], R4 ;  /* 0x0011f80401007387 */ /* 0x000fe20000100800 */
[----:B------:R-:W-:-:S03]  /*f6d0*/  LEA.HI.X.SX32 R9, R45, R2, 0x1, P0 ;  /* 0x000000022d097211 */ /* 0x000fc600000f0eff */
[----:B------:R-:W-:Y:S04]  /*f6e0*/  STL [R1+0x1234], R5 ;  /* 0x0012340501007387 */ /* 0x000fe80000100800 */
[----:B------:R0:W-:Y:S04]  /*f6f0*/  STL [R1+0x1200], R9 ;  /* 0x0012000901007387 */ /* 0x0001e80000100800 */
[----:B0-----:R-:W4:Y:S01]  /*f700*/  LDL.LU R9, [R1+0x164] ;  /* 0x0001640001097983 */ /* 0x001f220000300800 */
[----:B------:R-:W-:Y:S02]  /*f710*/  IMAD R52, R52, c[0x0][0x190], RZ ;  /* 0x0000640034347a24 */ /* 0x000fe400078e02ff */
[----:B------:R-:W-:-:S03]  /*f720*/  IMAD R53, R53, c[0x0][0x190], RZ ;  /* 0x0000640035357a24 */ /* 0x000fc600078e02ff */
[----:B------:R-:W-:Y:S01]  /*f730*/  LEA R4, P0, R52, R0, 0x1 ;  /* 0x0000000034047211 */ /* 0x000fe200078008ff */
[----:B------:R-:W-:Y:S01]  /*f740*/  IMAD R54, R54, c[0x0][0x190], RZ ;  /* 0x0000640036367a24 */ /* 0x000fe200078e02ff */
[----:B------:R-:W-:-:S03]  /*f750*/  LEA.HI.X.SX32 R5, R46, R2, 0x1, P1 ;  /* 0x000000022e057211 */ /* 0x000fc600008f0eff */
[----:B------:R0:W-:Y:S01]  /*f760*/  STL [R1+0x123c], R4 ;  /* 0x00123c0401007387 */ /* 0x0001e20000100800 */
[----:B------:R-:W-:Y:S01]  /*f770*/  LEA.HI.X.SX32 R10, R47, R2, 0x1, P2 ;  /* 0x000000022f0a7211 */ /* 0x000fe200010f0eff */
[----:B------:R-:W-:Y:S02]  /*f780*/  IMAD R55, R55, c[0x0][0x190], RZ ;  /* 0x0000640037377a24 */ /* 0x000fe400078e02ff */
[----:B------:R1:W-:Y:S01]  /*f790*/  STL [R1+0x1208], R5 ;  /* 0x0012080501007387 */ /* 0x0003e20000100800 */
[-C--:B0-----:R-:W-:Y:S01]  /*f7a0*/  LEA R4, P1, R53, R0.reuse, 0x1 ;  /* 0x0000000035047211 */ /* 0x081fe200078208ff */
[----:B------:R-:W-:Y:S01]  /*f7b0*/  IMAD R56, R56, c[0x0][0x190], RZ ;  /* 0x0000640038387a24 */ /* 0x000fe200078e02ff */
[----:B-1----:R-:W-:-:S03]  /*f7c0*/  LEA R5, P2, R54, R0, 0x1 ;  /* 0x0000000036057211 */ /* 0x002fc600078408ff */
[----:B------:R0:W-:Y:S01]  /*f7d0*/  STL [R1+0x1244], R4 ;  /* 0x0012440401007387 */ /* 0x0001e20000100800 */
[----:B------:R-:W-:-:S03]  /*f7e0*/  IMAD R57, R57, c[0x0][0x190], RZ ;  /* 0x0000640039397a24 */ /* 0x000fc600078e02ff */
        /* <DEDUP_REMOVED lines=8> */
[----:B------:R1:W-:Y:S01]  /*f870*/  STL [R1+0x1220], R5 ;  /* 0x0012200501007387 */ /* 0x0003e20000100800 */
[----:B------:R-:W-:-:S03]  /*f880*/  IMAD R58, R58, c[0x0][0x190], RZ ;  /* 0x000064003a3a7a24 */ /* 0x000fc600078e02ff */
[----:B------:R1:W-:Y:S01]  /*f890*/  STL [R1+0x1258], R4 ;  /* 0x0012580401007387 */ /* 0x0003e20000100800 */
[----:B0-----:R-:W-:Y:S01]  /*f8a0*/  LEA.HI.X.SX32 R10, R50, R2, 0x1, P5 ;  /* 0x00000002320a7211 */ /* 0x001fe200028f0eff */
[----:B------:R-:W-:Y:S01]  /*f8b0*/  IMAD R59, R59, c[0x0][0x190], RZ ;  /* 0x000064003b3b7a24 */ /* 0x000fe200078e02ff */
[----:B-1----:R-:W-:-:S03]  /*f8c0*/  LEA R5, P5, R57, R0, 0x1 ;  /* 0x0000000039057211 */ /* 0x002fc600078a08ff */
[----:B------:R0:W-:Y:S01]  /*f8d0*/  STL [R1+0x1228], R10 ;  /* 0x0012280a01007387 */ /* 0x0001e20000100800 */
[----:B------:R-:W-:-:S03]  /*f8e0*/  LEA.HI.X.SX32 R4, R51, R2, 0x1, P6 ;  /* 0x0000000233047211 */ /* 0x000fc600030f0eff */
[----:B------:R1:W-:Y:S04]  /*f8f0*/  STL [R1+0x125c], R5 ;  /* 0x00125c0501007387 */ /* 0x0003e80000100800 */
[----:B------:R1:W-:Y:S01]  /*f900*/  STL [R1+0x1230], R4 ;  /* 0x0012300401007387 */ /* 0x0003e20000100800 */
[----:B0-----:R-:W-:Y:S02]  /*f910*/  LEA R10, P6, R58, R0, 0x1 ;  /* 0x000000003a0a7211 */ /* 0x001fe400078c08ff */
[----:B-1----:R-:W-:-:S03]  /*f920*/  LEA.HI.X.SX32 R5, R52, R2, 0x1, P0 ;  /* 0x0000000234057211 */ /* 0x002fc600000f0eff */
[----:B------:R0:W-:Y:S01]  /*f930*/  STL [R1+0x1260], R10 ;  /* 0x0012600a01007387 */ /* 0x0001e20000100800 */
[----:B------:R-:W-:-:S03]  /*f940*/  LEA R4, P0, R59, R0, 0x1 ;  /* 0x000000003b047211 */ /* 0x000fc600078008ff */
[----:B------:R-:W-:Y:S01]  /*f950*/  STL [R1+0x1238], R5 ;  /* 0x0012380501007387 */ /* 0x000fe20000100800 */
[----:B------:R-:W-:-:S03]  /*f960*/  IMAD R60, R60, c[0x0][0x190], RZ ;  /* 0x000064003c3c7a24 */ /* 0x000fc600078e02ff */
[----:B------:R1:W-:Y:S01]  /*f970*/  STL [R1+0x1264], R4 ;  /* 0x0012640401007387 */ /* 0x0003e20000100800 */
[----:B0-----:R-:W-:-:S05]  /*f980*/  LEA.HI.X.SX32 R10, R53, R2, 0x1, P1 ;  /* 0x00000002350a7211 */ /* 0x001fca00008f0eff */
[----:B------:R0:W-:Y:S01]  /*f990*/  STL [R1+0x1240], R10 ;  /* 0x0012400a01007387 */ /* 0x0001e20000100800 */
[----:B-1----:R-:W-:Y:S01]  /*f9a0*/  LEA.HI.X.SX32 R4, R54, R2, 0x1, P2 ;  /* 0x0000000236047211 */ /* 0x002fe200010f0eff */
[----:B0-----:R-:W-:-:S04]  /*f9b0*/  IMAD.MOV.U32 R10, RZ, RZ, c[0x0][0x188] ;  /* 0x00006200ff0a7624 */ /* 0x001fc800078e00ff */
[----:B------:R-:W-:Y:S02]  /*f9c0*/  IMAD R10, R10, 0x1f, RZ ;  /* 0x0000001f0a0a7824 */ /* 0x000fe400078e02ff */
[----:B------:R-:W-:Y:S01]  /*f9d0*/  IMAD.MOV.U32 R14, RZ, RZ, c[0x0][0x188] ;  /* 0x00006200ff0e7624 */ /* 0x000fe200078e00ff */
[----:B---3--:R-:W-:-:S05]  /*f9e0*/  LEA R5, P1, R8, R0, 0x1 ;  /* 0x0000000008057211 */ /* 0x008fca00078208ff */
[----:B------:R0:W-:Y:S04]  /*f9f0*/  STL [R1+0x1268], R5 ;  /* 0x0012680501007387 */ /* 0x0001e80000100800 */
[----:B------:R1:W-:Y:S01]  /*fa00*/  STL [R1+0x1248], R4 ;  /* 0x0012480401007387 */ /* 0x0003e20000100800 */
[----:B0-----:R-:W-:Y:S02]  /*fa10*/  LEA.HI.X.SX32 R5, R55, R2, 0x1, P3 ;  /* 0x0000000237057211 */ /* 0x001fe400018f0eff */
[----:B-1----:R-:W-:Y:S02]  /*fa20*/  LEA R4, P3, R60, R0, 0x1 ;  /* 0x000000003c047211 */ /* 0x002fe400078608ff */
[----:B------:R-:W-:Y:S01]  /*fa30*/  LEA.HI.X.SX32 R0, R56, R2, 0x1, P4 ;  /* 0x0000000238007211 */ /* 0x000fe200020f0eff */
[----:B------:R-:W-:Y:S01]  /*fa40*/  STL [R1+0x1250], R5 ;  /* 0x0012500501007387 */ /* 0x000fe20000100800 */
[----:B--2---:R-:W-:-:S03]  /*fa50*/  LEA R20, P2, R6, c[0x0][0x160], 0x1 ;  /* 0x0000580006147a11 */ /* 0x004fc600078408ff */
[----:B------:R0:W-:Y:S04]  /*fa60*/  STL [R1+0xaa0], R4 ;  /* 0x000aa00401007387 */ /* 0x0001e80000100800 */
[----:B------:R1:W-:Y:S01]  /*fa70*/  STL [R1+0xa8c], R0 ;  /* 0x000a8c0001007387 */ /* 0x0003e20000100800 */
[----:B------:R-:W-:Y:S02]  /*fa80*/  LEA.HI.X.SX32 R21, R6, c[0x0][0x164], 0x1, P2 ;  /* 0x0000590006157a11 */ /* 0x000fe400010f0eff */
[-C--:B0-----:R-:W-:Y:S02]  /*fa90*/  LEA.HI.X.SX32 R4, R58, R2.reuse, 0x1, P6 ;  /* 0x000000023a047211 */ /* 0x081fe400030f0eff */
[----:B-1----:R-:W-:-:S05]  /*faa0*/  LEA.HI.X.SX32 R0, R57, R2, 0x1, P5 ;  /* 0x0000000239007211 */ /* 0x002fca00028f0eff */
[----:B------:R0:W-:Y:S01]  /*fab0*/  STL [R1+0xa90], R0 ;  /* 0x000a900001007387 */ /* 0x0001e20000100800 */
[----:B----4-:R-:W-:-:S03]  /*fac0*/  LEA R18, P4, R7, c[0x0][0x160], 0x1 ;  /* 0x0000580007127a11 */ /* 0x010fc600078808ff */
[----:B------:R1:W-:Y:S01]  /*fad0*/  STL [R1+0xa94], R4 ;  /* 0x000a940401007387 */ /* 0x0003e20000100800 */
[-C--:B------:R-:W-:Y:S02]  /*fae0*/  LEA.HI.X.SX32 R6, R8, R2.reuse, 0x1, P1 ;  /* 0x0000000208067211 */ /* 0x080fe400008f0eff */
[----:B0-----:R-:W-:Y:S01]  /*faf0*/  LEA.HI.X.SX32 R0, R59, R2, 0x1, P0 ;  /* 0x000000023b007211 */ /* 0x001fe200000f0eff */
[----:B------:R-:W-:Y:S01]  /*fb00*/  STL.64 [R1+0xa00], R20 ;  /* 0x000a001401007387 */ /* 0x000fe20000100a00 */
[----:B------:R-:W-:-:S03]  /*fb10*/  LEA R8, P1, R3, c[0x0][0x160], 0x1 ;  /* 0x0000580003087a11 */ /* 0x000fc600078208ff */
[----:B------:R0:W-:Y:S01]  /*fb20*/  STL [R1+0xa98], R0 ;  /* 0x000a980001007387 */ /* 0x0001e20000100800 */
[----:B-1----:R-:W-:Y:S01]  /*fb30*/  IMAD.WIDE R4, R10, 0x2, R20 ;  /* 0x000000020a047825 */ /* 0x002fe200078e0214 */
[----:B------:R-:W-:Y:S02]  /*fb40*/  LEA.HI.X.SX32 R19, R7, c[0x0][0x164], 0x1, P4 ;  /* 0x0000590007137a11 */ /* 0x000fe400020f0eff */
[----:B------:R1:W-:Y:S01]  /*fb50*/  STL [R1+0xaa4], R6 ;  /* 0x000aa40601007387 */ /* 0x0003e20000100800 */
[----:B0-----:R-:W-:Y:S02]  /*fb60*/  LEA.HI.X.SX32 R0, R60, R2, 0x1, P3 ;  /* 0x000000023c007211 */ /* 0x001fe400018f0eff */
[----:B------:R-:W-:-:S03]  /*fb70*/  LEA.HI.X.SX32 R2, R3, c[0x0][0x164], 0x1, P1 ;  /* 0x0000590003027a11 */ /* 0x000fc600008f0eff */
[----:B------:R-:W-:Y:S01]  /*fb80*/  STL [R1+0xa9c], R0 ;  /* 0x000a9c0001007387 */ /* 0x000fe20000100800 */
[----:B-1----:R-:W-:-:S03]  /*fb90*/  IMAD.WIDE R6, R10, 0x2, R18 ;  /* 0x000000020a067825 */ /* 0x002fc600078e0212 */
[----:B------:R0:W-:Y:S04]  /*fba0*/  STL [R1+0xaac], R4 ;  /* 0x000aac0401007387 */ /* 0x0001e80000100800 */
[----:B------:R-:W-:Y:S04]  /*fbb0*/  STL [R1+0xa88], R8 ;  /* 0x000a880801007387 */ /* 0x000fe80000100800 */
[----:B------:R1:W-:Y:S01]  /*fbc0*/  STL [R1+0xaa8], R5 ;  /* 0x000aa80501007387 */ /* 0x0003e20000100800 */
[----:B------:R-:W-:-:S03]  /*fbd0*/  LEA R16, P0, R9, c[0x0][0x160], 0x1 ;  /* 0x0000580009107a11 */ /* 0x000fc600078008ff */
[----:B------:R-:W-:Y:S01]  /*fbe0*/  STL.64 [R1+0xa60], R18 ;  /* 0x000a601201007387 */ /* 0x000fe20000100a00 */
[----:B------:R-:W-:Y:S01]  /*fbf0*/  LEA.HI.X.SX32 R17, R9, c[0x0][0x164], 0x1, P0 ;  /* 0x0000590009117a11 */ /* 0x000fe200000f0eff */
[----:B0-----:R-:W-:Y:S02]  /*fc00*/  IMAD.MOV.U32 R4, RZ, RZ, R8 ;  /* 0x000000ffff047224 */ /* 0x001fe400078e0008 */
[----:B------:R0:W5:Y:S01]  /*fc10*/  LDL.LU R3, [R1+0x1484] ;  /* 0x0014840001037983 */ /* 0x0001620000300800 */
[----:B-1----:R-:W-:Y:S02]  /*fc20*/  IMAD.MOV.U32 R5, RZ, RZ, R2 ;  /* 0x000000ffff057224 */ /* 0x002fe400078e0002 */
[----:B------:R-:W-:Y:S01]  /*fc30*/  IMAD R0, R14, 0x1e, RZ ;  /* 0x0000001e0e007824 */ /* 0x000fe200078e02ff */
[----:B------:R-:W-:Y:S01]  /*fc40*/  STL.64 [R1+0xa08], R16 ;  /* 0x000a081001007387 */ /* 0x000fe20000100a00 */
[----:B------:R-:W-:-:S03]  /*fc50*/  IMAD.WIDE R8, R10, 0x2, R16 ;  /* 0x000000020a087825 */ /* 0x000fc600078e0210 */
[----:B------:R-:W-:Y:S01]  /*fc60*/  STL [R1+0xa84], R2 ;  /* 0x000a840201007387 */ /* 0x000fe20000100800 */
[----:B------:R-:W-:-:S03]  /*fc70*/  IMAD.WIDE R10, R10, 0x2, R4 ;  /* 0x000000020a0a7825 */ /* 0x000fc600078e0204 */
[----:B------:R-:W-:Y:S04]  /*fc80*/  STL [R1+0xab4], R6 ;  /* 0x000ab40601007387 */ /* 0x000fe80000100800 */
[----:B------:R1:W-:Y:S04]  /*fc90*/  STL [R1+0xab0], R7 ;  /* 0x000ab00701007387 */ /* 0x0003e80000100800 */
[----:B------:R-:W-:Y:S04]  /*fca0*/  STL [R1+0xabc], R8 ;  /* 0x000abc0801007387 */ /* 0x000fe80000100800 */
[----:B------:R2:W-:Y:S01]  /*fcb0*/  STL [R1+0xab8], R9 ;  /* 0x000ab80901007387 */ /* 0x0005e20000100800 */
[----:B-1----:R-:W-:-:S03]  /*fcc0*/  IMAD.WIDE R6, R0, 0x2, R20 ;  /* 0x0000000200067825 */ /* 0x002fc600078e0214 */
[----:B------:R-:W-:Y:S04]  /*fcd0*/  STL [R1+0xac4], R10 ;  /* 0x000ac40a01007387 */ /* 0x000fe80000100800 */
[----:B------:R1:W-:Y:S01]  /*fce0*/  STL [R1+0xac0], R11 ;  /* 0x000ac00b01007387 */ /* 0x0003e20000100800 */
[----:B--2---:R-:W-:-:S03]  /*fcf0*/  IMAD.WIDE R8, R0, 0x2, R18 ;  /* 0x0000000200087825 */ /* 0x004fc600078e0212 */
[----:B------:R-:W-:Y:S01]  /*fd00*/  STL [R1+0xacc], R6 ;  /* 0x000acc0601007387 */ /* 0x000fe20000100800 */
[----:B------:R-:W-:-:S03]  /*fd10*/  IMAD R2, R14, 0x1d, RZ ;  /* 0x0000001d0e027824 */ /* 0x000fc600078e02ff */
[----:B------:R2:W-:Y:S01]  /*fd20*/  STL [R1+0xac8], R7 ;  /* 0x000ac80701007387 */ /* 0x0005e20000100800 */
[----:B-1----:R-:W-:-:S03]  /*fd30*/  IMAD.WIDE R10, R0, 0x2, R4 ;  /* 0x00000002000a7825 */ /* 0x002fc600078e0204 */
[----:B------:R-:W-:Y:S01]  /*fd40*/  STL [R1+0xad4], R8 ;  /* 0x000ad40801007387 */ /* 0x000fe20000100800 */
[----:B--2---:R-:W-:-:S03]  /*fd50*/  IMAD.WIDE R6, R0, 0x2, R16 ;  /* 0x0000000200067825 */ /* 0x004fc600078e0210 */
        /* <DEDUP_REMOVED lines=164> */
[----:B------:R-:W-:-:S03]  /*107a0*/  IMAD.SHL.U32 R0, R14, 0x10, RZ ;  /* 0x000000100e007824 */ /* 0x000fc600078e00ff */
        /* <DEDUP_REMOVED lines=193> */
[----:B------:R-:W-:Y:S04]  /*113c0*/  STL [R1+0xe4c], R6 ;  /* 0x000e4c0601007387 */ /* 0x000fe80000100800 */
[----:B------:R2:W-:Y:S01]  /*113d0*/  STL [R1+0xe48], R7 ;  /* 0x000e480701007387 */ /* 0x0005e20000100800 */
[----:B-1----:R-:W-:-:S03]  /*113e0*/  IMAD.WIDE R10, R12, 0x2, R16 ;  /* 0x000000020c0a7825 */ /* 0x002fc600078e0210 */
[----:B------:R-:W-:Y:S01]  /*113f0*/  STL [R1+0xe54], R8 ;  /* 0x000e540801007387 */ /* 0x000fe20000100800 */
[----:B------:R-:W-:-:S03]  /*11400*/  IMAD.WIDE R12, R12, 0x2, R4 ;  /* 0x000000020c0c7825 */ /* 0x000fc600078e0204 */
[----:B------:R1:W-:Y:S01]  /*11410*/  STL [R1+0xe50], R9 ;  /* 0x000e500901007387 */ /* 0x0003e20000100800 */
[----:B--2---:R-:W-:-:S03]  /*11420*/  IMAD.WIDE R6, R14, 0x2, R20 ;  /* 0x000000020e067825 */ /* 0x004fc600078e0214 */
[----:B------:R-:W-:Y:S04]  /*11430*/  STL [R1+0xe5c], R10 ;  /* 0x000e5c0a01007387 */ /* 0x000fe80000100800 */
[----:B------:R2:W-:Y:S01]  /*11440*/  STL [R1+0xe58], R11 ;  /* 0x000e580b01007387 */ /* 0x0005e20000100800 */
[----:B-1----:R-:W-:-:S03]  /*11450*/  IMAD.WIDE R8, R14, 0x2, R18 ;  /* 0x000000020e087825 */ /* 0x002fc600078e0212 */
[----:B------:R-:W-:Y:S01]  /*11460*/  STL [R1+0xe64], R12 ;  /* 0x000e640c01007387 */ /* 0x000fe20000100800 */
[----:B------:R-:W-:-:S03]  /*11470*/  IMAD.WIDE R4, R14, 0x2, R4 ;  /* 0x000000020e047825 */ /* 0x000fc600078e0204 */
[----:B------:R-:W-:Y:S01]  /*11480*/  STL [R1+0xe60], R13 ;  /* 0x000e600d01007387 */ /* 0x000fe20000100800 */
[----:B--2---:R-:W-:-:S03]  /*11490*/  IMAD.WIDE R10, R14, 0x2, R16 ;  /* 0x000000020e0a7825 */ /* 0x004fc600078e0210 */
[----:B------:R1:W-:Y:S04]  /*114a0*/  STL [R1+0xe6c], R6 ;  /* 0x000e6c0601007387 */ /* 0x0003e80000100800 */
[----:B------:R-:W-:Y:S04]  /*114b0*/  STL [R1+0xe68], R7 ;  /* 0x000e680701007387 */ /* 0x000fe80000100800 */
[----:B------:R-:W-:Y:S04]  /*114c0*/  STL [R1+0xe74], R8 ;  /* 0x000e740801007387 */ /* 0x000fe80000100800 */
[----:B------:R-:W-:Y:S04]  /*114d0*/  STL [R1+0xe70], R9 ;  /* 0x000e700901007387 */ /* 0x000fe80000100800 */
[----:B------:R-:W-:Y:S04]  /*114e0*/  STL [R1+0xe7c], R10 ;  /* 0x000e7c0a01007387 */ /* 0x000fe80000100800 */
[----:B------:R-:W-:Y:S04]  /*114f0*/  STL [R1+0xe78], R11 ;  /* 0x000e780b01007387 */ /* 0x000fe80000100800 */
[----:B------:R-:W-:Y:S04]  /*11500*/  STL [R1+0xe84], R4 ;  /* 0x000e840401007387 */ /* 0x000fe80000100800 */
[----:B------:R2:W-:Y:S04]  /*11510*/  STL [R1+0xe80], R5 ;  /* 0x000e800501007387 */ /* 0x0005e80000100800 */
        /* <DEDUP_REMOVED lines=391> */
[----:B------:R-:W3:Y:S04]  /*12d90*/  S2R R61, SR_TID.X ;  /* 0x00000000003d7919 */ /* 0x000ee80000002100 */
        /* <DEDUP_REMOVED lines=20> */
[----:B------:R-:W-:Y:S01]  /*12ee0*/  STL [R1+0x2d8], RZ ;  /* 0x0002d8ff01007387 */ /* 0x000fe20000100800 */
[----:B---3--:R-:W-:-:S03]  /*12ef0*/  LOP3.LUT R61, R61, 0x1f, RZ, 0xc0, !PT ;  /* 0x0000001f3d3d7812 */ /* 0x008fc600078ec0ff */
[----:B------:R-:W-:Y:S04]  /*12f00*/  STL [R1+0x2dc], RZ ;  /* 0x0002dcff01007387 */ /* 0x000fe80000100800 */
[----:B------:R-:W-:Y:S04]  /*12f10*/  STL [R1+0x2c0], RZ ;  /* 0x0002c0ff01007387 */ /* 0x000fe80000100800 */
[----:B------:R-:W-:Y:S04]  /*12f20*/  STL [R1+0x2c4], RZ ;  /* 0x0002c4ff01007387 */ /* 0x000fe80000100800 */
[----:B------:R-:W-:Y:S04]  /*12f30*/  STL [R1+0x2c8], RZ ;  /* 0x0002c8ff01007387 */ /* 0x000fe80000100800 */
[----:B------:R-:W-:Y:S01]  /*12f40*/  STL [R1+0x2cc], RZ ;  /* 0x0002ccff01007387 */ /* 0x000fe20000100800 */
[----:B------:R-:W-:-:S03]  /*12f50*/  IMAD.SHL.U32 R2, R61, 0x2, RZ ;  /* 0x000000023d027824 */ /* 0x000fc600078e00ff */
[----:B------:R-:W-:Y:S04]  /*12f60*/  STL [R1+0x2b0], RZ ;  /* 0x0002b0ff01007387 */ /* 0x000fe80000100800 */
[----:B------:R-:W-:Y:S04]  /*12f70*/  STL [R1+0x2b4], RZ ;  /* 0x0002b4ff01007387 */ /* 0x000fe80000100800 */
[----:B------:R-:W-:Y:S04]  /*12f80*/  STL [R1+0x2b8], RZ ;  /* 0x0002b8ff01007387 */ /* 0x000fe80000100800 */
[----:B------:R-:W-:Y:S04]  /*12f90*/  STL [R1+0x2bc], RZ ;  /* 0x0002bcff01007387 */ /* 0x000fe80000100800 */
[----:B------:R-:W3:Y:S04]  /*12fa0*/  LDL.LU R61, [R1+0x350] ;  /* 0x00035000013d7983 */ /* 0x000ee80000300800 */
        /* <DEDUP_REMOVED lines=27> */
[----:B------:R-:W-:-:S03]  /*13160*/  IMAD.SHL.U32 R60, R14, 0x20, RZ ;  /* 0x000000200e3c7824 */ /* 0x000fc600078e00ff */
[----:B------:R-:W4:Y:S01]  /*13170*/  S2R R14, SR_TID.X ;  /* 0x00000000000e7919 */ /* 0x000f220000002100 */
[----:B------:R-:W-:Y:S01]  /*13180*/  ULDC UR4, c[0x0][0x18c] ;  /* 0x0000630000047ab9 */ /* 0x000fe20000000800 */
[----:B------:R-:W-:Y:S01]  /*13190*/  SHF.R.S32.HI R0, RZ, 0x1f, R60 ;  /* 0x0000001fff007819 */ /* 0x000fe2000001143c */
[----:B------:R-:W-:Y:S01]  /*131a0*/  USHF.L.U32 UR4, UR4, 0x5, URZ ;  /* 0x0000000504047899 */ /* 0x000fe2000800063f */
[----:B-1----:R-:W-:Y:S01]  /*131b0*/  LOP3.LUT R6, R2, 0x10, RZ, 0x3c, !PT ;  /* 0x0000001002067812 */ /* 0x002fe200078e3cff */
[----:B------:R-:W-:Y:S01]  /*131c0*/  CS2R R52, SRZ ;  /* 0x0000000000347805 */ /* 0x000fe2000001ff00 */
[----:B------:R-:W-:Y:S01]  /*131d0*/  SHF.L.U64.HI R0, R60, 0x1, R0 ;  /* 0x000000013c007819 */ /* 0x000fe20000010200 */
[----:B------:R-:W-:Y:S01]  /*131e0*/  USHF.R.S32.HI UR5, URZ, 0x1f, UR4 ;  /* 0x0000001f3f057899 */ /* 0x000fe20008011404 */
[----:B--2---:R-:W-:Y:S01]  /*131f0*/  LOP3.LUT R5, R2, 0x20, RZ, 0x3c, !PT ;  /* 0x0000002002057812 */ /* 0x004fe200078e3cff */
[----:B------:R-:W-:Y:S01]  /*13200*/  CS2R R54, SRZ ;  /* 0x0000000000367805 */ /* 0x000fe2000001ff00 */
[----:B------:R-:W-:-:S02]  /*13210*/  IMAD.SHL.U32 R60, R60, 0x2, RZ ;  /* 0x000000023c3c7824 */ /* 0x000fc400078e00ff */
[C---:B----4-:R-:W-:Y:S02]  /*13220*/  IMAD.SHL.U32 R15, R14.reuse, 0x2, RZ ;  /* 0x000000020e0f7824 */ /* 0x050fe400078e00ff */
[----:B------:R-:W-:Y:S01]  /*13230*/  IMAD.SHL.U32 R14, R14, 0x80, RZ ;  /* 0x000000800e0e7824 */ /* 0x000fe200078e00ff */
[----:B------:R-:W-:Y:S02]  /*13240*/  USHF.L.U32 UR8, UR4, 0x1, URZ ;  /* 0x0000000104087899 */ /* 0x000fe4000800063f */
[----:B------:R-:W-:Y:S01]  /*13250*/  USHF.L.U64.HI UR5, UR4, 0x1, UR5 ;  /* 0x0000000104057899 */ /* 0x000fe20008010205 */
[----:B---3--:R-:W-:-:S05]  /*13260*/  SHF.R.S32.HI R4, RZ, 0x5, R61 ;  /* 0x00000005ff047819 */ /* 0x008fca000001143d */
[----:B------:R1:W-:Y:S04]  /*13270*/  STL [R1+0x1278], R4 ;  /* 0x0012780401007387 */ /* 0x0003e80000100800 */
[----:B------:R0:W-:Y:S04]  /*13280*/  STL [R1+0x44c], RZ ;  /* 0x00044cff01007387 */ /* 0x0001e80000100800 */
        /* <DEDUP_REMOVED lines=38> */
[----:B------:R-:W2:Y:S04]  /*134f0*/  S2R R61, SR_TID.X ;  /* 0x00000000003d7919 */ /* 0x000ea80000002100 */
        /* <DEDUP_REMOVED lines=19> */
[----:B------:R0:W-:Y:S01]  /*13630*/  STL [R1+0x354], RZ ;  /* 0x000354ff01007387 */ /* 0x0001e20000100800 */
[----:B--2---:R-:W-:-:S03]  /*13640*/  LOP3.LUT R61, R61, 0x7, RZ, 0xc0, !PT ;  /* 0x000000073d3d7812 */ /* 0x004fc600078ec0ff */
[----:B------:R0:W-:Y:S04]  /*13650*/  STL [R1+0x358], RZ ;  /* 0x000358ff01007387 */ /* 0x0001e80000100800 */
[----:B------:R0:W-:Y:S01]  /*13660*/  STL [R1+0x35c], RZ ;  /* 0x00035cff01007387 */ /* 0x0001e20000100800 */
[----:B------:R-:W-:-:S05]  /*13670*/  IMAD R61, R61, 0x110, RZ ;  /* 0x000001103d3d7824 */ /* 0x000fca00078e02ff */
[----:B------:R-:W-:-:S04]  /*13680*/  LOP3.LUT R61, R61, 0x10, R15, 0x78, !PT ;  /* 0x000000103d3d7812 */ /* 0x000fc800078e780f */
[----:B------:R-:W-:Y:S02]  /*13690*/  LOP3.LUT R61, R61, 0x800, R14, 0xf8, !PT ;  /* 0x000008003d3d7812 */ /* 0x000fe400078ef80e */
[----:B-1----:R-:W-:Y:S02]  /*136a0*/  LOP3.LUT R4, R2, 0x30, RZ, 0x3c, !PT ;  /* 0x0000003002047812 */ /* 0x002fe400078e3cff */
[C---:B------:R-:W-:Y:S02]  /*136b0*/  LOP3.LUT R6, R61.reuse, 0x20, RZ, 0x3c, !PT ;  /* 0x000000203d067812 */ /* 0x040fe400078e3cff */
[C---:B------:R-:W-:Y:S02]  /*136c0*/  LOP3.LUT R5, R61.reuse, 0x40, RZ, 0x3c, !PT ;  /* 0x000000403d057812 */ /* 0x040fe400078e3cff */
[----:B0-----:R-:W-:Y:S02]  /*136d0*/  LOP3.LUT R4, R61, 0x60, RZ, 0x3c, !PT ;  /* 0x000000603d047812 */ /* 0x001fe400078e3cff */
.L_x_2:
[----:B------:R0:W-:Y:S04]  /*136e0*/  STL [R1+0x1f5c], R39 ;  /* 0x001f5c2701007387 */ /* 0x0001e80000100800 */
[----:B------:R-:W2:Y:S04]  /*136f0*/  LDL R7, [R1+0xa84] ;  /* 0x000a840001077983 */ /* 0x000ea80000100800 */
[----:B------:R-:W2:Y:S04]  /*13700*/  LDL R6, [R1+0xa88] ;  /* 0x000a880001067983 */ /* 0x000ea80000100800 */
[----:B0-----:R-:W3:Y:S04]  /*13710*/  LDL R39, [R1+0xa80] ;  /* 0x000a800001277983 */ /* 0x001ee80000100800 */
[----:B------:R-:W-:Y:S04]  /*13720*/  STL [R1+0x1f38], R32 ;  /* 0x001f382001007387 */ /* 0x000fe80000100800 */
[----:B------:R-:W-:Y:S04]  /*13730*/  STL [R1+0x1f40], R32 ;  /* 0x001f402001007387 */ /* 0x000fe80000100800 */
[----:B------:R-:W-:Y:S04]  /*13740*/  STL [R1+0x1f48], R32 ;  /* 0x001f482001007387 */ /* 0x000fe80000100800 */
[----:B------:R-:W-:Y:S04]  /*13750*/  STL [R1+0x1f50], R32 ;  /* 0x001f502001007387 */ /* 0x000fe80000100800 */
[----:B------:R0:W-:Y:S04]  /*13760*/  STL [R1+0x1f58], R32 ;  /* 0x001f582001007387 */ /* 0x0001e80000100800 */
[----:B------:R-:W-:Y:S04]  /*13770*/  STL [R1+0x1f34], R33 ;  /* 0x001f342101007387 */ /* 0x000fe80000100800 */
[----:B------:R-:W-:Y:S04]  /*13780*/  STL [R1+0x1f3c], R33 ;  /* 0x001f3c2101007387 */ /* 0x000fe80000100800 */
[----:B------:R-:W-:Y:S04]  /*13790*/  STL [R1+0x1f44], R33 ;  /* 0x001f442101007387 */ /* 0x000fe80000100800 */
[----:B------:R-:W-:Y:S04]  /*137a0*/  STL [R1+0x1f4c], R33 ;  /* 0x001f4c2101007387 */ /* 0x000fe80000100800 */
[----:B------:R-:W-:Y:S04]  /*137b0*/  STL [R1+0x1f54], R33 ;  /* 0x001f542101007387 */ /* 0x000fe80000100800 */
[----:B------:R-:W-:Y:S04]  /*137c0*/  STL [R1+0x1f30], R34 ;  /* 0x001f302201007387 */ /* 0x000fe80000100800 */
[----:B------:R-:W-:Y:S04]  /*137d0*/  STL [R1+0x1f2c], R35 ;  /* 0x001f2c2301007387 */ /* 0x000fe80000100800 */
[----:B-----5:R-:W-:Y:S04]  /*137e0*/  STL [R1+0x1f08], R28 ;  /* 0x001f081c01007387 */ /* 0x020fe80000100800 */
[----:B------:R-:W-:Y:S04]  /*137f0*/  STL [R1+0x1f10], R28 ;  /* 0x001f101c01007387 */ /* 0x000fe80000100800 */
        /* <DEDUP_REMOVED lines=70> */
[----:B------:R-:W-:Y:S01]  /*13c60*/  STL [R1+0x1e08], R59 ;  /* 0x001e083b01007387 */ /* 0x000fe20000100800 */
[----:B------:R-:W-:-:S03]  /*13c70*/  IMAD.MOV.U32 R4, RZ, RZ, c[0x0][0x180] ;  /* 0x00006000ff047624 */ /* 0x000fc600078e00ff */
[----:B------:R-:W-:Y:S04]  /*13c80*/  STL [R1+0x1e04], R58 ;  /* 0x001e043a01007387 */ /* 0x000fe80000100800 */
[----:B------:R-:W-:Y:S04]  /*13c90*/  STL [R1+0x1e00], R57 ;  /* 0x001e003901007387 */ /* 0x000fe80000100800 */
[----:B------:R-:W-:Y:S04]  /*13ca0*/  STL [R1+0x1dfc], R56 ;  /* 0x001dfc3801007387 */ /* 0x000fe80000100800 */
[----:B------:R-:W-:Y:S01]  /*13cb0*/  STL [R1+0x1df8], R51 ;  /* 0x001df83301007387 */ /* 0x000fe20000100800 */
[----:B---3--:R-:W-:-:S03]  /*13cc0*/  IMAD R4, R39, -0x20, R4 ;  /* 0xffffffe027047824 */ /* 0x008fc600078e0204 */
[----:B------:R-:W-:Y:S04]  /*13cd0*/  STL [R1+0x1df4], R50 ;  /* 0x001df43201007387 */ /* 0x000fe80000100800 */
[----:B------:R-:W-:Y:S04]  /*13ce0*/  STL [R1+0x1df0], R49 ;  /* 0x001df03101007387 */ /* 0x000fe80000100800 */
[----:B------:R-:W-:Y:S04]  /*13cf0*/  STL [R1+0x1dec], R48 ;  /* 0x001dec3001007387 */ /* 0x000fe80000100800 */
[----:B------:R-:W-:Y:S04]  /*13d00*/  STL [R1+0x1de8], R47 ;  /* 0x001de82f01007387 */ /* 0x000fe80000100800 */
[----:B------:R-:W-:Y:S01]  /*13d10*/  STL [R1+0x1de4], R46 ;  /* 0x001de42e01007387 */ /* 0x000fe20000100800 */
[----:B------:R-:W-:-:S03]  /*13d20*/  ISETP.GT.AND P0, PT, R4, RZ, PT ;  /* 0x000000ff0400720c */ /* 0x000fc60003f04270 */
[----:B------:R-:W-:Y:S04]  /*13d30*/  STL [R1+0x1de0], R45 ;  /* 0x001de02d01007387 */ /* 0x000fe80000100800 */
[----:B------:R-:W-:Y:S04]  /*13d40*/  STL [R1+0x1ddc], R44 ;  /* 0x001ddc2c01007387 */ /* 0x000fe80000100800 */
[----:B------:R-:W-:Y:S04]  /*13d50*/  STL [R1+0x1dd8], R43 ;  /* 0x001dd82b01007387 */ /* 0x000fe80000100800 */
[----:B------:R-:W-:Y:S04]  /*13d60*/  STL [R1+0x1dd4], R42 ;  /* 0x001dd42a01007387 */ /* 0x000fe80000100800 */
[----:B------:R-:W-:Y:S04]  /*13d70*/  STL [R1+0x1dd0], R41 ;  /* 0x001dd02901007387 */ /* 0x000fe80000100800 */
[----:B------:R-:W-:Y:S04]  /*13d80*/  STL [R1+0x1dcc], R40 ;  /* 0x001dcc2801007387 */ /* 0x000fe80000100800 */
[----:B------:R-:W-:Y:S01]  /*13d90*/  STL [R1+0x1d44], R60 ;  /* 0x001d443c01007387 */ /* 0x000fe20000100800 */
[----:B------:R-:W-:-:S03]  /*13da0*/  PRMT R36, RZ, 0x7610, R36 ;  /* 0x00007610ff247816 */ /* 0x000fc60000000024 */
[----:B-----5:R-:W-:Y:S04]  /*13db0*/  STL [R1+0x1d40], R3 ;  /* 0x001d400301007387 */ /* 0x020fe80000100800 */
[----:B------:R-:W-:Y:S04]  /*13dc0*/  STL [R1+0x1d48], R3 ;  /* 0x001d480301007387 */ /* 0x000fe80000100800 */
[----:B------:R-:W-:Y:S04]  /*13dd0*/  STL.64 [R1+0x1b38], R54 ;  /* 0x001b383601007387 */ /* 0x000fe80000100a00 */
[----:B------:R-:W-:Y:S04]  /*13de0*/  STL [R1+0x1d50], R54 ;  /* 0x001d503601007387 */ /* 0x000fe80000100800 */
[----:B------:R-:W-:Y:S04]  /*13df0*/  STL [R1+0x1d4c], R55 ;  /* 0x001d4c3701007387 */ /* 0x000fe80000100800 */
[----:B------:R-:W-:Y:S04]  /*13e00*/  STL.64 [R1+0x1b30], R52 ;  /* 0x001b303401007387 */ /* 0x000fe80000100a00 */
[----:B------:R-:W-:Y:S04]  /*13e10*/  STL [R1+0x1d54], R53 ;  /* 0x001d543501007387 */ /* 0x000fe80000100800 */
[----:B------:R-:W-:Y:S04]  /*13e20*/  STL [R1+0x14d0], R0 ;  /* 0x0014d00001007387 */ /* 0x000fe80000100800 */
[----:B------:R-:W-:Y:S04]  /*13e30*/  STL [R1+0x1d58], R0 ;  /* 0x001d580001007387 */ /* 0x000fe80000100800 */
[----:B------:R-:W3:Y:S04]  /*13e40*/  LDL.LU R39, [R1+0x1f5c] ;  /* 0x001f5c0001277983 */ /* 0x000ee80000300800 */
[----:B--2---:R1:W2:Y:S04]  /*13e50*/  @P0 LDG.E.U16 R36, [R6.64] ;  /* 0x0000000606240981 */ /* 0x0042a8000c1e1500 */
[----:B-1----:R-:W4:Y:S01]  /*13e60*/  LDL.64 R6, [R1+0xa08] ;  /* 0x000a080001067983 */ /* 0x002f220000100a00 */
[----:B------:R-:W-:-:S02]  /*13e70*/  PRMT R37, RZ, 0x7610, R37 ;  /* 0x00007610ff257816 */ /* 0x000fc40000000025 */
[----:B------:R-:W-:-:S04]  /*13e80*/  PRMT R38, RZ, 0x7610, R38 ;  /* 0x00007610ff267816 */ /* 0x000fc80000000026 */
[----:B----4-:R1:W4:Y:S04]  /*13e90*/  @P0 LDG.E.U16 R37, [R6.64] ;  /* 0x0000000606250981 */ /* 0x010328000c1e1500 */
[----:B-1----:R-:W2:Y:S01]  /*13ea0*/  LDL.64 R6, [R1+0xa60] ;  /* 0x000a600001067983 */ /* 0x002ea20000100a00 */
[----:B---3--:R-:W-:-:S03]  /*13eb0*/  PRMT R39, RZ, 0x7610, R39 ;  /* 0x00007610ff277816 */ /* 0x008fc60000000027 */
[----:B--2---:R1:W2:Y:S04]  /*13ec0*/  @P0 LDG.E.U16 R38, [R6.64] ;  /* 0x0000000606260981 */ /* 0x0042a8000c1e1500 */
[----:B-1----:R-:W3:Y:S01]  /*13ed0*/  LDL.64 R6, [R1+0xa00] ;  /* 0x000a000001067983 */ /* 0x002ee20000100a00 */
[----:B------:R-:W-:-:S03]  /*13ee0*/  ISETP.GT.AND P1, PT, R4, 0x1, PT ;  /* 0x000000010400780c */ /* 0x000fc60003f24270 */
[----:B---3--:R1:W3:Y:S04]  /*13ef0*/  @P0 LDG.E.U16 R39, [R6.64] ;  /* 0x0000000606270981 */ /* 0x0082e8000c1e1500 */
[----:B-1----:R-:W2:Y:S04]  /*13f00*/  LDL R6, [R1+0xe80] ;  /* 0x000e800001067983 */ /* 0x002ea80000100800 */
[----:B------:R-:W2:Y:S01]  /*13f10*/  LDL R7, [R1+0xe84] ;  /* 0x000e840001077983 */ /* 0x000ea20000100800 */
[----:B0-----:R-:W-:Y:S02]  /*13f20*/  PRMT R32, RZ, 0x7610, R32 ;  /* 0x00007610ff207816 */ /* 0x001fe40000000020 */
[----:B--2---:R-:W-:-:S04]  /*13f30*/  @P1 LOP3.LUT R7, R7, R6, RZ, 0x3c, !PT ;  /* 0x0000000607071212 */ /* 0x004fc800078e3cff */
[----:B------:R-:W-:-:S04]  /*13f40*/  @P1 LOP3.LUT R6, R7, R6, RZ, 0x3c, !PT ;  /* 0x0000000607061212 */ /* 0x000fc800078e3cff */
[----:B------:R-:W-:-:S05]  /*13f50*/  @P1 LOP3.LUT R7, R7, R6, RZ, 0x3c, !PT ;  /* 0x0000000607071212 */ /* 0x000fca00078e3cff */
[----:B------:R-:W2:Y:S04]  /*13f60*/  @P1 LDG.E.U16 R32, [R6.64] ;  /* 0x0000000606201981 */ /* 0x000ea8000c1e1500 */
[----:B--2---:R0:W-:Y:S04]  /*13f70*/  STL [R1+0x6c0], R32 ;  /* 0x0006c02001007387 */ /* 0x0041e80000100800 */
[----:B0-----:R-:W2:Y:S04]  /*13f80*/  LDL.LU R32, [R1+0x1f58] ;  /* 0x001f580001207983 */ /* 0x001ea80000300800 */
[----:B------:R-:W2:Y:S04]  /*13f90*/  LDL R6, [R1+0xe78] ;  /* 0x000e780001067983 */ /* 0x000ea80000100800 */
[----:B------:R-:W2:Y:S01]  /*13fa0*/  LDL R7, [R1+0xe7c] ;  /* 0x000e7c0001077983 */ /* 0x000ea20000100800 */
[----:B------:R-:W-:-:S02]  /*13fb0*/  PRMT R33, RZ, 0x7610, R33 ;  /* 0x00007610ff217816 */ /* 0x000fc40000000021 */
        /* <DEDUP_REMOVED lines=21> */
[----:B------:R-:W2:Y:S01]  /*14110*/  @P1 LDG.E.U16 R33, [R6.64] ;  /* 0x0000000606211981 */ /* 0x000ea2000c1e1500 */
[----:B------:R-:W-:-:S03]  /*14120*/  ISETP.GT.AND P0, PT, R4, 0x2, PT ;  /* 0x000000020400780c */ /* 0x000fc60003f04270 */
        /* <DEDUP_REMOVED lines=82> */
[----:B------:R0:W2:Y:S04]  /*14650*/  @P0 LDG.E.U16 R32, [R6.64] ;  /* 0x0000000606200981 */ /* 0x0000a8000c1e1500 */
[----:B0-----:R-:W2:Y:S04]  /*14660*/  LDL R6, [R1+0xe18] ;  /* 0x000e180001067983 */ /* 0x001ea80000100800 */
[----:B------:R-:W2:Y:S01]  /*14670*/  LDL R7, [R1+0xe1c] ;  /* 0x000e1c0001077983 */ /* 0x000ea20000100800 */
[----:B------:R-:W-:Y:S02]  /*14680*/  PRMT R33, RZ, 0x7610, R33 ;  /* 0x00007610ff217816 */ /* 0x000fe40000000021 */
        /* <DEDUP_REMOVED lines=20> */
[----:B------:R-:W-:Y:S02]  /*147d0*/  ISETP.GT.AND P1, PT, R4, 0x5, PT ;  /* 0x000000050400780c */ /* 0x000fe40003f24270 */
[----:B------:R-:W-:-:S11]  /*147e0*/  PRMT R28, RZ, 0x7610, R28 ;  /* 0x00007610ff1c7816 */ /* 0x000fd6000000001c */
        /* <DEDUP_REMOVED lines=295> */
[----:B------:R-:W3:Y:S04]  /*15a60*/  LDL R6, [R1+0xcf0] ;  /* 0x000cf00001067983 */ /* 0x000ee80000100800 */
[----:B------:R-:W3:Y:S01]  /*15a70*/  LDL R7, [R1+0xcf4] ;  /* 0x000cf40001077983 */ /* 0x000ee20000100800 */
[----:B--2---:R-:W-:-:S02]  /*15a80*/  PRMT R20, RZ, 0x7610, R20 ;  /* 0x00007610ff147816 */ /* 0x004fc40000000014 */
[----:B---3--:R-:W-:-:S04]  /*15a90*/  @P1 LOP3.LUT R7, R7, R6, RZ, 0x3c, !PT ;  /* 0x0000000607071212 */ /* 0x008fc800078e3cff */
        /* <DEDUP_REMOVED lines=11> */
[----:B------:R-:W2:Y:S01]  /*15b50*/  @P1 LDG.E.U16 R20, [R6.64] ;  /* 0x0000000606141981 */ /* 0x000ea2000c1e1500 */
[----:B------:R-:W-:-:S03]  /*15b60*/  ISETP.GT.AND P0, PT, R4, 0xe, PT ;  /* 0x0000000e0400780c */ /* 0x000fc60003f04270 */
        /* <DEDUP_REMOVED lines=50> */
[----:B------:R-:W-:-:S02]  /*15e90*/  PRMT R21, RZ, 0x7610, R21 ;  /* 0x00007610ff157816 */ /* 0x000fc40000000015 */
[----:B---3--:R-:W-:-:S04]  /*15ea0*/  @P1 LOP3.LUT R7, R7, R6, RZ, 0x3c, !PT ;  /* 0x0000000607071212 */ /* 0x008fc800078e3cff */
[----:B------:R-:W-:-:S04]  /*15eb0*/  @P1 LOP3.LUT R6, R7, R6, RZ, 0x3c, !PT ;  /* 0x0000000607061212 */ /* 0x000fc800078e3cff */
[----:B------:R-:W-:-:S05]  /*15ec0*/  @P1 LOP3.LUT R7, R7, R6, RZ, 0x3c, !PT ;  /* 0x0000000607071212 */ /* 0x000fca00078e3cff */
[----:B------:R-:W3:Y:S04]  /*15ed0*/  @P1 LDG.E.U16 R21, [R6.64] ;  /* 0x0000000606151981 */ /* 0x000ee8000c1e1500 */
[----:B---3--:R0:W-:Y:S04]  /*15ee0*/  STL [R1+0x698], R21 ;  /* 0x0006981501007387 */ /* 0x0081e80000100800 */
[----:B0-----:R-:W3:Y:S04]  /*15ef0*/  LDL.LU R21, [R1+0x1ea4] ;  /* 0x001ea40001157983 */ /* 0x001ee80000300800 */
        /* <DEDUP_REMOVED lines=28> */
[----:B---3--:R-:W-:Y:S02]  /*160c0*/  PRMT R21, RZ, 0x7610, R21 ;  /* 0x00007610ff157816 */ /* 0x008fe40000000015 */
[----:B--2---:R-:W-:-:S04]  /*160d0*/  @P0 LOP3.LUT R7, R7, R6, RZ, 0x3c, !PT ;  /* 0x0000000607070212 */ /* 0x004fc800078e3cff */
[----:B------:R-:W-:-:S04]  /*160e0*/  @P0 LOP3.LUT R6, R7, R6, RZ, 0x3c, !PT ;  /* 0x0000000607060212 */ /* 0x000fc800078e3cff */
[----:B------:R-:W-:-:S05]  /*160f0*/  @P0 LOP3.LUT R7, R7, R6, RZ, 0x3c, !PT ;  /* 0x0000000607070212 */ /* 0x000fca00078e3cff */
[----:B------:R0:W2:Y:S04]  /*16100*/  @P0 LDG.E.U16 R21, [R6.64] ;  /* 0x0000000606150981 */ /* 0x0000a8000c1e1500 */
[----:B0-----:R-:W3:Y:S04]  /*16110*/  LDL R6, [R1+0xc90] ;  /* 0x000c900001067983 */ /* 0x001ee80000100800 */
[----:B------:R-:W3:Y:S01]  /*16120*/  LDL R7, [R1+0xc94] ;  /* 0x000c940001077983 */ /* 0x000ee20000100800 */
[----:B------:R-:W-:Y:S02]  /*16130*/  PRMT R22, RZ, 0x7610, R22 ;  /* 0x00007610ff167816 */ /* 0x000fe40000000016 */
[----:B---3--:R-:W-:-:S04]  /*16140*/  @P0 LOP3.LUT R7, R7, R6, RZ, 0x3c, !PT ;  /* 0x0000000607070212 */ /* 0x008fc800078e3cff */
[----:B------:R-:W-:-:S04]  /*16150*/  @P0 LOP3.LUT R6, R7, R6, RZ, 0x3c, !PT ;  /* 0x0000000607060212 */ /* 0x000fc800078e3cff */
[----:B------:R-:W-:-:S05]  /*16160*/  @P0 LOP3.LUT R7, R7, R6, RZ, 0x3c, !PT ;  /* 0x0000000607070212 */ /* 0x000fca00078e3cff */
[----:B------:R0:W3:Y:S04]  /*16170*/  @P0 LDG.E.U16 R22, [R6.64] ;  /* 0x0000000606160981 */ /* 0x0000e8000c1e1500 */
        /* <DEDUP_REMOVED lines=235> */
[----:B------:R-:W2:Y:S04]  /*17030*/  @P1 LDG.E.U16 R13, [R6.64] ;  /* 0x00000006060d1981 */ /* 0x000ea8000c1e1500 */
[----:B---3--:R0:W-:Y:S04]  /*17040*/  STL [R1+0x62c], R49 ;  /* 0x00062c3101007387 */ /* 0x0081e80000100800 */
[----:B0-----:R-:W3:Y:S04]  /*17050*/  LDL R49, [R1+0xb94] ;  /* 0x000b940001317983 */ /* 0x001ee80000100800 */
        /* <DEDUP_REMOVED lines=35> */
[----:B0-----:R-:W2:Y:S01]  /*17290*/  LDL R7, [R1+0xb90] ;  /* 0x000b900001077983 */ /* 0x001ea20000100800 */
[----:B------:R-:W-:Y:S01]  /*172a0*/  PRMT R14, RZ, 0x7610, R14 ;  /* 0x00007610ff0e7816 */ /* 0x000fe2000000000e */
[----:B---3--:R-:W-:Y:S01]  /*172b0*/  @P0 IMAD.MOV.U32 R6, RZ, RZ, R49 ;  /* 0x000000ffff060224 */ /* 0x008fe200078e0031 */
[----:B------:R-:W-:Y:S01]  /*172c0*/  PRMT R15, RZ, 0x7610, R15 ;  /* 0x00007610ff0f7816 */ /* 0x000fe2000000000f */
[----:B------:R-:W3:Y:S04]  /*172d0*/  LDL R49, [R1+0xb64] ;  /* 0x000b640001317983 */ /* 0x000ee80000100800 */
[----:B--2---:R0:W2:Y:S04]  /*172e0*/  @P0 LDG.E.U16 R14, [R6.64] ;  /* 0x00000006060e0981 */ /* 0x0040a8000c1e1500 */
[----:B0-----:R-:W2:Y:S04]  /*172f0*/  LDL R6, [R1+0xb88] ;  /* 0x000b880001067983 */ /* 0x001ea80000100800 */
[----:B------:R-:W2:Y:S02]  /*17300*/  LDL R7, [R1+0xb8c] ;  /* 0x000b8c0001077983 */ /* 0x000ea40000100800 */
        /* <DEDUP_REMOVED lines=42> */
[----:B------:R-:W3:Y:S02]  /*175b0*/  LDL R7, [R1+0xb60] ;  /* 0x000b600001077983 */ /* 0x000ee40000100800 */
[----:B------:R-:W-:-:S02]  /*175c0*/  @P0 IMAD.MOV.U32 R6, RZ, RZ, R49 ;  /* 0x000000ffff060224 */ /* 0x000fc400078e0031 */
[----:B------:R-:W4:Y:S01]  /*175d0*/  LDL R49, [R1+0xb3c] ;  /* 0x000b3c0001317983 */ /* 0x000f220000100800 */
[----:B--2---:R-:W-:-:S06]  /*175e0*/  PRMT R5, RZ, 0x7610, R5 ;  /* 0x00007610ff057816 */ /* 0x004fcc0000000005 */
[----:B---3--:R-:W2:Y:S04]  /*175f0*/  @P0 LDG.E.U16 R5, [R6.64] ;  /* 0x0000000606050981 */ /* 0x008ea8000c1e1500 */
        /* <DEDUP_REMOVED lines=24> */
[----:B------:R-:W3:Y:S04]  /*17780*/  @P0 LDG.E.U16 R8, [R6.64] ;  /* 0x0000000606080981 */ /* 0x000ee8000c1e1500 */
[----:B--2---:R0:W-:Y:S04]  /*17790*/  STL [R1+0x604], R5 ;  /* 0x0006040501007387 */ /* 0x0041e80000100800 */
[----:B0-----:R-:W2:Y:S04]  /*177a0*/  LDL R5, [R1+0xb2c] ;  /* 0x000b2c0001057983 */ /* 0x001ea80000100800 */
[----:B---3--:R0:W-:Y:S04]  /*177b0*/  STL [R1+0x600], R8 ;  /* 0x0006000801007387 */ /* 0x0081e80000100800 */
[----:B0-----:R-:W3:Y:S04]  /*177c0*/  LDL.LU R8, [R1+0x1e24] ;  /* 0x001e240001087983 */ /* 0x001ee80000300800 */
[----:B------:R-:W2:Y:S04]  /*177d0*/  LDL R6, [R1+0xb40] ;  /* 0x000b400001067983 */ /* 0x000ea80000100800 */
[----:B------:R-:W2:Y:S01]  /*177e0*/  LDL R7, [R1+0xb44] ;  /* 0x000b440001077983 */ /* 0x000ea20000100800 */
[----:B------:R-:W-:-:S02]  /*177f0*/  ISETP.GT.AND P1, PT, R4, 0x1b, PT ;  /* 0x0000001b0400780c */ /* 0x000fc40003f24270 */
[----:B---3--:R-:W-:-:S11]  /*17800*/  PRMT R8, RZ, 0x7610, R8 ;  /* 0x00007610ff087816 */ /* 0x008fd60000000008 */
[----:B--2---:R-:W-:-:S04]  /*17810*/  @P1 LOP3.LUT R7, R7, R6, RZ, 0x3c, !PT ;  /* 0x0000000607071212 */ /* 0x004fc800078e3cff */
[----:B------:R-:W-:-:S04]  /*17820*/  @P1 LOP3.LUT R6, R7, R6, RZ, 0x3c, !PT ;  /* 0x0000000607061212 */ /* 0x000fc800078e3cff */
[----:B------:R-:W-:-:S05]  /*17830*/  @P1 LOP3.LUT R7, R7, R6, RZ, 0x3c, !PT ;  /* 0x0000000607071212 */ /* 0x000fca00078e3cff */
[----:B------:R-:W2:Y:S01]  /*17840*/  @P1 LDG.E.U16 R8, [R6.64] ;  /* 0x0000000606081981 */ /* 0x000ea2000c1e1500 */
[----:B------:R-:W-:-:S03]  /*17850*/  PRMT R9, RZ, 0x7610, R9 ;  /* 0x00007610ff097816 */ /* 0x000fc60000000009 */
[----:B--2---:R0:W-:Y:S04]  /*17860*/  STL [R1+0x5fc], R8 ;  /* 0x0005fc0801007387 */ /* 0x0041e80000100800 */
[----:B0-----:R-:W2:Y:S04]  /*17870*/  LDL.LU R8, [R1+0x1e20] ;  /* 0x001e200001087983 */ /* 0x001ea80000300800 */
[----:B------:R-:W3:Y:S01]  /*17880*/  LDL R7, [R1+0xb38] ;  /* 0x000b380001077983 */ /* 0x000ee20000100800 */
[----:B----4-:R-:W-:-:S03]  /*17890*/  @P1 IMAD.MOV.U32 R6, RZ, RZ, R49 ;  /* 0x000000ffff061224 */ /* 0x010fc600078e0031 */
[----:B------:R-:W4:Y:S04]  /*178a0*/  LDL R49, [R1+0xb14] ;  /* 0x000b140001317983 */ /* 0x000f280000100800 */
[----:B---3--:R-:W3:Y:S04]  /*178b0*/  @P1 LDG.E.U16 R9, [R6.64] ;  /* 0x0000000606091981 */ /* 0x008ee8000c1e1500 */
        /* <DEDUP_REMOVED lines=8> */
[----:B------:R-:W2:Y:S01]  /*17940*/  @P1 LDG.E.U16 R10, [R6.64] ;  /* 0x00000006060a1981 */ /* 0x000ea2000c1e1500 */
[----:B------:R-:W-:-:S03]  /*17950*/  PRMT R11, RZ, 0x7610, R11 ;  /* 0x00007610ff0b7816 */ /* 0x000fc6000000000b */
[----:B--2---:R0:W-:Y:S04]  /*17960*/  STL [R1+0x5e8], R10 ;  /* 0x0005e80a01007387 */ /* 0x0041e80000100800 */
[----:B0-----:R-:W2:Y:S04]  /*17970*/  LDL.LU R10, [R1+0x1e18] ;  /* 0x001e1800010a7983 */ /* 0x001ea80000300800 */
[----:B------:R-:W2:Y:S01]  /*17980*/  LDL R7, [R1+0xb28] ;  /* 0x000b280001077983 */ /* 0x000ea20000100800 */
[----:B------:R-:W-:-:S03]  /*17990*/  @P1 IMAD.MOV.U32 R6, RZ, RZ, R5 ;  /* 0x000000ffff061224 */ /* 0x000fc600078e0005 */
[----:B------:R-:W3:Y:S04]  /*179a0*/  LDL R5, [R1+0xb04] ;  /* 0x000b040001057983 */ /* 0x000ee80000100800 */
[----:B--2---:R-:W2:Y:S01]  /*179b0*/  @P1 LDG.E.U16 R11, [R6.64] ;  /* 0x00000006060b1981 */ /* 0x004ea2000c1e1500 */
        /* <DEDUP_REMOVED lines=17> */
[----:B0-----:R-:W3:Y:S01]  /*17ad0*/  LDL R7, [R1+0xb10] ;  /* 0x000b100001077983 */ /* 0x001ee20000100800 */
[----:B------:R-:W-:Y:S01]  /*17ae0*/  PRMT R10, RZ, 0x7610, R10 ;  /* 0x00007610ff0a7816 */ /* 0x000fe2000000000a */
[----:B----4-:R-:W-:Y:S01]  /*17af0*/  @P0 IMAD.MOV.U32 R6, RZ, RZ, R49 ;  /* 0x000000ffff060224 */ /* 0x010fe200078e0031 */
[----:B------:R-:W-:Y:S01]  /*17b00*/  PRMT R11, RZ, 0x7610, R11 ;  /* 0x00007610ff0b7816 */ /* 0x000fe2000000000b */
[----:B------:R-:W4:Y:S04]  /*17b10*/  LDL R49, [R1+0xaec] ;  /* 0x000aec0001317983 */ /* 0x000f280000100800 */
[----:B---3--:R0:W3:Y:S04]  /*17b20*/  @P0 LDG.E.U16 R10, [R6.64] ;  /* 0x00000006060a0981 */ /* 0x0080e8000c1e1500 */
[----:B0-----:R-:W2:Y:S04]  /*17b30*/  LDL R6, [R1+0xb08] ;  /* 0x000b080001067983 */ /* 0x001ea80000100800 */
[----:B------:R-:W2:Y:S01]  /*17b40*/  LDL R7, [R1+0xb0c] ;  /* 0x000b0c0001077983 */ /* 0x000ea20000100800 */
[----:B------:R-:W-:-:S02]  /*17b50*/  ISETP.GT.AND P1, PT, R4, 0x1d, PT ;  /* 0x0000001d0400780c */ /* 0x000fc40003f24270 */
[----:B--2---:R-:W-:-:S04]  /*17b60*/  @P0 LOP3.LUT R7, R7, R6, RZ, 0x3c, !PT ;  /* 0x0000000607070212 */ /* 0x004fc800078e3cff */
[----:B------:R-:W-:-:S04]  /*17b70*/  @P0 LOP3.LUT R6, R7, R6, RZ, 0x3c, !PT ;  /* 0x0000000607060212 */ /* 0x000fc800078e3cff */
[----:B------:R-:W-:-:S05]  /*17b80*/  @P0 LOP3.LUT R7, R7, R6, RZ, 0x3c, !PT ;  /* 0x0000000607070212 */ /* 0x000fca00078e3cff */
[----:B------:R0:W2:Y:S04]  /*17b90*/  @P0 LDG.E.U16 R11, [R6.64] ;  /* 0x00000006060b0981 */ /* 0x0000a8000c1e1500 */
[----:B0-----:R-:W2:Y:S01]  /*17ba0*/  LDL R7, [R1+0xb00] ;  /* 0x000b000001077983 */ /* 0x001ea20000100800 */
[----:B------:R-:W-:Y:S01]  /*17bb0*/  PRMT R2, RZ, 0x7610, R2 ;  /* 0x00007610ff027816 */ /* 0x000fe20000000002 */
[----:B------:R-:W-:Y:S02]  /*17bc0*/  @P1 IMAD.MOV.U32 R6, RZ, RZ, R5 ;  /* 0x000000ffff061224 */ /* 0x000fe400078e0005 */
[----:B------:R-:W3:Y:S04]  /*17bd0*/  LDL R5, [R1+0xadc] ;  /* 0x000adc0001057983 */ /* 0x000ee80000100800 */
[----:B--2---:R-:W2:Y:S04]  /*17be0*/  @P1 LDG.E.U16 R2, [R6.64] ;  /* 0x0000000606021981 */ /* 0x004ea8000c1e1500 */
        /* <DEDUP_REMOVED lines=18> */
[----:B0-----:R-:W2:Y:S01]  /*17d10*/  LDL R7, [R1+0xae8] ;  /* 0x000ae80001077983 */ /* 0x001ea20000100800 */
[----:B------:R-:W-:Y:S01]  /*17d20*/  PRMT R59, RZ, 0x7610, R59 ;  /* 0x00007610ff3b7816 */ /* 0x000fe2000000003b */
[----:B----4-:R-:W-:Y:S02]  /*17d30*/  @P1 IMAD.MOV.U32 R6, RZ, RZ, R49 ;  /* 0x000000ffff061224 */ /* 0x010fe400078e0031 */
[----:B------:R-:W4:Y:S04]  /*17d40*/  LDL R49, [R1+0xac4] ;  /* 0x000ac40001317983 */ /* 0x000f280000100800 */
        /* <DEDUP_REMOVED lines=13> */
[----:B---3--:R-:W-:Y:S02]  /*17e20*/  @P0 IMAD.MOV.U32 R6, RZ, RZ, R5 ;  /* 0x000000ffff060224 */ /* 0x008fe400078e0005 */
        /* <DEDUP_REMOVED lines=20> */
[----:B------:R-:W-:Y:S02]  /*17f70*/  ISETP.GT.AND P1, PT, R4, 0x1f, PT ;  /* 0x0000001f0400780c */ /* 0x000fe40003f24270 */
[----:B------:R-:W-:Y:S01]  /*17f80*/  PRMT R51, RZ, 0x7610, R51 ;  /* 0x00007610ff337816 */ /* 0x000fe20000000033 */
[----:B--2---:R0:W-:Y:S04]  /*17f90*/  STL [R1+0x4d0], R56 ;  /* 0x0004d03801007387 */ /* 0x0041e80000100800 */
[----:B0-----:R-:W2:Y:S04]  /*17fa0*/  LDL.LU R56, [R1+0x1dfc] ;  /* 0x001dfc0001387983 */ /* 0x001ea80000300800 */
[----:B------:R-:W2:Y:S02]  /*17fb0*/  LDL R7, [R1+0xac0] ;  /* 0x000ac00001077983 */ /* 0x000ea40000100800 */
[----:B----4-:R-:W-:-:S05]  /*17fc0*/  @P1 IMAD.MOV.U32 R6, RZ, RZ, R49 ;  /* 0x000000ffff061224 */ /* 0x010fca00078e0031 */
[----:B--2---:R-:W2:Y:S04]  /*17fd0*/  @P1 LDG.E.U16 R51, [R6.64] ;  /* 0x0000000606331981 */ /* 0x004ea8000c1e1500 */
[----:B--2---:R0:W-:Y:S04]  /*17fe0*/  STL [R1+0x4cc], R51 ;  /* 0x0004cc3301007387 */ /* 0x0041e80000100800 */
[----:B0-----:R-:W2:Y:S04]  /*17ff0*/  LDL.LU R51, [R1+0x1df8] ;  /* 0x001df80001337983 */ /* 0x001ea80000300800 */
[----:B------:R-:W4:Y:S04]  /*18000*/  LDL R6, [R1+0xab8] ;  /* 0x000ab80001067983 */ /* 0x000f280000100800 */
[----:B------:R-:W4:Y:S01]  /*18010*/  LDL R7, [R1+0xabc] ;  /* 0x000abc0001077983 */ /* 0x000f220000100800 */
[----:B------:R-:W-:-:S03]  /*18020*/  PRMT R50, RZ, 0x7610, R50 ;  /* 0x00007610ff327816 */ /* 0x000fc60000000032 */
[----:B------:R-:W0:Y:S01]  /*18030*/  S2R R49, SR_TID.X ;  /* 0x0000000000317919 */ /* 0x000e220000002100 */
[----:B----4-:R-:W-:-:S04]  /*18040*/  @P1 LOP3.LUT R7, R7, R6, RZ, 0x3c, !PT ;  /* 0x0000000607071212 */ /* 0x010fc800078e3cff */
[----:B------:R-:W-:-:S04]  /*18050*/  @P1 LOP3.LUT R6, R7, R6, RZ, 0x3c, !PT ;  /* 0x0000000607061212 */ /* 0x000fc800078e3cff */
[----:B------:R-:W-:-:S05]  /*18060*/  @P1 LOP3.LUT R7, R7, R6, RZ, 0x3c, !PT ;  /* 0x0000000607071212 */ /* 0x000fca00078e3cff */
[----:B------:R-:W4:Y:S01]  /*18070*/  @P1 LDG.E.U16 R50, [R6.64] ;  /* 0x0000000606321981 */ /* 0x000f22000c1e1500 */
[----:B0-----:R-:W-:-:S04]  /*18080*/  LOP3.LUT R49, R49, 0x1f, RZ, 0xc0, !PT ;  /* 0x0000001f31317812 */ /* 0x001fc800078ec0ff */
[----:B------:R-:W-:Y:S01]  /*18090*/  ISETP.GE.AND P0, PT, R49, R4, PT ;  /* 0x000000043100720c */ /* 0x000fe20003f06270 */
[----:B----4-:R0:W-:Y:S04]  /*180a0*/  STL [R1+0x4c8], R50 ;  /* 0x0004c83201007387 */ /* 0x0101e80000100800 */
[----:B0-----:R-:W4:Y:S04]  /*180b0*/  LDL.LU R50, [R1+0x1df4] ;  /* 0x001df40001327983 */ /* 0x001f280000300800 */
[----:B------:R-:W2:Y:S04]  /*180c0*/  LDL.LU R49, [R1+0x1df0] ;  /* 0x001df00001317983 */ /* 0x000ea80000300800 */
        /* <DEDUP_REMOVED lines=16> */
[----:B------:R-:W-:Y:S06]  /*181d0*/  BAR.SYNC.DEFER_BLOCKING 0x0 ;  /* 0x0000000000007b1d */ /* 0x000fec0000010000 */
[----:B--2---:R0:W-:Y:S04]  /*181e0*/  STL [R1+0x4c0], R47 ;  /* 0x0004c02f01007387 */ /* 0x0041e80000100800 */
[----:B0-----:R-:W2:Y:S04]  /*181f0*/  LDL.LU R47, [R1+0x1de8] ;  /* 0x001de800012f7983 */ /* 0x001ea80000300800 */
[----:B------:R-:W2:Y:S04]  /*18200*/  LDL R4, [R1+0xaa4] ;  /* 0x000aa40001047983 */ /* 0x000ea80000100800 */
[----:B------:R-:W2:Y:S02]  /*18210*/  LDL R5, [R1+0x1268] ;  /* 0x0012680001057983 */ /* 0x000ea40000100800 */
[----:B--2---:R-:W-:-:S04]  /*18220*/  @!P0 LOP3.LUT R5, R5, R4, RZ, 0x3c, !PT ;  /* 0x0000000405058212 */ /* 0x004fc800078e3cff */
[----:B------:R-:W-:-:S04]  /*18230*/  @!P0 LOP3.LUT R4, R5, R4, RZ, 0x3c, !PT ;  /* 0x0000000405048212 */ /* 0x000fc800078e3cff */
[----:B------:R-:W-:-:S05]  /*18240*/  @!P0 LOP3.LUT R5, R5, R4, RZ, 0x3c, !PT ;  /* 0x0000000405058212 */ /* 0x000fca00078e3cff */
[----:B------:R-:W2:Y:S04]  /*18250*/  @!P0 LDG.E.U16 R46, [R4.64] ;  /* 0x00000006042e8981 */ /* 0x000ea8000c1e1500 */
[----:B--2---:R0:W-:Y:S04]  /*18260*/  STL [R1+0x4c], R46 ;  /* 0x00004c2e01007387 */ /* 0x0041e80000100800 */
[----:B0-----:R-:W2:Y:S04]  /*18270*/  LDL.LU R46, [R1+0x1de4] ;  /* 0x001de400012e7983 */ /* 0x001ea80000300800 */
[----:B------:R-:W2:Y:S04]  /*18280*/  LDL R4, [R1+0xa9c] ;  /* 0x000a9c0001047983 */ /* 0x000ea80000100800 */
[----:B------:R-:W2:Y:S01]  /*18290*/  LDL R5, [R1+0xaa0] ;  /* 0x000aa00001057983 */ /* 0x000ea20000100800 */
[----:B------:R-:W-:-:S02]  /*182a0*/  PRMT R45, RZ, 0x7610, R45 ;  /* 0x00007610ff2d7816 */ /* 0x000fc4000000002d */
        /* <DEDUP_REMOVED lines=59> */
[----:B------:R-:W2:Y:S04]  /*18660*/  LDL R4, [R1+0x1180] ;  /* 0x0011800001047983 */ /* 0x000ea80000100800 */
[----:B------:R-:W2:Y:S04]  /*18670*/  LDL R5, [R1+0x1184] ;  /* 0x0011840001057983 */ /* 0x000ea80000100800 */
[----:B0-----:R-:W0:Y:S02]  /*18680*/  S2R R2, SR_TID.X ;  /* 0x0000000000027919 */ /* 0x001e240000002100 */
[----:B0-----:R-:W-:-:S05]  /*18690*/  LOP3.LUT R2, R2, 0x1f, RZ, 0xc0, !PT ;  /* 0x0000001f02027812 */ /* 0x001fca00078ec0ff */
[----:B------:R-:W-:-:S05]  /*186a0*/  IMAD.SHL.U32 R2, R2, 0x2, RZ ;  /* 0x0000000202027824 */ /* 0x000fca00078e00ff */
[----:B------:R0:W-:Y:S02]  /*186b0*/  STS.U16 [R2], R36 ;  /* 0x0000002402007388 */ /* 0x0001e40000000400 */
[----:B0-----:R-:W-:Y:S02]  /*186c0*/  PRMT R2, RZ, 0x7610, R2 ;  /* 0x00007610ff027816 */ /* 0x001fe40000000002 */
        /* <DEDUP_REMOVED lines=10> */
[----:B------:R0:W-:Y:S02]  /*18770*/  STS.U16 [R2+0x40], R37 ;  /* 0x0000402502007388 */ /* 0x0001e40000000400 */
        /* <DEDUP_REMOVED lines=65> */
[----:B--2---:R-:W-:Y:S04]  /*18b90*/  STL [R1+0x14], R2 ;  /* 0x0000140201007387 */ /* 0x004fe80000100800 */
[----:B------:R-:W2:Y:S04]  /*18ba0*/  LDL R4, [R1+0x10b8] ;  /* 0x0010b80001047983 */ /* 0x000ea80000100800 */
[----:B------:R-:W2:Y:S01]  /*18bb0*/  LDL R5, [R1+0x10bc] ;  /* 0x0010bc0001057983 */ /* 0x000ea20000100800 */
[----:B------:R-:W-:-:S02]  /*18bc0*/  PRMT R0, RZ, 0x7610, R0 ;  /* 0x00007610ff007816 */ /* 0x000fc40000000000 */
[----:B--2---:R-:W-:-:S04]  /*18bd0*/  @!P0 LOP3.LUT R5, R5, R4, RZ, 0x3c, !PT ;  /* 0x0000000405058212 */ /* 0x004fc800078e3cff */
[----:B------:R-:W-:-:S04]  /*18be0*/  @!P0 LOP3.LUT R4, R5, R4, RZ, 0x3c, !PT ;  /* 0x0000000405048212 */ /* 0x000fc800078e3cff */
[----:B------:R-:W-:-:S05]  /*18bf0*/  @!P0 LOP3.LUT R5, R5, R4, RZ, 0x3c, !PT ;  /* 0x0000000405058212 */ /* 0x000fca00078e3cff */
[----:B------:R0:W2:Y:S04]  /*18c00*/  @!P0 LDG.E.U16 R0, [R4.64] ;  /* 0x0000000604008981 */ /* 0x0000a8000c1e1500 */
[----:B0-----:R-:W3:Y:S04]  /*18c10*/  LDL R4, [R1+0x1080] ;  /* 0x0010800001047983 */ /* 0x001ee80000100800 */
[----:B------:R-:W3:Y:S01]  /*18c20*/  LDL R5, [R1+0x1084] ;  /* 0x0010840001057983 */ /* 0x000ee20000100800 */
[----:B------:R-:W-:-:S03]  /*18c30*/  PRMT R53, RZ, 0x7610, R53 ;  /* 0x00007610ff357816 */ /* 0x000fc60000000035 */
[----:B--2---:R0:W-:Y:S01]  /*18c40*/  STL [R1+0x1d5c], R0 ;  /* 0x001d5c0001007387 */ /* 0x0041e20000100800 */
[----:B------:R-:W-:-:S03]  /*18c50*/  PRMT R54, RZ, 0x7610, R54 ;  /* 0x00007610ff367816 */ /* 0x000fc60000000036 */
[----:B0-----:R-:W2:Y:S01]  /*18c60*/  LDL R0, [R1+0x103c] ;  /* 0x00103c0001007983 */ /* 0x001ea20000100800 */
[----:B---3--:R-:W-:-:S04]  /*18c70*/  @!P0 LOP3.LUT R5, R5, R4, RZ, 0x3c, !PT ;  /* 0x0000000405058212 */ /* 0x008fc800078e3cff */
[----:B------:R-:W-:-:S04]  /*18c80*/  @!P0 LOP3.LUT R4, R5, R4, RZ, 0x3c, !PT ;  /* 0x0000000405048212 */ /* 0x000fc800078e3cff */
[----:B------:R-:W-:-:S05]  /*18c90*/  @!P0 LOP3.LUT R5, R5, R4, RZ, 0x3c, !PT ;  /* 0x0000000405058212 */ /* 0x000fca00078e3cff */
[----:B------:R0:W3:Y:S04]  /*18ca0*/  @!P0 LDG.E.U16 R53, [R4.64] ;  /* 0x0000000604358981 */ /* 0x0000e8000c1e1500 */
[----:B0-----:R-:W2:Y:S04]  /*18cb0*/  LDL R4, [R1+0x1078] ;  /* 0x0010780001047983 */ /* 0x001ea80000100800 */
[----:B------:R-:W2:Y:S04]  /*18cc0*/  LDL R5, [R1+0x107c] ;  /* 0x00107c0001057983 */ /* 0x000ea80000100800 */
[----:B---3--:R0:W-:Y:S04]  /*18cd0*/  STL [R1+0x1d60], R53 ;  /* 0x001d603501007387 */ /* 0x0081e80000100800 */
[----:B0-----:R-:W3:Y:S01]  /*18ce0*/  LDL R53, [R1+0x1044] ;  /* 0x0010440001357983 */ /* 0x001ee20000100800 */
[----:B--2---:R-:W-:-:S04]  /*18cf0*/  @!P0 LOP3.LUT R5, R5, R4, RZ, 0x3c, !PT ;  /* 0x0000000405058212 */ /* 0x004fc800078e3cff */
[----:B------:R-:W-:-:S04]  /*18d00*/  @!P0 LOP3.LUT R4, R5, R4, RZ, 0x3c, !PT ;  /* 0x0000000405048212 */ /* 0x000fc800078e3cff */
[----:B------:R-:W-:-:S05]  /*18d10*/  @!P0 LOP3.LUT R5, R5, R4, RZ, 0x3c, !PT ;  /* 0x0000000405058212 */ /* 0x000fca00078e3cff */
[----:B------:R0:W2:Y:S04]  /*18d20*/  @!P0 LDG.E.U16 R54, [R4.64] ;  /* 0x0000000604368981 */ /* 0x0000a8000c1e1500 */
[----:B0-----:R-:W4:Y:S01]  /*18d30*/  LDL R5, [R1+0x1040] ;  /* 0x0010400001057983 */ /* 0x001f220000100800 */
[----:B------:R-:W-:Y:S01]  /*18d40*/  PRMT R55, RZ, 0x7610, R55 ;  /* 0x00007610ff377816 */ /* 0x000fe20000000037 */
[----:B---3--:R-:W-:Y:S02]  /*18d50*/  @!P0 IMAD.MOV.U32 R4, RZ, RZ, R53 ;  /* 0x000000ffff048224 */ /* 0x008fe400078e0035 */
[----:B--2---:R0:W-:Y:S01]  /*18d60*/  STL [R1+0x1d64], R54 ;  /* 0x001d643601007387 */ /* 0x0041e20000100800 */
[----:B------:R-:W-:-:S03]  /*18d70*/  PRMT R3, RZ, 0x7610, R3 ;  /* 0x00007610ff037816 */ /* 0x000fc60000000003 */
[----:B------:R-:W2:Y:S04]  /*18d80*/  LDL R53, [R1+0xffc] ;  /* 0x000ffc0001357983 */ /* 0x000ea80000100800 */
[----:B----4-:R1:W3:Y:S04]  /*18d90*/  @!P0 LDG.E.U16 R55, [R4.64] ;  /* 0x0000000604378981 */ /* 0x0102e8000c1e1500 */
[----:B0-----:R-:W4:Y:S04]  /*18da0*/  LDL R54, [R1+0x1004] ;  /* 0x0010040001367983 */ /* 0x001f280000100800 */
[----:B-1----:R-:W2:Y:S01]  /*18db0*/  LDL R5, [R1+0x1038] ;  /* 0x0010380001057983 */ /* 0x002ea20000100800 */
[----:B------:R-:W-:-:S03]  /*18dc0*/  @!P0 IMAD.MOV.U32 R4, RZ, RZ, R0 ;  /* 0x000000ffff048224 */ /* 0x000fc600078e0000 */
[----:B---3--:R0:W-:Y:S01]  /*18dd0*/  STL [R1+0x1d68], R55 ;  /* 0x001d683701007387 */ /* 0x0081e20000100800 */
[----:B------:R-:W-:-:S03]  /*18de0*/  PRMT R61, RZ, 0x7610, R61 ;  /* 0x00007610ff3d7816 */ /* 0x000fc6000000003d */
[----:B------:R-:W3:Y:S04]  /*18df0*/  LDL R0, [R1+0xfc4] ;  /* 0x000fc40001007983 */ /* 0x000ee80000100800 */
[----:B--2---:R1:W2:Y:S04]  /*18e00*/  @!P0 LDG.E.U16 R3, [R4.64] ;  /* 0x0000000604038981 */ /* 0x0042a8000c1e1500 */
[----:B0-----:R-:W3:Y:S04]  /*18e10*/  LDL R55, [R1+0xff8] ;  /* 0x000ff80001377983 */ /* 0x001ee80000100800 */
[----:B-1----:R-:W3:Y:S01]  /*18e20*/  LDL R5, [R1+0x1000] ;  /* 0x0010000001057983 */ /* 0x002ee20000100800 */
[----:B----4-:R-:W-:-:S03]  /*18e30*/  @!P0 IMAD.MOV.U32 R4, RZ, RZ, R54 ;  /* 0x000000ffff048224 */ /* 0x010fc600078e0036 */
[----:B--2---:R0:W-:Y:S01]  /*18e40*/  STL [R1+0x1d6c], R3 ;  /* 0x001d6c0301007387 */ /* 0x0041e20000100800 */
[----:B------:R-:W-:Y:S02]  /*18e50*/  PRMT R59, RZ, 0x7610, R59 ;  /* 0x00007610ff3b7816 */ /* 0x000fe4000000003b */
[----:B------:R-:W-:Y:S01]  /*18e60*/  PRMT R58, RZ, 0x7610, R58 ;  /* 0x00007610ff3a7816 */ /* 0x000fe2000000003a */
[----:B------:R-:W2:Y:S04]  /*18e70*/  LDL R54, [R1+0xfbc] ;  /* 0x000fbc0001367983 */ /* 0x000ea80000100800 */
[----:B0-----:R-:W4:Y:S04]  /*18e80*/  LDL R3, [R1+0xfc0] ;  /* 0x000fc00001037983 */ /* 0x001f280000100800 */
[----:B---3--:R0:W3:Y:S02]  /*18e90*/  @!P0 LDG.E.U16 R61, [R4.64] ;  /* 0x00000006043d8981 */ /* 0x0080e4000c1e1500 */
[----:B0-----:R-:W-:-:S02]  /*18ea0*/  @!P0 IMAD.MOV.U32 R4, RZ, RZ, R53 ;  /* 0x000000ffff048224 */ /* 0x001fc400078e0035 */
[----:B------:R-:W-:-:S05]  /*18eb0*/  @!P0 IMAD.MOV.U32 R5, RZ, RZ, R55 ;  /* 0x000000ffff058224 */ /* 0x000fca00078e0037 */
[----:B------:R0:W2:Y:S02]  /*18ec0*/  @!P0 LDG.E.U16 R59, [R4.64] ;  /* 0x00000006043b8981 */ /* 0x0000a4000c1e1500 */
[----:B0-----:R-:W-:Y:S02]  /*18ed0*/  @!P0 IMAD.MOV.U32 R4, RZ, RZ, R0 ;  /* 0x000000ffff048224 */ /* 0x001fe400078e0000 */
[----:B----4-:R-:W-:Y:S01]  /*18ee0*/  @!P0 IMAD.MOV.U32 R5, RZ, RZ, R3 ;  /* 0x000000ffff058224 */ /* 0x010fe200078e0003 */
[----:B---3--:R0:W-:Y:S04]  /*18ef0*/  STL [R1+0x1d70], R61 ;  /* 0x001d703d01007387 */ /* 0x0081e80000100800 */
[----:B------:R1:W3:Y:S04]  /*18f00*/  @!P0 LDG.E.U16 R58, [R4.64] ;  /* 0x00000006043a8981 */ /* 0x0002e8000c1e1500 */
[----:B------:R-:W4:Y:S04]  /*18f10*/  LDL R55, [R1+0xf80] ;  /* 0x000f800001377983 */ /* 0x000f280000100800 */
[----:B0-----:R-:W4:Y:S04]  /*18f20*/  LDL R61, [R1+0xfb8] ;  /* 0x000fb800013d7983 */ /* 0x001f280000100800 */
[----:B------:R-:W4:Y:S04]  /*18f30*/  LDL R53, [R1+0xf84] ;  /* 0x000f840001357983 */ /* 0x000f280000100800 */
[----:B--2---:R-:W-:Y:S04]  /*18f40*/  STL [R1+0x1d74], R59 ;  /* 0x001d743b01007387 */ /* 0x004fe80000100800 */
[----:B------:R-:W2:Y:S04]  /*18f50*/  LDL R3, [R1+0xf78] ;  /* 0x000f780001037983 */ /* 0x000ea80000100800 */
[----:B------:R-:W2:Y:S01]  /*18f60*/  LDL R0, [R1+0xf7c] ;  /* 0x000f7c0001007983 */ /* 0x000ea20000100800 */
[----:B------:R-:W-:Y:S01]  /*18f70*/  PRMT R57, RZ, 0x7610, R57 ;  /* 0x00007610ff397816 */ /* 0x000fe20000000039 */
[----:B-1----:R-:W-:Y:S01]  /*18f80*/  @!P0 IMAD.MOV.U32 R4, RZ, RZ, R54 ;  /* 0x000000ffff048224 */ /* 0x002fe200078e0036 */
[----:B------:R-:W-:Y:S01]  /*18f90*/  PRMT R56, RZ, 0x7610, R56 ;  /* 0x00007610ff387816 */ /* 0x000fe20000000038 */
[----:B---3--:R0:W-:Y:S04]  /*18fa0*/  STL [R1+0x1d78], R58 ;  /* 0x001d783a01007387 */ /* 0x0081e80000100800 */
[----:B------:R-:W3:Y:S01]  /*18fb0*/  LDL R54, [R1+0xf44] ;  /* 0x000f440001367983 */ /* 0x000ee20000100800 */
[----:B----4-:R-:W-:-:S03]  /*18fc0*/  @!P0 IMAD.MOV.U32 R5, RZ, RZ, R61 ;  /* 0x000000ffff058224 */ /* 0x010fc600078e003d */
[----:B0-----:R-:W4:Y:S04]  /*18fd0*/  LDL R58, [R1+0xf40] ;  /* 0x000f4000013a7983 */ /* 0x001f280000100800 */
[----:B------:R0:W4:Y:S02]  /*18fe0*/  @!P0 LDG.E.U16 R57, [R4.64] ;  /* 0x0000000604398981 */ /* 0x000124000c1e1500 */
[----:B0-----:R-:W-:Y:S02]  /*18ff0*/  @!P0 IMAD.MOV.U32 R4, RZ, RZ, R53 ;  /* 0x000000ffff048224 */ /* 0x001fe400078e0035 */
[----:B------:R-:W-:-:S05]  /*19000*/  @!P0 IMAD.MOV.U32 R5, RZ, RZ, R55 ;  /* 0x000000ffff058224 */ /* 0x000fca00078e0037 */
[----:B------:R2:W4:Y:S01]  /*19010*/  @!P0 LDG.E.U16 R56, [R4.64] ;  /* 0x0000000604388981 */ /* 0x000522000c1e1500 */
[----:B------:R-:W-:Y:S02]  /*19020*/  PRMT R51, RZ, 0x7610, R51 ;  /* 0x00007610ff337816 */ /* 0x000fe40000000033 */
[----:B------:R-:W-:Y:S01]  /*19030*/  PRMT R50, RZ, 0x7610, R50 ;  /* 0x00007610ff327816 */ /* 0x000fe20000000032 */
[----:B--2---:R-:W-:Y:S02]  /*19040*/  @!P0 IMAD.MOV.U32 R4, RZ, RZ, R0 ;  /* 0x000000ffff048224 */ /* 0x004fe400078e0000 */
[----:B------:R-:W-:-:S05]  /*19050*/  @!P0 IMAD.MOV.U32 R5, RZ, RZ, R3 ;  /* 0x000000ffff058224 */ /* 0x000fca00078e0003 */
[----:B------:R3:W2:Y:S02]  /*19060*/  @!P0 LDG.E.U16 R51, [R4.64] ;  /* 0x0000000604338981 */ /* 0x0006a4000c1e1500 */
[----:B---3--:R-:W-:Y:S02]  /*19070*/  @!P0 IMAD.MOV.U32 R4, RZ, RZ, R54 ;  /* 0x000000ffff048224 */ /* 0x008fe400078e0036 */
[----:B----4-:R-:W-:Y:S01]  /*19080*/  @!P0 IMAD.MOV.U32 R5, RZ, RZ, R58 ;  /* 0x000000ffff058224 */ /* 0x010fe200078e003a */
[----:B------:R-:W-:Y:S04]  /*19090*/  STL [R1+0x1d7c], R57 ;  /* 0x001d7c3901007387 */ /* 0x000fe80000100800 */
[----:B------:R-:W3:Y:S04]  /*190a0*/  LDL R55, [R1+0xf38] ;  /* 0x000f380001377983 */ /* 0x000ee80000100800 */
[----:B------:R-:W4:Y:S04]  /*190b0*/  LDL R53, [R1+0xf3c] ;  /* 0x000f3c0001357983 */ /* 0x000f280000100800 */
[----:B------:R3:W4:Y:S04]  /*190c0*/  @!P0 LDG.E.U16 R50, [R4.64] ;  /* 0x0000000604328981 */ /* 0x000728000c1e1500 */
[----:B------:R-:W-:Y:S04]  /*190d0*/  STL [R1+0x1d80], R56 ;  /* 0x001d803801007387 */ /* 0x000fe80000100800 */
[----:B------:R-:W4:Y:S04]  /*190e0*/  LDL R3, [R1+0xf00] ;  /* 0x000f000001037983 */ /* 0x000f280000100800 */
[----:B------:R-:W4:Y:S01]  /*190f0*/  LDL R0, [R1+0xf04] ;  /* 0x000f040001007983 */ /* 0x000f220000100800 */
[----:B------:R-:W-:-:S03]  /*19100*/  PRMT R49, RZ, 0x7610, R49 ;  /* 0x00007610ff317816 */ /* 0x000fc60000000031 */
[----:B--2---:R0:W-:Y:S04]  /*19110*/  STL [R1+0x1d84], R51 ;  /* 0x001d843301007387 */ /* 0x0041e80000100800 */
[----:B------:R-:W2:Y:S04]  /*19120*/  LDL R54, [R1+0xef8] ;  /* 0x000ef80001367983 */ /* 0x000ea80000100800 */
[----:B0-----:R-:W2:Y:S01]  /*19130*/  LDL R51, [R1+0xefc] ;  /* 0x000efc0001337983 */ /* 0x001ea20000100800 */
[----:B------:R-:W-:Y:S01]  /*19140*/  PRMT R48, RZ, 0x7610, R48 ;  /* 0x00007610ff307816 */ /* 0x000fe20000000030 */
[----:B---3--:R-:W-:-:S02]  /*19150*/  @!P0 IMAD.MOV.U32 R5, RZ, RZ, R55 ;  /* 0x000000ffff058224 */ /* 0x008fc400078e0037 */
[----:B----4-:R-:W-:Y:S01]  /*19160*/  @!P0 IMAD.MOV.U32 R4, RZ, RZ, R53 ;  /* 0x000000ffff048224 */ /* 0x010fe200078e0035 */
[----:B------:R0:W-:Y:S04]  /*19170*/  STL [R1+0x1d88], R50 ;  /* 0x001d883201007387 */ /* 0x0001e80000100800 */
[----:B------:R-:W3:Y:S04]  /*19180*/  LDL R53, [R1+0xec0] ;  /* 0x000ec00001357983 */ /* 0x000ee80000100800 */
[----:B------:R1:W4:Y:S04]  /*19190*/  @!P0 LDG.E.U16 R49, [R4.64] ;  /* 0x0000000604318981 */ /* 0x000328000c1e1500 */
[----:B0-----:R-:W4:Y:S01]  /*191a0*/  LDL R50, [R1+0xec4] ;  /* 0x000ec40001327983 */ /* 0x001f220000100800 */
[----:B-1----:R-:W-:-:S02]  /*191b0*/  @!P0 IMAD.MOV.U32 R4, RZ, RZ, R0 ;  /* 0x000000ffff048224 */ /* 0x002fc400078e0000 */
        /* <DEDUP_REMOVED lines=8> */
[----:B----4-:R-:W-:Y:S01]  /*19240*/  STL [R1+0x1d8c], R49 ;  /* 0x001d8c3101007387 */ /* 0x010fe20000100800 */
[----:B------:R-:W-:-:S03]  /*19250*/  @!P0 IMAD.MOV.U32 R4, RZ, RZ, R50 ;  /* 0x000000ffff048224 */ /* 0x000fc600078e0032 */
[----:B------:R-:W3:Y:S04]  /*19260*/  LDL R3, [R1+0xeb8] ;  /* 0x000eb80001037983 */ /* 0x000ee80000100800 */
[----:B------:R-:W4:Y:S04]  /*19270*/  LDL R0, [R1+0xebc] ;  /* 0x000ebc0001007983 */ /* 0x000f280000100800 */
[----:B------:R3:W4:Y:S04]  /*19280*/  @!P0 LDG.E.U16 R46, [R4.64] ;  /* 0x00000006042e8981 */ /* 0x000728000c1e1500 */
[----:B------:R0:W-:Y:S04]  /*19290*/  STL [R1+0x1d90], R48 ;  /* 0x001d903001007387 */ /* 0x0001e80000100800 */
[----:B------:R-:W4:Y:S04]  /*192a0*/  LDL R51, [R1+0xa98] ;  /* 0x000a980001337983 */ /* 0x000f280000100800 */
[----:B0-----:R-:W4:Y:S01]  /*192b0*/  LDL R48, [R1+0x1264] ;  /* 0x0012640001307983 */ /* 0x001f220000100800 */
[----:B------:R-:W-:-:S03]  /*192c0*/  PRMT R45, RZ, 0x7610, R45 ;  /* 0x00007610ff2d7816 */ /* 0x000fc6000000002d */
[----:B--2---:R0:W-:Y:S04]  /*192d0*/  STL [R1+0x1d94], R47 ;  /* 0x001d942f01007387 */ /* 0x0041e80000100800 */
[----:B------:R-:W2:Y:S04]  /*192e0*/  LDL R50, [R1+0xa94] ;  /* 0x000a940001327983 */ /* 0x000ea80000100800 */
[----:B0-----:R-:W2:Y:S01]  /*192f0*/  LDL R47, [R1+0x1260] ;  /* 0x00126000012f7983 */ /* 0x001ea20000100800 */
[----:B------:R-:W-:Y:S01]  /*19300*/  PRMT R44, RZ, 0x7610, R44 ;  /* 0x00007610ff2c7816 */ /* 0x000fe2000000002c */
[----:B---3--:R-:W-:-:S02]  /*19310*/  @!P0 IMAD.MOV.U32 R5, RZ, RZ, R3 ;  /* 0x000000ffff058224 */ /* 0x008fc400078e0003 */
[----:B----4-:R-:W-:Y:S01]  /*19320*/  @!P0 IMAD.MOV.U32 R4, RZ, RZ, R0 ;  /* 0x000000ffff048224 */ /* 0x010fe200078e0000 */
[----:B------:R-:W-:Y:S04]  /*19330*/  STL [R1+0x1d98], R46 ;  /* 0x001d982e01007387 */ /* 0x000fe80000100800 */
[----:B------:R-:W3:Y:S04]  /*19340*/  LDL R49, [R1+0x1230] ;  /* 0x0012300001317983 */ /* 0x000ee80000100800 */
[----:B------:R-:W4:Y:S04]  /*19350*/  LDL R0, [R1+0x1234] ;  /* 0x0012340001007983 */ /* 0x000f280000100800 */
[----:B------:R0:W4:Y:S01]  /*19360*/  @!P0 LDG.E.U16 R45, [R4.64] ;  /* 0x00000006042d8981 */ /* 0x000122000c1e1500 */
[----:B------:R-:W-:-:S02]  /*19370*/  PRMT R43, RZ, 0x7610, R43 ;  /* 0x00007610ff2b7816 */ /* 0x000fc4000000002b */
[----:B------:R-:W-:Y:S01]  /*19380*/  PRMT R42, RZ, 0x7610, R42 ;  /* 0x00007610ff2a7816 */ /* 0x000fe2000000002a */
[----:B------:R-:W4:Y:S01]  /*19390*/  LDL R3, [R1+0x122c] ;  /* 0x00122c0001037983 */ /* 0x000f220000100800 */
[----:B0-----:R-:W-:Y:S02]  /*193a0*/  @!P0 IMAD.MOV.U32 R4, RZ, RZ, R48 ;  /* 0x000000ffff048224 */ /* 0x001fe400078e0030 */
[----:B------:R-:W-:-:S05]  /*193b0*/  @!P0 IMAD.MOV.U32 R5, RZ, RZ, R51 ;  /* 0x000000ffff058224 */ /* 0x000fca00078e0033 */
[----:B------:R2:W4:Y:S02]  /*193c0*/  @!P0 LDG.E.U16 R44, [R4.64] ;  /* 0x00000006042c8981 */ /* 0x000524000c1e1500 */
[----:B--2---:R-:W-:Y:S02]  /*193d0*/  @!P0 IMAD.MOV.U32 R4, RZ, RZ, R47 ;  /* 0x000000ffff048224 */ /* 0x004fe400078e002f */
[----:B------:R-:W-:-:S05]  /*193e0*/  @!P0 IMAD.MOV.U32 R5, RZ, RZ, R50 ;  /* 0x000000ffff058224 */ /* 0x000fca00078e0032 */
[----:B------:R3:W2:Y:S02]  /*193f0*/  @!P0 LDG.E.U16 R43, [R4.64] ;  /* 0x00000006042b8981 */ /* 0x0006a4000c1e1500 */
[----:B---3--:R-:W-:Y:S02]  /*19400*/  @!P0 IMAD.MOV.U32 R5, RZ, RZ, R49 ;  /* 0x000000ffff058224 */ /* 0x008fe400078e0031 */
[----:B----4-:R-:W-:Y:S01]  /*19410*/  @!P0 IMAD.MOV.U32 R4, RZ, RZ, R0 ;  /* 0x000000ffff048224 */ /* 0x010fe200078e0000 */
[----:B------:R0:W-:Y:S04]  /*19420*/  STL [R1+0x1d9c], R45 ;  /* 0x001d9c2d01007387 */ /* 0x0001e80000100800 */
[----:B------:R-:W3:Y:S04]  /*19430*/  LDL R48, [R1+0x1228] ;  /* 0x0012280001307983 */ /* 0x000ee80000100800 */
[----:B------:R1:W4:Y:S04]  /*19440*/  @!P0 LDG.E.U16 R42, [R4.64] ;  /* 0x00000006042a8981 */ /* 0x000328000c1e1500 */
[----:B0-----:R-:W4:Y:S04]  /*19450*/  LDL R45, [R1+0x11f4] ;  /* 0x0011f400012d7983 */ /* 0x001f280000100800 */
[----:B------:R0:W-:Y:S04]  /*19460*/  STL [R1+0x1da0], R44 ;  /* 0x001da02c01007387 */ /* 0x0001e80000100800 */
[----:B------:R-:W4:Y:S04]  /*19470*/  LDL R47, [R1+0x11f0] ;  /* 0x0011f000012f7983 */ /* 0x000f280000100800 */
[----:B------:R-:W4:Y:S04]  /*19480*/  LDL R46, [R1+0x11e8] ;  /* 0x0011e800012e7983 */ /* 0x000f280000100800 */
[----:B0-----:R-:W4:Y:S01]  /*19490*/  LDL R44, [R1+0x11ec] ;  /* 0x0011ec00012c7983 */ /* 0x001f220000100800 */
[----:B------:R-:W-:Y:S01]  /*194a0*/  PRMT R41, RZ, 0x7610, R41 ;  /* 0x00007610ff297816 */ /* 0x000fe20000000029 */
[----:B-1----:R-:W-:-:S02]  /*194b0*/  @!P0 IMAD.MOV.U32 R4, RZ, RZ, R3 ;  /* 0x000000ffff048224 */ /* 0x002fc400078e0003 */
[----:B--2---:R-:W-:Y:S04]  /*194c0*/  STL [R1+0x1da4], R43 ;  /* 0x001da42b01007387 */ /* 0x004fe80000100800 */
[----:B------:R-:W2:Y:S01]  /*194d0*/  LDL R0, [R1+0x11b4] ;  /* 0x0011b40001007983 */ /* 0x000ea20000100800 */
[----:B------:R-:W-:Y:S01]  /*194e0*/  PRMT R40, RZ, 0x7610, R40 ;  /* 0x00007610ff287816 */ /* 0x000fe20000000028 */
[----:B---3--:R-:W-:Y:S02]  /*194f0*/  @!P0 IMAD.MOV.U32 R5, RZ, RZ, R48 ;  /* 0x000000ffff058224 */ /* 0x008fe400078e0030 */
[----:B----4-:R0:W-:Y:S04]  /*19500*/  STL [R1+0x1da8], R42 ;  /* 0x001da82a01007387 */ /* 0x0101e80000100800 */
[----:B------:R-:W3:Y:S04]  /*19510*/  LDL R3, [R1+0x11b0] ;  /* 0x0011b00001037983 */ /* 0x000ee80000100800 */
[----:B------:R1:W4:Y:S01]  /*19520*/  @!P0 LDG.E.U16 R41, [R4.64] ;  /* 0x0000000604298981 */ /* 0x000322000c1e1500 */
[----:B------:R-:W-:-:S02]  /*19530*/  PRMT R39, RZ, 0x7610, R39 ;  /* 0x00007610ff277816 */ /* 0x000fc40000000027 */
[----:B------:R-:W-:Y:S01]  /*19540*/  PRMT R38, RZ, 0x7610, R38 ;  /* 0x00007610ff267816 */ /* 0x000fe20000000026 */
[----:B------:R-:W4:Y:S01]  /*19550*/  LDL.LU R59, [R1+0x6c0] ;  /* 0x0006c000013b7983 */ /* 0x000f220000300800 */
[----:B-1----:R-:W-:Y:S02]  /*19560*/  @!P0 IMAD.MOV.U32 R4, RZ, RZ, R45 ;  /* 0x000000ffff048224 */ /* 0x002fe400078e002d */
[----:B------:R-:W-:-:S05]  /*19570*/  @!P0 IMAD.MOV.U32 R5, RZ, RZ, R47 ;  /* 0x000000ffff058224 */ /* 0x000fca00078e002f */
[----:B------:R1:W4:Y:S02]  /*19580*/  @!P0 LDG.E.U16 R40, [R4.64] ;  /* 0x0000000604288981 */ /* 0x000324000c1e1500 */
[----:B-1----:R-:W-:Y:S02]  /*19590*/  @!P0 IMAD.MOV.U32 R4, RZ, RZ, R44 ;  /* 0x000000ffff048224 */ /* 0x002fe400078e002c */
[----:B------:R-:W-:-:S05]  /*195a0*/  @!P0 IMAD.MOV.U32 R5, RZ, RZ, R46 ;  /* 0x000000ffff058224 */ /* 0x000fca00078e002e */
[----:B------:R2:W4:Y:S02]  /*195b0*/  @!P0 LDG.E.U16 R39, [R4.64] ;  /* 0x0000000604278981 */ /* 0x000524000c1e1500 */
[----:B--2---:R-:W-:Y:S02]  /*195c0*/  @!P0 IMAD.MOV.U32 R4, RZ, RZ, R0 ;  /* 0x000000ffff048224 */ /* 0x004fe400078e0000 */
[----:B---3--:R-:W-:Y:S01]  /*195d0*/  @!P0 IMAD.MOV.U32 R5, RZ, RZ, R3 ;  /* 0x000000ffff058224 */ /* 0x008fe200078e0003 */
[----:B----4-:R-:W-:Y:S04]  /*195e0*/  STL [R1+0x1dac], R41 ;  /* 0x001dac2901007387 */ /* 0x010fe80000100800 */
[----:B0-----:R-:W2:Y:S04]  /*195f0*/  LDL R42, [R1+0x11ac] ;  /* 0x0011ac00012a7983 */ /* 0x001ea80000100800 */
[----:B------:R2:W3:Y:S04]  /*19600*/  @!P0 LDG.E.U16 R38, [R4.64] ;  /* 0x0000000604268981 */ /* 0x0004e8000c1e1500 */
[----:B------:R-:W4:Y:S04]  /*19610*/  LDL R45, [R1+0x11a8] ;  /* 0x0011a800012d7983 */ /* 0x000f280000100800 */
[----:B------:R-:W4:Y:S04]  /*19620*/  LDL.LU R61, [R1+0x6c4] ;  /* 0x0006c400013d7983 */ /* 0x000f280000300800 */
[----:B------:R0:W-:Y:S04]  /*19630*/  STL [R1+0x1db0], R40 ;  /* 0x001db02801007387 */ /* 0x0001e80000100800 */
[----:B------:R-:W4:Y:S04]  /*19640*/  LDL R44, [R1+0x1170] ;  /* 0x00117000012c7983 */ /* 0x000f280000100800 */
[----:B------:R-:W4:Y:S04]  /*19650*/  LDL R43, [R1+0x1174] ;  /* 0x00117400012b7983 */ /* 0x000f280000100800 */
[----:B------:R-:W4:Y:S04]  /*19660*/  LDL.LU R53, [R1+0x6c8] ;  /* 0x0006c80001357983 */ /* 0x000f280000300800 */
[----:B------:R-:W-:Y:S04]  /*19670*/  STL [R1+0x1db4], R39 ;  /* 0x001db42701007387 */ /* 0x000fe80000100800 */
[----:B------:R-:W4:Y:S04]  /*19680*/  LDL R3, [R1+0x1168] ;  /* 0x0011680001037983 */ /* 0x000f280000100800 */
[----:B------:R-:W4:Y:S04]  /*19690*/  LDL R0, [R1+0x116c] ;  /* 0x00116c0001007983 */ /* 0x000f280000100800 */
[----:B------:R-:W4:Y:S01]  /*196a0*/  LDL.LU R55, [R1+0x6cc] ;  /* 0x0006cc0001377983 */ /* 0x000f220000300800 */
[----:B------:R-:W-:-:S02]  /*196b0*/  PRMT R37, RZ, 0x7610, R37 ;  /* 0x00007610ff257816 */ /* 0x000fc40000000025 */
[----:B------:R-:W-:Y:S01]  /*196c0*/  PRMT R36, RZ, 0x7610, R36 ;  /* 0x00007610ff247816 */ /* 0x000fe20000000024 */
[----:B--2---:R-:W-:Y:S01]  /*196d0*/  @!P0 IMAD.MOV.U32 R4, RZ, RZ, R42 ;  /* 0x000000ffff048224 */ /* 0x004fe200078e002a */
[----:B---3--:R-:W-:Y:S04]  /*196e0*/  STL [R1+0x1db8], R38 ;  /* 0x001db82601007387 */ /* 0x008fe80000100800 */
[----:B------:R-:W2:Y:S04]  /*196f0*/  LDL R42, [R1+0x1130] ;  /* 0x00113000012a7983 */ /* 0x000ea80000100800 */
[----:B0-----:R-:W3:Y:S01]  /*19700*/  LDL R40, [R1+0x1134] ;  /* 0x0011340001287983 */ /* 0x001ee20000100800 */
[----:B----4-:R-:W-:-:S03]  /*19710*/  @!P0 IMAD.MOV.U32 R5, RZ, RZ, R45 ;  /* 0x000000ffff058224 */ /* 0x010fc600078e002d */
[----:B------:R-:W0:Y:S04]  /*19720*/  S2R R2, SR_TID.X ;  /* 0x0000000000027919 */ /* 0x000e280000002100 */
[----:B------:R1:W4:Y:S01]  /*19730*/  @!P0 LDG.E.U16 R37, [R4.64] ;  /* 0x0000000604258981 */ /* 0x000322000c1e1500 */
[----:B------:R-:W-:-:S03]  /*19740*/  PRMT R34, RZ, 0x7610, R34 ;  /* 0x00007610ff227816 */ /* 0x000fc60000000022 */
[----:B------:R-:W4:Y:S01]  /*19750*/  LDL.LU R54, [R1+0x6a0] ;  /* 0x0006a00001367983 */ /* 0x000f220000300800 */
[----:B-1----:R-:W-:Y:S02]  /*19760*/  @!P0 IMAD.MOV.U32 R4, RZ, RZ, R43 ;  /* 0x000000ffff048224 */ /* 0x002fe400078e002b */
[----:B------:R-:W-:-:S05]  /*19770*/  @!P0 IMAD.MOV.U32 R5, RZ, RZ, R44 ;  /* 0x000000ffff058224 */ /* 0x000fca00078e002c */
[----:B------:R1:W4:Y:S01]  /*19780*/  @!P0 LDG.E.U16 R36, [R4.64] ;  /* 0x0000000604248981 */ /* 0x000322000c1e1500 */
[----:B0-----:R-:W-:-:S05]  /*19790*/  LOP3.LUT R2, R2, 0x1f, RZ, 0xc0, !PT ;  /* 0x0000001f02027812 */ /* 0x001fca00078ec0ff */
[----:B------:R-:W-:Y:S02]  /*197a0*/  IMAD.SHL.U32 R2, R2, 0x2, RZ ;  /* 0x0000000202027824 */ /* 0x000fe400078e00ff */
[----:B-1----:R-:W-:-:S03]  /*197b0*/  @!P0 IMAD.MOV.U32 R4, RZ, RZ, R0 ;  /* 0x000000ffff048224 */ /* 0x002fc600078e0000 */
[----:B------:R0:W-:Y:S01]  /*197c0*/  STS.U16 [R2+0x480], R35 ;  /* 0x0004802302007388 */ /* 0x0001e20000000400 */
[----:B------:R-:W-:Y:S01]  /*197d0*/  @!P0 IMAD.MOV.U32 R5, RZ, RZ, R3 ;  /* 0x000000ffff058224 */ /* 0x000fe200078e0003 */
[----:B0-----:R-:W-:-:S06]  /*197e0*/  PRMT R35, RZ, 0x7610, R35 ;  /* 0x00007610ff237816 */ /* 0x001fcc0000000023 */
[----:B------:R2:W4:Y:S01]  /*197f0*/  @!P0 LDG.E.U16 R35, [R4.64] ;  /* 0x0000000604238981 */ /* 0x000522000c1e1500 */
[----:B------:R-:W-:-:S03]  /*19800*/  LOP3.LUT R41, R2, 0x10, RZ, 0x3c, !PT ;  /* 0x0000001002297812 */ /* 0x000fc600078e3cff */
[----:B------:R-:W-:Y:S04]  /*19810*/  STS.U16 [R2+0x800], R28 ;  /* 0x0008001c02007388 */ /* 0x000fe80000000400 */
        /* <DEDUP_REMOVED lines=23> */
[----:B------:R0:W-:Y:S01]  /*19990*/  STS.U16 [R41+0x100], R59 ;  /* 0x0001003b29007388 */ /* 0x0001e20000000400 */
[----:B--2---:R-:W-:-:S02]  /*199a0*/  @!P0 IMAD.MOV.U32 R5, RZ, RZ, R42 ;  /* 0x000000ffff058224 */ /* 0x004fc400078e002a */
[----:B---3--:R-:W-:-:S05]  /*199b0*/  @!P0 IMAD.MOV.U32 R4, RZ, RZ, R40 ;  /* 0x000000ffff048224 */ /* 0x008fca00078e0028 */
[----:B------:R-:W2:Y:S04]  /*199c0*/  @!P0 LDG.E.U16 R34, [R4.64] ;  /* 0x0000000604228981 */ /* 0x000ea8000c1e1500 */
[----:B----4-:R-:W-:Y:S04]  /*199d0*/  STL [R1+0x1dbc], R37 ;  /* 0x001dbc2501007387 */ /* 0x010fe80000100800 */
[----:B------:R-:W3:Y:S04]  /*199e0*/  LDL R39, [R1+0x1128] ;  /* 0x0011280001277983 */ /* 0x000ee80000100800 */
[----:B------:R-:W4:Y:S04]  /*199f0*/  LDL R38, [R1+0x112c] ;  /* 0x00112c0001267983 */ /* 0x000f280000100800 */
[----:B------:R-:W4:Y:S04]  /*19a00*/  LDL.LU R58, [R1+0x6a8] ;  /* 0x0006a800013a7983 */ /* 0x000f280000300800 */
[----:B------:R-:W-:Y:S04]  /*19a10*/  STL [R1+0x1dc0], R36 ;  /* 0x001dc02401007387 */ /* 0x000fe80000100800 */
[----:B0-----:R-:W4:Y:S04]  /*19a20*/  LDL.LU R59, [R1+0x6ac] ;  /* 0x0006ac00013b7983 */ /* 0x001f280000300800 */
[----:B------:R-:W4:Y:S04]  /*19a30*/  LDL R0, [R1+0x10f4] ;  /* 0x0010f40001007983 */ /* 0x000f280000100800 */
[----:B------:R-:W4:Y:S04]  /*19a40*/  LDL R3, [R1+0x10f0] ;  /* 0x0010f00001037983 */ /* 0x000f280000100800 */
[----:B------:R0:W-:Y:S04]  /*19a50*/  STS.U16 [R41+0x140], R61 ;  /* 0x0001403d29007388 */ /* 0x0001e80000000400 */
[----:B------:R-:W-:Y:S04]  /*19a60*/  STS.U16 [R41+0x180], R53 ;  /* 0x0001803529007388 */ /* 0x000fe80000000400 */
[----:B------:R1:W-:Y:S04]  /*19a70*/  STL [R1+0x1dc4], R35 ;  /* 0x001dc42301007387 */ /* 0x0003e80000100800 */
[----:B0-----:R-:W4:Y:S04]  /*19a80*/  LDL.LU R61, [R1+0x6b4] ;  /* 0x0006b400013d7983 */ /* 0x001f280000300800 */
[----:B------:R-:W4:Y:S04]  /*19a90*/  LDL R37, [R1+0x10e8] ;  /* 0x0010e80001257983 */ /* 0x000f280000100800 */
[----:B-1----:R-:W4:Y:S04]  /*19aa0*/  LDL R35, [R1+0x10ec] ;  /* 0x0010ec0001237983 */ /* 0x002f280000100800 */
[----:B------:R-:W4:Y:S01]  /*19ab0*/  LDL.LU R53, [R1+0x680] ;  /* 0x0006800001357983 */ /* 0x000f220000300800 */
[----:B------:R-:W-:-:S03]  /*19ac0*/  PRMT R33, RZ, 0x7610, R33 ;  /* 0x00007610ff217816 */ /* 0x000fc60000000021 */
[----:B------:R-:W-:Y:S04]  /*19ad0*/  STS.U16 [R41+0x1c0], R55 ;  /* 0x0001c03729007388 */ /* 0x000fe80000000400 */
[----:B--2---:R0:W-:Y:S04]  /*19ae0*/  STL [R1+0x1dc8], R34 ;  /* 0x001dc82201007387 */ /* 0x0041e80000100800 */
[----:B------:R-:W2:Y:S01]  /*19af0*/  LDL R36, [R1+0x10b0] ;  /* 0x0010b00001247983 */ /* 0x000ea20000100800 */
[----:B---3--:R-:W-:-:S03]  /*19b00*/  @!P0 IMAD.MOV.U32 R5, RZ, RZ, R39 ;  /* 0x000000ffff058224 */ /* 0x008fc600078e0027 */
[----:B0-----:R-:W3:Y:S01]  /*19b10*/  LDL R34, [R1+0x10b4] ;  /* 0x0010b40001227983 */ /* 0x001ee20000100800 */
[----:B----4-:R-:W-:-:S03]  /*19b20*/  @!P0 IMAD.MOV.U32 R4, RZ, RZ, R38 ;  /* 0x000000ffff048224 */ /* 0x010fc600078e0026 */
[----:B------:R-:W4:Y:S04]  /*19b30*/  LDL.LU R55, [R1+0x684] ;  /* 0x0006840001377983 */ /* 0x000f280000300800 */
[----:B------:R0:W4:Y:S02]  /*19b40*/  @!P0 LDG.E.U16 R33, [R4.64] ;  /* 0x0000000604218981 */ /* 0x000124000c1e1500 */
[----:B0-----:R-:W-:Y:S02]  /*19b50*/  @!P0 IMAD.MOV.U32 R4, RZ, RZ, R0 ;  /* 0x000000ffff048224 */ /* 0x001fe400078e0000 */
[----:B------:R-:W4:Y:S01]  /*19b60*/  LDL R0, [R1+0x10ac] ;  /* 0x0010ac0001007983 */ /* 0x000f220000100800 */
[----:B------:R-:W-:Y:S01]  /*19b70*/  PRMT R32, RZ, 0x7610, R32 ;  /* 0x00007610ff207816 */ /* 0x000fe20000000020 */
[----:B------:R-:W-:-:S02]  /*19b80*/  @!P0 IMAD.MOV.U32 R5, RZ, RZ, R3 ;  /* 0x000000ffff058224 */ /* 0x000fc400078e0003 */
[----:B------:R-:W4:Y:S01]  /*19b90*/  LDL R3, [R1+0x10a8] ;  /* 0x0010a80001037983 */ /* 0x000f220000100800 */
[----:B------:R-:W-:-:S03]  /*19ba0*/  PRMT R31, RZ, 0x7610, R31 ;  /* 0x00007610ff1f7816 */ /* 0x000fc6000000001f */
[----:B------:R0:W-:Y:S04]  /*19bb0*/  STS.U16 [R41+0x540], R54 ;  /* 0x0005403629007388 */ /* 0x0001e80000000400 */
[----:B------:R1:W4:Y:S04]  /*19bc0*/  @!P0 LDG.E.U16 R32, [R4.64] ;  /* 0x0000000604208981 */ /* 0x000328000c1e1500 */
[----:B0-----:R-:W4:Y:S04]  /*19bd0*/  LDL.LU R54, [R1+0x688] ;  /* 0x0006880001367983 */ /* 0x001f280000300800 */
[----:B------:R-:W-:Y:S01]  /*19be0*/  STS.U16 [R41+0x500], R58 ;  /* 0x0005003a29007388 */ /* 0x000fe20000000400 */
[----:B-1----:R-:W-:-:S03]  /*19bf0*/  @!P0 IMAD.MOV.U32 R5, RZ, RZ, R37 ;  /* 0x000000ffff058224 */ /* 0x002fc600078e0025 */
[----:B------:R-:W4:Y:S01]  /*19c00*/  LDL R37, [R1+0x1070] ;  /* 0x0010700001257983 */ /* 0x000f220000100800 */
[----:B------:R-:W-:-:S03]  /*19c10*/  @!P0 IMAD.MOV.U32 R4, RZ, RZ, R35 ;  /* 0x000000ffff048224 */ /* 0x000fc600078e0023 */
[----:B------:R-:W4:Y:S04]  /*19c20*/  LDL R35, [R1+0x1074] ;  /* 0x0010740001237983 */ /* 0x000f280000100800 */
[----:B------:R2:W4:Y:S04]  /*19c30*/  @!P0 LDG.E.U16 R31, [R4.64] ;  /* 0x00000006041f8981 */ /* 0x000528000c1e1500 */
[----:B------:R0:W-:Y:S01]  /*19c40*/  STS.U16 [R41+0x5c0], R59 ;  /* 0x0005c03b29007388 */ /* 0x0001e20000000400 */
[----:B------:R-:W-:-:S03]  /*19c50*/  PRMT R30, RZ, 0x7610, R30 ;  /* 0x00007610ff1e7816 */ /* 0x000fc6000000001e */
[----:B0-----:R-:W4:Y:S04]  /*19c60*/  LDL.LU R59, [R1+0x68c] ;  /* 0x00068c00013b7983 */ /* 0x001f280000300800 */
[----:B------:R0:W-:Y:S01]  /*19c70*/  STS.U16 [R41+0x580], R61 ;  /* 0x0005803d29007388 */ /* 0x0001e20000000400 */
[----:B--2---:R-:W-:-:S03]  /*19c80*/  @!P0 IMAD.MOV.U32 R5, RZ, RZ, R36 ;  /* 0x000000ffff058224 */ /* 0x004fc600078e0024 */
[----:B------:R-:W2:Y:S01]  /*19c90*/  LDL R36, [R1+0x1068] ;  /* 0x0010680001247983 */ /* 0x000ea20000100800 */
[----:B---3--:R-:W-:-:S03]  /*19ca0*/  @!P0 IMAD.MOV.U32 R4, RZ, RZ, R34 ;  /* 0x000000ffff048224 */ /* 0x008fc600078e0022 */
[----:B------:R-:W3:Y:S04]  /*19cb0*/  LDL R34, [R1+0x106c] ;  /* 0x00106c0001227983 */ /* 0x000ee80000100800 */
[----:B------:R4:W3:Y:S04]  /*19cc0*/  @!P0 LDG.E.U16 R30, [R4.64] ;  /* 0x00000006041e8981 */ /* 0x0008e8000c1e1500 */
[----:B0-----:R-:W3:Y:S01]  /*19cd0*/  LDL.LU R61, [R1+0x654] ;  /* 0x00065400013d7983 */ /* 0x001ee20000300800 */
[----:B----4-:R-:W-:-:S03]  /*19ce0*/  @!P0 IMAD.MOV.U32 R4, RZ, RZ, R0 ;  /* 0x000000ffff048224 */ /* 0x010fc600078e0000 */
[----:B------:R-:W4:Y:S01]  /*19cf0*/  LDL R0, [R1+0x1034] ;  /* 0x0010340001007983 */ /* 0x000f220000100800 */
[----:B------:R-:W-:Y:S01]  /*19d00*/  PRMT R29, RZ, 0x7610, R29 ;  /* 0x00007610ff1d7816 */ /* 0x000fe2000000001d */
[----:B------:R-:W-:Y:S02]  /*19d10*/  @!P0 IMAD.MOV.U32 R5, RZ, RZ, R3 ;  /* 0x000000ffff058224 */ /* 0x000fe400078e0003 */
[----:B------:R-:W4:Y:S01]  /*19d20*/  LDL R3, [R1+0x1030] ;  /* 0x0010300001037983 */ /* 0x000f220000100800 */
[----:B------:R-:W-:-:S03]  /*19d30*/  PRMT R28, RZ, 0x7610, R28 ;  /* 0x00007610ff1c7816 */ /* 0x000fc6000000001c */
[----:B------:R0:W4:Y:S04]  /*19d40*/  @!P0 LDG.E.U16 R29, [R4.64] ;  /* 0x00000006041d8981 */ /* 0x000128000c1e1500 */
[----:B------:R1:W-:Y:S04]  /*19d50*/  STS.U16 [R41+0x900], R53 ;  /* 0x0009003529007388 */ /* 0x0003e80000000400 */
[----:B-1----:R-:W4:Y:S01]  /*19d60*/  LDL.LU R53, [R1+0x660] ;  /* 0x0006600001357983 */ /* 0x002f220000300800 */
[----:B0-----:R-:W-:-:S03]  /*19d70*/  @!P0 IMAD.MOV.U32 R5, RZ, RZ, R37 ;  /* 0x000000ffff058224 */ /* 0x001fc600078e0025 */
[----:B------:R-:W4:Y:S01]  /*19d80*/  LDL R37, [R1+0x1028] ;  /* 0x0010280001257983 */ /* 0x000f220000100800 */
[----:B------:R-:W-:-:S03]  /*19d90*/  @!P0 IMAD.MOV.U32 R4, RZ, RZ, R35 ;  /* 0x000000ffff048224 */ /* 0x000fc600078e0023 */
[----:B------:R-:W4:Y:S04]  /*19da0*/  LDL R35, [R1+0x102c] ;  /* 0x00102c0001237983 */ /* 0x000f280000100800 */
[----:B------:R2:W4:Y:S04]  /*19db0*/  @!P0 LDG.E.U16 R28, [R4.64] ;  /* 0x00000006041c8981 */ /* 0x000528000c1e1500 */
[----:B------:R-:W4:Y:S01]  /*19dc0*/  LDL.LU R58, [R1+0x650] ;  /* 0x00065000013a7983 */ /* 0x000f220000300800 */
[----:B------:R-:W-:-:S03]  /*19dd0*/  PRMT R27, RZ, 0x7610, R27 ;  /* 0x00007610ff1b7816 */ /* 0x000fc6000000001b */
        /* <DEDUP_REMOVED lines=13> */
[----:B------:R0:W-:Y:S04]  /*19eb0*/  STS.U16 [R41+0x980], R54 ;  /* 0x0009803629007388 */ /* 0x0001e80000000400 */
[----:B------:R1:W4:Y:S04]  /*19ec0*/  @!P0 LDG.E.U16 R26, [R4.64] ;  /* 0x00000006041a8981 */ /* 0x000328000c1e1500 */
[----:B0-----:R-:W4:Y:S04]  /*19ed0*/  LDL.LU R54, [R1+0x634] ;  /* 0x0006340001367983 */ /* 0x001f280000300800 */
[----:B------:R0:W-:Y:S01]  /*19ee0*/  STS.U16 [R41+0x9c0], R59 ;  /* 0x0009c03b29007388 */ /* 0x0001e20000000400 */
[----:B-1----:R-:W-:-:S03]  /*19ef0*/  @!P0 IMAD.MOV.U32 R5, RZ, RZ, R37 ;  /* 0x000000ffff058224 */ /* 0x002fc600078e0025 */
[----:B------:R-:W4:Y:S01]  /*19f00*/  LDL R37, [R1+0xfb0] ;  /* 0x000fb00001257983 */ /* 0x000f220000100800 */
[----:B------:R-:W-:-:S03]  /*19f10*/  @!P0 IMAD.MOV.U32 R4, RZ, RZ, R35 ;  /* 0x000000ffff048224 */ /* 0x000fc600078e0023 */
[----:B------:R-:W4:Y:S04]  /*19f20*/  LDL R35, [R1+0xfb4] ;  /* 0x000fb40001237983 */ /* 0x000f280000100800 */
[----:B------:R2:W4:Y:S04]  /*19f30*/  @!P0 LDG.E.U16 R25, [R4.64] ;  /* 0x0000000604198981 */ /* 0x000528000c1e1500 */
[----:B0-----:R-:W4:Y:S04]  /*19f40*/  LDL.LU R59, [R1+0x63c] ;  /* 0x00063c00013b7983 */ /* 0x001f280000300800 */
[----:B------:R-:W4:Y:S01]  /*19f50*/  LDL R38, [R1+0xfa8] ;  /* 0x000fa80001267983 */ /* 0x000f220000100800 */
[----:B------:R-:W-:-:S03]  /*19f60*/  PRMT R24, RZ, 0x7610, R24 ;  /* 0x00007610ff187816 */ /* 0x000fc60000000018 */
[----:B------:R0:W-:Y:S01]  /*19f70*/  STS.U16 [R41+0xd40], R61 ;  /* 0x000d403d29007388 */ /* 0x0001e20000000400 */
[----:B--2---:R-:W-:-:S03]  /*19f80*/  @!P0 IMAD.MOV.U32 R5, RZ, RZ, R36 ;  /* 0x000000ffff058224 */ /* 0x004fc600078e0024 */
[----:B------:R-:W2:Y:S01]  /*19f90*/  LDL R36, [R1+0xfac] ;  /* 0x000fac0001247983 */ /* 0x000ea20000100800 */
[----:B---3--:R-:W-:-:S03]  /*19fa0*/  @!P0 IMAD.MOV.U32 R4, RZ, RZ, R34 ;  /* 0x000000ffff048224 */ /* 0x008fc600078e0022 */
[----:B0-----:R-:W3:Y:S04]  /*19fb0*/  LDL.LU R61, [R1+0x640] ;  /* 0x00064000013d7983 */ /* 0x001ee80000300800 */
[----:B------:R-:W3:Y:S04]  /*19fc0*/  LDL R34, [R1+0xf70] ;  /* 0x000f700001227983 */ /* 0x000ee80000100800 */
[----:B------:R4:W3:Y:S02]  /*19fd0*/  @!P0 LDG.E.U16 R24, [R4.64] ;  /* 0x0000000604188981 */ /* 0x0008e4000c1e1500 */
[----:B----4-:R-:W-:-:S02]  /*19fe0*/  @!P0 IMAD.MOV.U32 R4, RZ, RZ, R0 ;  /* 0x000000ffff048224 */ /* 0x010fc400078e0000 */
[----:B------:R-:W4:Y:S01]  /*19ff0*/  LDL R0, [R1+0xf74] ;  /* 0x000f740001007983 */ /* 0x000f220000100800 */
[----:B------:R-:W-:Y:S01]  /*1a000*/  PRMT R23, RZ, 0x7610, R23 ;  /* 0x00007610ff177816 */ /* 0x000fe20000000017 */
[----:B------:R-:W-:Y:S02]  /*1a010*/  @!P0 IMAD.MOV.U32 R5, RZ, RZ, R3 ;  /* 0x000000ffff058224 */ /* 0x000fe400078e0003 */
[----:B------:R-:W4:Y:S01]  /*1a020*/  LDL R3, [R1+0xf6c] ;  /* 0x000f6c0001037983 */ /* 0x000f220000100800 */
[----:B------:R-:W-:-:S03]  /*1a030*/  PRMT R22, RZ, 0x7610, R22 ;  /* 0x00007610ff167816 */ /* 0x000fc60000000016 */
[----:B------:R0:W-:Y:S04]  /*1a040*/  STS.U16 [R41+0xd00], R53 ;  /* 0x000d003529007388 */ /* 0x0001e80000000400 */
[----:B------:R1:W4:Y:S01]  /*1a050*/  @!P0 LDG.E.U16 R23, [R4.64] ;  /* 0x0000000604178981 */ /* 0x000322000c1e1500 */
[----:B------:R-:W-:-:S03]  /*1a060*/  PRMT R21, RZ, 0x7610, R21 ;  /* 0x00007610ff157816 */ /* 0x000fc60000000015 */
        /* <DEDUP_REMOVED lines=8> */
[----:B0-----:R-:W-:-:S03]  /*1a0f0*/  @!P0 IMAD.MOV.U32 R5, RZ, RZ, R38 ;  /* 0x000000ffff058224 */ /* 0x001fc600078e0026 */
[----:B-1----:R-:W4:Y:S04]  /*1a100*/  LDL.LU R55, [R1+0x610] ;  /* 0x0006100001377983 */ /* 0x002f280000300800 */
[----:B------:R0:W-:Y:S01]  /*1a110*/  STS.U16 [R41+0x1100], R54 ;  /* 0x0011003629007388 */ /* 0x0001e20000000400 */
[----:B--2---:R-:W-:-:S03]  /*1a120*/  @!P0 IMAD.MOV.U32 R4, RZ, RZ, R36 ;  /* 0x000000ffff048224 */ /* 0x004fc600078e0024 */
[----:B------:R-:W2:Y:S04]  /*1a130*/  LDL R36, [R1+0xf30] ;  /* 0x000f300001247983 */ /* 0x000ea80000100800 */
[----:B------:R3:W2:Y:S04]  /*1a140*/  @!P0 LDG.E.U16 R21, [R4.64] ;  /* 0x0000000604158981 */ /* 0x0006a8000c1e1500 */
[----:B0-----:R-:W2:Y:S01]  /*1a150*/  LDL.LU R54, [R1+0x614] ;  /* 0x0006140001367983 */ /* 0x001ea20000300800 */
[----:B---3--:R-:W-:-:S03]  /*1a160*/  @!P0 IMAD.MOV.U32 R5, RZ, RZ, R34 ;  /* 0x000000ffff058224 */ /* 0x008fc600078e0022 */
[----:B------:R-:W3:Y:S01]  /*1a170*/  LDL R34, [R1+0xf28] ;  /* 0x000f280001227983 */ /* 0x000ee20000100800 */
[----:B----4-:R-:W-:-:S03]  /*1a180*/  @!P0 IMAD.MOV.U32 R4, RZ, RZ, R0 ;  /* 0x000000ffff048224 */ /* 0x010fc600078e0000 */
[----:B------:R-:W4:Y:S01]  /*1a190*/  LDL R0, [R1+0xf2c] ;  /* 0x000f2c0001007983 */ /* 0x000f220000100800 */
[----:B------:R-:W-:-:S06]  /*1a1a0*/  PRMT R20, RZ, 0x7610, R20 ;  /* 0x00007610ff147816 */ /* 0x000fcc0000000014 */
[----:B------:R0:W4:Y:S01]  /*1a1b0*/  @!P0 LDG.E.U16 R20, [R4.64] ;  /* 0x0000000604148981 */ /* 0x000122000c1e1500 */
[----:B------:R-:W-:Y:S01]  /*1a1c0*/  PRMT R19, RZ, 0x7610, R19 ;  /* 0x00007610ff137816 */ /* 0x000fe20000000013 */
[----:B0-----:R-:W-:Y:S02]  /*1a1d0*/  @!P0 IMAD.MOV.U32 R4, RZ, RZ, R3 ;  /* 0x000000ffff048224 */ /* 0x001fe400078e0003 */
[----:B------:R-:W4:Y:S01]  /*1a1e0*/  LDL R3, [R1+0xef4] ;  /* 0x000ef40001037983 */ /* 0x000f220000100800 */
[----:B------:R-:W-:Y:S01]  /*1a1f0*/  PRMT R18, RZ, 0x7610, R18 ;  /* 0x00007610ff127816 */ /* 0x000fe20000000012 */
[----:B------:R-:W-:Y:S02]  /*1a200*/  @!P0 IMAD.MOV.U32 R5, RZ, RZ, R37 ;  /* 0x000000ffff058224 */ /* 0x000fe400078e0025 */
[----:B------:R-:W4:Y:S04]  /*1a210*/  LDL R37, [R1+0xef0] ;  /* 0x000ef00001257983 */ /* 0x000f280000100800 */
[----:B------:R0:W4:Y:S04]  /*1a220*/  @!P0 LDG.E.U16 R19, [R4.64] ;  /* 0x0000000604138981 */ /* 0x000128000c1e1500 */
[----:B------:R-:W4:Y:S01]  /*1a230*/  LDL.LU R57, [R1+0x618] ;  /* 0x0006180001397983 */ /* 0x000f220000300800 */
[----:B0-----:R-:W-:-:S03]  /*1a240*/  @!P0 IMAD.MOV.U32 R4, RZ, RZ, R35 ;  /* 0x000000ffff048224 */ /* 0x001fc600078e0023 */
[----:B------:R-:W4:Y:S04]  /*1a250*/  LDL R35, [R1+0xeec] ;  /* 0x000eec0001237983 */ /* 0x000f280000100800 */
[----:B------:R0:W-:Y:S01]  /*1a260*/  STS.U16 [R41+0x1140], R59 ;  /* 0x0011403b29007388 */ /* 0x0001e20000000400 */
[----:B--2---:R-:W-:-:S03]  /*1a270*/  @!P0 IMAD.MOV.U32 R5, RZ, RZ, R36 ;  /* 0x000000ffff058224 */ /* 0x004fc600078e0024 */
[----:B------:R-:W2:Y:S04]  /*1a280*/  LDL R36, [R1+0xee8] ;  /* 0x000ee80001247983 */ /* 0x000ea80000100800 */
[----:B------:R-:W2:Y:S04]  /*1a290*/  LDL.LU R58, [R1+0x61c] ;  /* 0x00061c00013a7983 */ /* 0x000ea80000300800 */
[----:B------:R3:W2:Y:S04]  /*1a2a0*/  @!P0 LDG.E.U16 R18, [R4.64] ;  /* 0x0000000604128981 */ /* 0x0006a8000c1e1500 */
[----:B0-----:R-:W2:Y:S01]  /*1a2b0*/  LDL.LU R59, [R1+0x5e4] ;  /* 0x0005e400013b7983 */ /* 0x001ea20000300800 */
[----:B---3--:R-:W-:-:S03]  /*1a2c0*/  @!P0 IMAD.MOV.U32 R5, RZ, RZ, R34 ;  /* 0x000000ffff058224 */ /* 0x008fc600078e0022 */
[----:B------:R-:W3:Y:S01]  /*1a2d0*/  LDL R34, [R1+0xeb0] ;  /* 0x000eb00001227983 */ /* 0x000ee20000100800 */
[----:B----4-:R-:W-:-:S03]  /*1a2e0*/  @!P0 IMAD.MOV.U32 R4, RZ, RZ, R0 ;  /* 0x000000ffff048224 */ /* 0x010fc600078e0000 */
[----:B------:R-:W4:Y:S01]  /*1a2f0*/  LDL R0, [R1+0xeb4] ;  /* 0x000eb40001007983 */ /* 0x000f220000100800 */
[----:B------:R-:W-:-:S03]  /*1a300*/  PRMT R17, RZ, 0x7610, R17 ;  /* 0x00007610ff117816 */ /* 0x000fc60000000011 */
[----:B------:R0:W-:Y:S04]  /*1a310*/  STS.U16 [R41+0x1180], R61 ;  /* 0x0011803d29007388 */ /* 0x0001e80000000400 */
[----:B------:R1:W-:Y:S04]  /*1a320*/  STS.U16 [R41+0x11c0], R53 ;  /* 0x0011c03529007388 */ /* 0x0003e80000000400 */
[----:B------:R1:W4:Y:S04]  /*1a330*/  @!P0 LDG.E.U16 R17, [R4.64] ;  /* 0x0000000604118981 */ /* 0x000328000c1e1500 */
[----:B0-----:R-:W4:Y:S04]  /*1a340*/  LDL.LU R61, [R1+0x5ec] ;  /* 0x0005ec00013d7983 */ /* 0x001f280000300800 */
[----:B-1----:R-:W4:Y:S01]  /*1a350*/  LDL.LU R53, [R1+0x5f0] ;  /* 0x0005f00001357983 */ /* 0x002f220000300800 */
[----:B------:R-:W-:-:S03]  /*1a360*/  @!P0 IMAD.MOV.U32 R4, RZ, RZ, R3 ;  /* 0x000000ffff048224 */ /* 0x000fc600078e0003 */
[----:B------:R0:W-:Y:S01]  /*1a370*/  STS.U16 [R41+0x1540], R55 ;  /* 0x0015403729007388 */ /* 0x0001e20000000400 */
[----:B------:R-:W-:Y:S01]  /*1a380*/  PRMT R16, RZ, 0x7610, R16 ;  /* 0x00007610ff107816 */ /* 0x000fe20000000010 */
[----:B------:R-:W-:Y:S01]  /*1a390*/  @!P0 IMAD.MOV.U32 R5, RZ, RZ, R37 ;  /* 0x000000ffff058224 */ /* 0x000fe200078e0025 */
[----:B------:R-:W-:-:S04]  /*1a3a0*/  PRMT R15, RZ, 0x7610, R15 ;  /* 0x00007610ff0f7816 */ /* 0x000fc8000000000f */
[----:B------:R1:W4:Y:S04]  /*1a3b0*/  @!P0 LDG.E.U16 R16, [R4.64] ;  /* 0x0000000604108981 */ /* 0x000328000c1e1500 */
[----:B0-----:R-:W4:Y:S04]  /*1a3c0*/  LDL.LU R55, [R1+0x5f8] ;  /* 0x0005f80001377983 */ /* 0x001f280000300800 */
[----:B------:R-:W4:Y:S04]  /*1a3d0*/  LDL R40, [R1+0xea8] ;  /* 0x000ea80001287983 */ /* 0x000f280000100800 */
[----:B------:R-:W4:Y:S04]  /*1a3e0*/  LDL R3, [R1+0xeac] ;  /* 0x000eac0001037983 */ /* 0x000f280000100800 */
[----:B------:R-:W4:Y:S04]  /*1a3f0*/  LDL R39, [R1+0xa90] ;  /* 0x000a900001277983 */ /* 0x000f280000100800 */
[----:B------:R-:W4:Y:S01]  /*1a400*/  LDL R38, [R1+0x125c] ;  /* 0x00125c0001267983 */ /* 0x000f220000100800 */
[----:B-1----:R-:W-:-:S03]  /*1a410*/  @!P0 IMAD.MOV.U32 R4, RZ, RZ, R35 ;  /* 0x000000ffff048224 */ /* 0x002fc600078e0023 */
[----:B------:R-:W4:Y:S04]  /*1a420*/  LDL R37, [R1+0xa8c] ;  /* 0x000a8c0001257983 */ /* 0x000f280000100800 */
[----:B------:R0:W-:Y:S01]  /*1a430*/  STS.U16 [R41+0x1500], R54 ;  /* 0x0015003629007388 */ /* 0x0001e20000000400 */
[----:B--2---:R-:W-:-:S03]  /*1a440*/  @!P0 IMAD.MOV.U32 R5, RZ, RZ, R36 ;  /* 0x000000ffff058224 */ /* 0x004fc600078e0024 */
[----:B------:R-:W2:Y:S04]  /*1a450*/  LDL R36, [R1+0x1258] ;  /* 0x0012580001247983 */ /* 0x000ea80000100800 */
[----:B------:R3:W2:Y:S04]  /*1a460*/  @!P0 LDG.E.U16 R15, [R4.64] ;  /* 0x00000006040f8981 */ /* 0x0006a8000c1e1500 */
[----:B0-----:R-:W2:Y:S04]  /*1a470*/  LDL.LU R54, [R1+0x4dc] ;  /* 0x0004dc0001367983 */ /* 0x001ea80000300800 */
[----:B------:R-:W2:Y:S01]  /*1a480*/  LDL R35, [R1+0x1220] ;  /* 0x0012200001237983 */ /* 0x000ea20000100800 */
[----:B---3--:R-:W-:-:S03]  /*1a490*/  @!P0 IMAD.MOV.U32 R5, RZ, RZ, R34 ;  /* 0x000000ffff058224 */ /* 0x008fc600078e0022 */
[----:B------:R-:W3:Y:S01]  /*1a4a0*/  LDL R34, [R1+0x1224] ;  /* 0x0012240001227983 */ /* 0x000ee20000100800 */
[----:B----4-:R-:W-:-:S03]  /*1a4b0*/  @!P0 IMAD.MOV.U32 R4, RZ, RZ, R0 ;  /* 0x000000ffff048224 */ /* 0x010fc600078e0000 */
[----:B------:R-:W4:Y:S01]  /*1a4c0*/  LDL R0, [R1+0x121c] ;  /* 0x00121c0001007983 */ /* 0x000f220000100800 */
[----:B------:R-:W-:Y:S02]  /*1a4d0*/  PRMT R14, RZ, 0x7610, R14 ;  /* 0x00007610ff0e7816 */ /* 0x000fe4000000000e */
[----:B------:R-:W-:-:S04]  /*1a4e0*/  PRMT R13, RZ, 0x7610, R13 ;  /* 0x00007610ff0d7816 */ /* 0x000fc8000000000d */
[----:B------:R0:W4:Y:S01]  /*1a4f0*/  @!P0 LDG.E.U16 R14, [R4.64] ;  /* 0x00000006040e8981 */ /* 0x000122000c1e1500 */
[----:B------:R-:W-:Y:S02]  /*1a500*/  PRMT R12, RZ, 0x7610, R12 ;  /* 0x00007610ff0c7816 */ /* 0x000fe4000000000c */
[----:B------:R-:W-:Y:S01]  /*1a510*/  PRMT R11, RZ, 0x7610, R11 ;  /* 0x00007610ff0b7816 */ /* 0x000fe2000000000b */
[----:B------:R-:W-:Y:S01]  /*1a520*/  STS.U16 [R41+0x15c0], R57 ;  /* 0x0015c03929007388 */ /* 0x000fe20000000400 */
[----:B------:R-:W-:-:S03]  /*1a530*/  PRMT R10, RZ, 0x7610, R10 ;  /* 0x00007610ff0a7816 */ /* 0x000fc6000000000a */
[----:B------:R-:W-:Y:S04]  /*1a540*/  STS.U16 [R41+0x1580], R58 ;  /* 0x0015803a29007388 */ /* 0x000fe80000000400 */
[----:B------:R-:W-:Y:S01]  /*1a550*/  STS.U16 [R41+0x1900], R59 ;  /* 0x0019003b29007388 */ /* 0x000fe20000000400 */
[----:B0-----:R-:W-:Y:S02]  /*1a560*/  @!P0 IMAD.MOV.U32 R5, RZ, RZ, R40 ;  /* 0x000000ffff058224 */ /* 0x001fe400078e0028 */
[----:B------:R-:W-:Y:S02]  /*1a570*/  @!P0 IMAD.MOV.U32 R4, RZ, RZ, R3 ;  /* 0x000000ffff048224 */ /* 0x000fe400078e0003 */
[----:B------:R-:W4:Y:S04]  /*1a580*/  LDL R3, [R1+0x1218] ;  /* 0x0012180001037983 */ /* 0x000f280000100800 */
[----:B------:R0:W4:Y:S02]  /*1a590*/  @!P0 LDG.E.U16 R13, [R4.64] ;  /* 0x00000006040d8981 */ /* 0x000124000c1e1500 */
[----:B0-----:R-:W-:-:S02]  /*1a5a0*/  @!P0 IMAD.MOV.U32 R4, RZ, RZ, R38 ;  /* 0x000000ffff048224 */ /* 0x001fc400078e0026 */
[----:B------:R-:W-:-:S05]  /*1a5b0*/  @!P0 IMAD.MOV.U32 R5, RZ, RZ, R39 ;  /* 0x000000ffff058224 */ /* 0x000fca00078e0027 */
[----:B------:R0:W4:Y:S04]  /*1a5c0*/  @!P0 LDG.E.U16 R12, [R4.64] ;  /* 0x00000006040c8981 */ /* 0x000128000c1e1500 */
[----:B------:R-:W-:Y:S01]  /*1a5d0*/  STS.U16 [R41+0x1940], R61 ;  /* 0x0019403d29007388 */ /* 0x000fe20000000400 */
[----:B0-----:R-:W-:-:S03]  /*1a5e0*/  @!P0 IMAD.MOV.U32 R5, RZ, RZ, R37 ;  /* 0x000000ffff058224 */ /* 0x001fc600078e0025 */
[----:B------:R0:W-:Y:S04]  /*1a5f0*/  STS.U16 [R41+0x1980], R53 ;  /* 0x0019803529007388 */ /* 0x0001e80000000400 */
[----:B0-----:R-:W4:Y:S04]  /*1a600*/  LDL.LU R53, [R1+0x5d4] ;  /* 0x0005d40001357983 */ /* 0x001f280000300800 */
[----:B------:R-:W4:Y:S04]  /*1a610*/  LDL R38, [R1+0x11e0] ;  /* 0x0011e00001267983 */ /* 0x000f280000100800 */
[----:B------:R-:W4:Y:S01]  /*1a620*/  LDL R37, [R1+0x11e4] ;  /* 0x0011e40001257983 */ /* 0x000f220000100800 */
[----:B--2---:R-:W-:-:S03]  /*1a630*/  @!P0 IMAD.MOV.U32 R4, RZ, RZ, R36 ;  /* 0x000000ffff048224 */ /* 0x004fc600078e0024 */
[----:B------:R-:W2:Y:S04]  /*1a640*/  LDL R36, [R1+0x11d8] ;  /* 0x0011d80001247983 */ /* 0x000ea80000100800 */
[----:B------:R0:W2:Y:S02]  /*1a650*/  @!P0 LDG.E.U16 R11, [R4.64] ;  /* 0x00000006040b8981 */ /* 0x0000a4000c1e1500 */
[----:B0-----:R-:W-:Y:S02]  /*1a660*/  @!P0 IMAD.MOV.U32 R5, RZ, RZ, R35 ;  /* 0x000000ffff058224 */ /* 0x001fe400078e0023 */
[----:B------:R-:W2:Y:S01]  /*1a670*/  LDL R35, [R1+0x11a0] ;  /* 0x0011a00001237983 */ /* 0x000ea20000100800 */
[----:B---3--:R-:W-:-:S03]  /*1a680*/  @!P0 IMAD.MOV.U32 R4, RZ, RZ, R34 ;  /* 0x000000ffff048224 */ /* 0x008fc600078e0022 */
[----:B------:R-:W3:Y:S04]  /*1a690*/  LDL R34, [R1+0x11a4] ;  /* 0x0011a40001227983 */ /* 0x000ee80000100800 */
[----:B------:R4:W2:Y:S02]  /*1a6a0*/  @!P0 LDG.E.U16 R10, [R4.64] ;  /* 0x00000006040a8981 */ /* 0x0008a4000c1e1500 */
[----:B----4-:R-:W-:Y:S02]  /*1a6b0*/  @!P0 IMAD.MOV.U32 R4, RZ, RZ, R0 ;  /* 0x000000ffff048224 */ /* 0x010fe400078e0000 */
[----:B------:R-:W4:Y:S04]  /*1a6c0*/  LDL R0, [R1+0x11dc] ;  /* 0x0011dc0001007983 */ /* 0x000f280000100800 */
[----:B------:R-:W2:Y:S04]  /*1a6d0*/  LDL.LU R43, [R1+0x5dc] ;  /* 0x0005dc00012b7983 */ /* 0x000ea80000300800 */
[----:B------:R-:W3:Y:S04]  /*1a6e0*/  LDL.LU R44, [R1+0x7bc] ;  /* 0x0007bc00012c7983 */ /* 0x000ee80000300800 */
[----:B------:R-:W3:Y:S04]  /*1a6f0*/  LDL.LU R45, [R1+0x7b8] ;  /* 0x0007b800012d7983 */ /* 0x000ee80000300800 */
[----:B------:R-:W3:Y:S04]  /*1a700*/  LDL.LU R46, [R1+0x7b4] ;  /* 0x0007b400012e7983 */ /* 0x000ee80000300800 */
[----:B------:R-:W3:Y:S04]  /*1a710*/  LDL.LU R47, [R1+0x7b0] ;  /* 0x0007b000012f7983 */ /* 0x000ee80000300800 */
[----:B------:R-:W3:Y:S01]  /*1a720*/  LDL.LU R48, [R1+0x79c] ;  /* 0x00079c0001307983 */ /* 0x000ee20000300800 */
[----:B------:R-:W-:-:S03]  /*1a730*/  PRMT R9, RZ, 0x7610, R9 ;  /* 0x00007610ff097816 */ /* 0x000fc60000000009 */
[----:B------:R-:W3:Y:S01]  /*1a740*/  LDL.LU R49, [R1+0x798] ;  /* 0x0007980001317983 */ /* 0x000ee20000300800 */
[----:B------:R-:W-:-:S03]  /*1a750*/  @!P0 IMAD.MOV.U32 R5, RZ, RZ, R3 ;  /* 0x000000ffff058224 */ /* 0x000fc600078e0003 */
[----:B------:R-:W3:Y:S01]  /*1a760*/  LDL.LU R50, [R1+0x794] ;  /* 0x0007940001327983 */ /* 0x000ee20000300800 */
[----:B------:R-:W-:-:S03]  /*1a770*/  PRMT R8, RZ, 0x7610, R8 ;  /* 0x00007610ff087816 */ /* 0x000fc60000000008 */
[----:B------:R-:W3:Y:S04]  /*1a780*/  LDL.LU R51, [R1+0x790] ;  /* 0x0007900001337983 */ /* 0x000ee80000300800 */
[----:B------:R-:W3:Y:S04]  /*1a790*/  LDL.LU R56, [R1+0x6ec] ;  /* 0x0006ec0001387983 */ /* 0x000ee80000300800 */
[----:B------:R0:W3:Y:S04]  /*1a7a0*/  @!P0 LDG.E.U16 R9, [R4.64] ;  /* 0x0000000604098981 */ /* 0x0000e8000c1e1500 */
[----:B------:R-:W3:Y:S04]  /*1a7b0*/  LDL.LU R57, [R1+0x6e8] ;  /* 0x0006e80001397983 */ /* 0x000ee80000300800 */
[----:B------:R-:W3:Y:S04]  /*1a7c0*/  LDL.LU R58, [R1+0x6e4] ;  /* 0x0006e400013a7983 */ /* 0x000ee80000300800 */
[----:B------:R-:W3:Y:S04]  /*1a7d0*/  LDL.LU R59, [R1+0x6e0] ;  /* 0x0006e000013b7983 */ /* 0x000ee80000300800 */
[----:B------:R-:W3:Y:S04]  /*1a7e0*/  LDL.LU R61, [R1+0x6bc] ;  /* 0x0006bc00013d7983 */ /* 0x000ee80000300800 */
[----:B------:R1:W-:Y:S04]  /*1a7f0*/  STS.U16 [R41+0x19c0], R55 ;  /* 0x0019c03729007388 */ /* 0x0003e80000000400 */
[----:B------:R-:W3:Y:S04]  /*1a800*/  LDL.LU R3, [R1+0x6b8] ;  /* 0x0006b80001037983 */ /* 0x000ee80000300800 */
[----:B------:R0:W-:Y:S04]  /*1a810*/  STS.U16 [R41+0x1d40], R54 ;  /* 0x001d403629007388 */ /* 0x0001e80000000400 */
[----:B-1----:R-:W3:Y:S01]  /*1a820*/  LDL.LU R55, [R1+0x6b0] ;  /* 0x0006b00001377983 */ /* 0x002ee20000300800 */
[----:B0-----:R-:W-:-:S02]  /*1a830*/  @!P0 IMAD.MOV.U32 R5, RZ, RZ, R38 ;  /* 0x000000ffff058224 */ /* 0x001fc400078e0026 */
[----:B------:R-:W-:Y:S01]  /*1a840*/  @!P0 IMAD.MOV.U32 R4, RZ, RZ, R37 ;  /* 0x000000ffff048224 */ /* 0x000fe200078e0025 */
[----:B------:R-:W3:Y:S04]  /*1a850*/  LDL.LU R54, [R1+0x6a4] ;  /* 0x0006a40001367983 */ /* 0x000ee80000300800 */
[----:B------:R4:W3:Y:S04]  /*1a860*/  @!P0 LDG.E.U16 R8, [R4.64] ;  /* 0x0000000604088981 */ /* 0x0008e8000c1e1500 */
[----:B------:R0:W-:Y:S04]  /*1a870*/  STS.U16 [R41+0x1d00], R53 ;  /* 0x001d003529007388 */ /* 0x0001e80000000400 */
[----:B0-----:R-:W3:Y:S01]  /*1a880*/  LDL.LU R53, [R1+0x67c] ;  /* 0x00067c0001357983 */ /* 0x001ee20000300800 */
[----:B----4-:R-:W-:-:S03]  /*1a890*/  @!P0 IMAD.MOV.U32 R4, RZ, RZ, R0 ;  /* 0x000000ffff048224 */ /* 0x010fc600078e0000 */
[----:B------:R-:W4:Y:S01]  /*1a8a0*/  LDL.LU R0, [R1+0x678] ;  /* 0x0006780001007983 */ /* 0x000f220000300800 */
[----:B------:R-:W-:Y:S01]  /*1a8b0*/  PRMT R7, RZ, 0x7610, R7 ;  /* 0x00007610ff077816 */ /* 0x000fe20000000007 */
[----:B--2---:R-:W-:Y:S01]  /*1a8c0*/  @!P0 IMAD.MOV.U32 R5, RZ, RZ, R36 ;  /* 0x000000ffff058224 */ /* 0x004fe200078e0024 */
[----:B------:R-:W-:-:S04]  /*1a8d0*/  PRMT R6, RZ, 0x7610, R6 ;  /* 0x00007610ff067816 */ /* 0x000fc80000000006 */
[----:B------:R3:W2:Y:S02]  /*1a8e0*/  @!P0 LDG.E.U16 R7, [R4.64] ;  /* 0x0000000604078981 */ /* 0x0006a4000c1e1500 */
[----:B---3--:R-:W-:Y:S02]  /*1a8f0*/  @!P0 IMAD.MOV.U32 R4, RZ, RZ, R34 ;  /* 0x000000ffff048224 */ /* 0x008fe400078e0022 */
[----:B------:R-:W-:-:S05]  /*1a900*/  @!P0 IMAD.MOV.U32 R5, RZ, RZ, R35 ;  /* 0x000000ffff058224 */ /* 0x000fca00078e0023 */
[----:B------:R0:W3:Y:S04]  /*1a910*/  @!P0 LDG.E.U16 R6, [R4.64] ;  /* 0x0000000604068981 */ /* 0x0000e8000c1e1500 */
[----:B------:R1:W-:Y:S04]  /*1a920*/  STS.U16 [R41+0x1dc0], R60 ;  /* 0x001dc03c29007388 */ /* 0x0003e80000000400 */
[----:B0-----:R-:W2:Y:S04]  /*1a930*/  LDL.LU R5, [R1+0x674] ;  /* 0x0006740001057983 */ /* 0x001ea80000300800 */
[----:B------:R-:W3:Y:S04]  /*1a940*/  LDL.LU R34, [R1+0x670] ;  /* 0x0006700001227983 */ /* 0x000ee80000300800 */
[----:B------:R-:W3:Y:S04]  /*1a950*/  LDL.LU R35, [R1+0x64c] ;  /* 0x00064c0001237983 */ /* 0x000ee80000300800 */
[----:B------:R-:W3:Y:S04]  /*1a960*/  LDL.LU R36, [R1+0x644] ;  /* 0x0006440001247983 */ /* 0x000ee80000300800 */
[----:B------:R-:W3:Y:S01]  /*1a970*/  LDL.LU R37, [R1+0x638] ;  /* 0x0006380001257983 */ /* 0x000ee20000300800 */
[----:B-1----:R-:W-:-:S03]  /*1a980*/  LOP3.LUT R60, R2, 0x20, RZ, 0x3c, !PT ;  /* 0x00000020023c7812 */ /* 0x002fc600078e3cff */
[----:B------:R-:W3:Y:S04]  /*1a990*/  LDL.LU R38, [R1+0x630] ;  /* 0x0006300001267983 */ /* 0x000ee80000300800 */
[----:B------:R-:W3:Y:S04]  /*1a9a0*/  LDL.LU R39, [R1+0x60c] ;  /* 0x00060c0001277983 */ /* 0x000ee80000300800 */
[----:B------:R0:W-:Y:S04]  /*1a9b0*/  STS.U16 [R41+0x1d80], R43 ;  /* 0x001d802b29007388 */ /* 0x0001e80000000400 */
[----:B------:R-:W3:Y:S04]  /*1a9c0*/  LDL.LU R40, [R1+0x608] ;  /* 0x0006080001287983 */ /* 0x000ee80000300800 */
[----:B0-----:R-:W3:Y:S04]  /*1a9d0*/  LDL.LU R41, [R1+0x604] ;  /* 0x0006040001297983 */ /* 0x001ee80000300800 */
[----:B------:R-:W3:Y:S04]  /*1a9e0*/  LDL.LU R42, [R1+0x600] ;  /* 0x00060000012a7983 */ /* 0x000ee80000300800 */
[----:B------:R0:W-:Y:S04]  /*1a9f0*/  STS.U16 [R60+0x200], R44 ;  /* 0x0002002c3c007388 */ /* 0x0001e80000000400 */
[----:B------:R-:W3:Y:S04]  /*1aa00*/  LDL.LU R43, [R1+0x4d8] ;  /* 0x0004d800012b7983 */ /* 0x000ee80000300800 */
[----:B------:R1:W-:Y:S04]  /*1aa10*/  STS.U16 [R60+0x240], R45 ;  /* 0x0002402d3c007388 */ /* 0x0003e80000000400 */
[----:B0-----:R-:W3:Y:S04]  /*1aa20*/  LDL.LU R44, [R1+0x4d4] ;  /* 0x0004d400012c7983 */ /* 0x001ee80000300800 */
[----:B------:R0:W-:Y:S04]  /*1aa30*/  STS.U16 [R60+0x280], R46 ;  /* 0x0002802e3c007388 */ /* 0x0001e80000000400 */
[----:B-1----:R-:W3:Y:S04]  /*1aa40*/  LDL.LU R45, [R1+0x4d0] ;  /* 0x0004d000012d7983 */ /* 0x002ee80000300800 */
[----:B------:R1:W-:Y:S04]  /*1aa50*/  STS.U16 [R60+0x2c0], R47 ;  /* 0x0002c02f3c007388 */ /* 0x0003e80000000400 */
[----:B0-----:R-:W3:Y:S04]  /*1aa60*/  LDL.LU R46, [R1+0x7ac] ;  /* 0x0007ac00012e7983 */ /* 0x001ee80000300800 */
[----:B------:R0:W-:Y:S04]  /*1aa70*/  STS.U16 [R60+0x640], R48 ;  /* 0x000640303c007388 */ /* 0x0001e80000000400 */
[----:B-1----:R-:W3:Y:S04]  /*1aa80*/  LDL.LU R47, [R1+0x7a8] ;  /* 0x0007a800012f7983 */ /* 0x002ee80000300800 */
[----:B0-----:R-:W3:Y:S04]  /*1aa90*/  LDL.LU R48, [R1+0x7a4] ;  /* 0x0007a40001307983 */ /* 0x001ee80000300800 */
[----:B------:R0:W-:Y:S04]  /*1aaa0*/  STS.U16 [R60+0x600], R49 ;  /* 0x000600313c007388 */ /* 0x0001e80000000400 */
[----:B------:R1:W-:Y:S04]  /*1aab0*/  STS.U16 [R60+0x6c0], R50 ;  /* 0x0006c0323c007388 */ /* 0x0003e80000000400 */
[----:B------:R1:W-:Y:S04]  /*1aac0*/  STS.U16 [R60+0x680], R51 ;  /* 0x000680333c007388 */ /* 0x0003e80000000400 */
[----:B0-----:R-:W3:Y:S04]  /*1aad0*/  LDL.LU R49, [R1+0x7a0] ;  /* 0x0007a00001317983 */ /* 0x001ee80000300800 */
[----:B-1----:R-:W3:Y:S04]  /*1aae0*/  LDL.LU R50, [R1+0x6fc] ;  /* 0x0006fc0001327983 */ /* 0x002ee80000300800 */
        /* <DEDUP_REMOVED lines=19> */
[----:B----4-:R0:W-:Y:S04]  /*1ac20*/  STS.U16 [R60+0x1240], R0 ;  /* 0x001240003c007388 */ /* 0x0101e80000000400 */
[----:B0-----:R-:W4:Y:S04]  /*1ac30*/  LDL.LU R0, [R1+0x690] ;  /* 0x0006900001007983 */ /* 0x001f280000300800 */
[----:B--2---:R-:W-:Y:S04]  /*1ac40*/  STS.U16 [R60+0x1280], R5 ;  /* 0x001280053c007388 */ /* 0x004fe80000000400 */
[----:B---3--:R0:W-:Y:S04]  /*1ac50*/  STS.U16 [R60+0x12c0], R34 ;  /* 0x0012c0223c007388 */ /* 0x0081e80000000400 */
[----:B------:R1:W-:Y:S04]  /*1ac60*/  STS.U16 [R60+0x1640], R35 ;  /* 0x001640233c007388 */ /* 0x0003e80000000400 */
[----:B------:R2:W-:Y:S04]  /*1ac70*/  STS.U16 [R60+0x1600], R36 ;  /* 0x001600243c007388 */ /* 0x0005e80000000400 */
[----:B------:R3:W-:Y:S04]  /*1ac80*/  STS.U16 [R60+0x16c0], R37 ;  /* 0x0016c0253c007388 */ /* 0x0007e80000000400 */
[----:B------:R1:W-:Y:S04]  /*1ac90*/  STS.U16 [R60+0x1680], R38 ;  /* 0x001680263c007388 */ /* 0x0003e80000000400 */
[----:B0-----:R-:W4:Y:S04]  /*1aca0*/  LDL.LU R34, [R1+0x66c] ;  /* 0x00066c0001227983 */ /* 0x001f280000300800 */
[----:B------:R0:W-:Y:S04]  /*1acb0*/  STS.U16 [R60+0x1a00], R39 ;  /* 0x001a00273c007388 */ /* 0x0001e80000000400 */
[----:B-1----:R-:W4:Y:S04]  /*1acc0*/  LDL.LU R35, [R1+0x668] ;  /* 0x0006680001237983 */ /* 0x002f280000300800 */
[----:B------:R1:W-:Y:S04]  /*1acd0*/  STS.U16 [R60+0x1a40], R40 ;  /* 0x001a40283c007388 */ /* 0x0003e80000000400 */
[----:B--2---:R-:W2:Y:S04]  /*1ace0*/  LDL.LU R36, [R1+0x664] ;  /* 0x0006640001247983 */ /* 0x004ea80000300800 */
[----:B------:R-:W-:Y:S04]  /*1acf0*/  STS.U16 [R60+0x1a80], R41 ;  /* 0x001a80293c007388 */ /* 0x000fe80000000400 */
[----:B---3--:R-:W3:Y:S04]  /*1ad00*/  LDL.LU R37, [R1+0x658] ;  /* 0x0006580001257983 */ /* 0x008ee80000300800 */
[----:B------:R-:W-:Y:S04]  /*1ad10*/  STS.U16 [R60+0x1ac0], R42 ;  /* 0x001ac02a3c007388 */ /* 0x000fe80000000400 */
[----:B------:R-:W3:Y:S04]  /*1ad20*/  LDL.LU R38, [R1+0x62c] ;  /* 0x00062c0001267983 */ /* 0x000ee80000300800 */
[----:B------:R1:W-:Y:S04]  /*1ad30*/  STS.U16 [R60+0x1e40], R52 ;  /* 0x001e40343c007388 */ /* 0x0003e80000000400 */
[----:B0-----:R-:W3:Y:S04]  /*1ad40*/  LDL.LU R39, [R1+0x628] ;  /* 0x0006280001277983 */ /* 0x001ee80000300800 */
[----:B-1----:R-:W3:Y:S01]  /*1ad50*/  LDL.LU R40, [R1+0x624] ;  /* 0x0006240001287983 */ /* 0x002ee20000300800 */
[----:B------:R-:W-:-:S03]  /*1ad60*/  LOP3.LUT R52, R2, 0x30, RZ, 0x3c, !PT ;  /* 0x0000003002347812 */ /* 0x000fc600078e3cff */
        /* <DEDUP_REMOVED lines=13> */
[----:B-1----:R-:W3:Y:S04]  /*1ae40*/  LDL.LU R48, [R1+0x4c4] ;  /* 0x0004c40001307983 */ /* 0x002ee80000300800 */
[----:B------:R-:W3:Y:S04]  /*1ae50*/  LDL.LU R2, [R1+0x4c0] ;  /* 0x0004c00001027983 */ /* 0x000ee80000300800 */
        /* <DEDUP_REMOVED lines=26> */
[----:B------:R-:W4:Y:S04]  /*1b000*/  LDL.LU R4, [R1+0x18] ;  /* 0x0000180001047983 */ /* 0x000f280000300800 */
[----:B------:R-:W4:Y:S04]  /*1b010*/  LDL.LU R5, [R1+0x14] ;  /* 0x0000140001057983 */ /* 0x000f280000300800 */
[----:B------:R0:W-:Y:S04]  /*1b020*/  STS.U16 [R52+0x1300], R34 ;  /* 0x0013002234007388 */ /* 0x0001e80000000400 */
[----:B------:R1:W-:Y:S04]  /*1b030*/  STS.U16 [R52+0x1340], R35 ;  /* 0x0013402334007388 */ /* 0x0003e80000000400 */
[----:B0-----:R-:W4:Y:S04]  /*1b040*/  LDL.LU R34, [R1+0x1dc8] ;  /* 0x001dc80001227983 */ /* 0x001f280000300800 */
[----:B--2---:R0:W-:Y:S04]  /*1b050*/  STS.U16 [R52+0x1380], R36 ;  /* 0x0013802434007388 */ /* 0x0041e80000000400 */
[----:B-1----:R-:W2:Y:S04]  /*1b060*/  LDL.LU R35, [R1+0x1dc4] ;  /* 0x001dc40001237983 */ /* 0x002ea80000300800 */
[----:B---3--:R1:W-:Y:S04]  /*1b070*/  STS.U16 [R52+0x13c0], R37 ;  /* 0x0013c02534007388 */ /* 0x0083e80000000400 */
[----:B0-----:R-:W3:Y:S04]  /*1b080*/  LDL.LU R36, [R1+0x1dc0] ;  /* 0x001dc00001247983 */ /* 0x001ee80000300800 */
[----:B------:R0:W-:Y:S04]  /*1b090*/  STS.U16 [R52+0x1740], R38 ;  /* 0x0017402634007388 */ /* 0x0001e80000000400 */
[----:B-1----:R-:W2:Y:S04]  /*1b0a0*/  LDL.LU R37, [R1+0x1dbc] ;  /* 0x001dbc0001257983 */ /* 0x002ea80000300800 */
[----:B------:R1:W-:Y:S04]  /*1b0b0*/  STS.U16 [R52+0x1700], R39 ;  /* 0x0017002734007388 */ /* 0x0003e80000000400 */
[----:B------:R1:W-:Y:S04]  /*1b0c0*/  STS.U16 [R52+0x17c0], R40 ;  /* 0x0017c02834007388 */ /* 0x0003e80000000400 */
[----:B------:R1:W-:Y:S04]  /*1b0d0*/  STS.U16 [R52+0x1780], R41 ;  /* 0x0017802934007388 */ /* 0x0003e80000000400 */
[----:B0-----:R-:W2:Y:S04]  /*1b0e0*/  LDL.LU R38, [R1+0x1db8] ;  /* 0x001db80001267983 */ /* 0x001ea80000300800 */
[----:B------:R0:W-:Y:S04]  /*1b0f0*/  STS.U16 [R52+0x1b00], R42 ;  /* 0x001b002a34007388 */ /* 0x0001e80000000400 */
[----:B-1----:R-:W2:Y:S04]  /*1b100*/  LDL.LU R39, [R1+0x1db4] ;  /* 0x001db40001277983 */ /* 0x002ea80000300800 */
[----:B------:R1:W-:Y:S04]  /*1b110*/  STS.U16 [R52+0x1b40], R43 ;  /* 0x001b402b34007388 */ /* 0x0003e80000000400 */
[----:B------:R-:W2:Y:S04]  /*1b120*/  LDL.LU R40, [R1+0x1db0] ;  /* 0x001db00001287983 */ /* 0x000ea80000300800 */
[----:B------:R0:W-:Y:S04]  /*1b130*/  STS.U16 [R52+0x1b80], R44 ;  /* 0x001b802c34007388 */ /* 0x0001e80000000400 */
[----:B------:R-:W2:Y:S04]  /*1b140*/  LDL.LU R41, [R1+0x1dac] ;  /* 0x001dac0001297983 */ /* 0x000ea80000300800 */
[----:B------:R1:W-:Y:S04]  /*1b150*/  STS.U16 [R52+0x1bc0], R45 ;  /* 0x001bc02d34007388 */ /* 0x0003e80000000400 */
[----:B0-----:R-:W2:Y:S04]  /*1b160*/  LDL.LU R42, [R1+0x1da8] ;  /* 0x001da800012a7983 */ /* 0x001ea80000300800 */
[----:B------:R0:W-:Y:S04]  /*1b170*/  STS.U16 [R52+0x1f40], R46 ;  /* 0x001f402e34007388 */ /* 0x0001e80000000400 */
[----:B-1----:R-:W2:Y:S04]  /*1b180*/  LDL.LU R43, [R1+0x1da4] ;  /* 0x001da400012b7983 */ /* 0x002ea80000300800 */
[----:B------:R-:W-:Y:S04]  /*1b190*/  STS.U16 [R52+0x1f00], R47 ;  /* 0x001f002f34007388 */ /* 0x000fe80000000400 */
[----:B------:R-:W2:Y:S04]  /*1b1a0*/  LDL.LU R44, [R1+0x1da0] ;  /* 0x001da000012c7983 */ /* 0x000ea80000300800 */
[----:B------:R-:W-:Y:S04]  /*1b1b0*/  STS.U16 [R52+0x1fc0], R48 ;  /* 0x001fc03034007388 */ /* 0x000fe80000000400 */
[----:B------:R1:W-:Y:S04]  /*1b1c0*/  STS.U16 [R52+0x1f80], R2 ;  /* 0x001f800234007388 */ /* 0x0003e80000000400 */
[----:B------:R-:W2:Y:S04]  /*1b1d0*/  LDL.LU R45, [R1+0x1d9c] ;  /* 0x001d9c00012d7983 */ /* 0x000ea80000300800 */
[----:B0-----:R-:W2:Y:S04]  /*1b1e0*/  LDL.LU R46, [R1+0x1d98] ;  /* 0x001d9800012e7983 */ /* 0x001ea80000300800 */
[----:B-1----:R-:W0:Y:S04]  /*1b1f0*/  S2R R2, SR_TID.X ;  /* 0x0000000000027919 */ /* 0x002e280000002100 */
[----:B------:R-:W2:Y:S04]  /*1b200*/  LDL.LU R47, [R1+0x1d94] ;  /* 0x001d9400012f7983 */ /* 0x000ea80000300800 */
[----:B------:R-:W2:Y:S01]  /*1b210*/  LDL.LU R48, [R1+0x1d90] ;  /* 0x001d900001307983 */ /* 0x000ea20000300800 */
[----:B0-----:R-:W-:-:S05]  /*1b220*/  LOP3.LUT R2, R2, 0x1f, RZ, 0xc0, !PT ;  /* 0x0000001f02027812 */ /* 0x001fca00078ec0ff */
[----:B------:R-:W-:-:S05]  /*1b230*/  IMAD.SHL.U32 R2, R2, 0x2, RZ ;  /* 0x0000000202027824 */ /* 0x000fca00078e00ff */
[----:B------:R0:W-:Y:S04]  /*1b240*/  STS.U16 [R2+0x2000], R49 ;  /* 0x0020003102007388 */ /* 0x0001e80000000400 */
[----:B------:R1:W-:Y:S04]  /*1b250*/  STS.U16 [R2+0x2040], R50 ;  /* 0x0020403202007388 */ /* 0x0003e80000000400 */
[----:B------:R1:W-:Y:S04]  /*1b260*/  STS.U16 [R2+0x2200], R51 ;  /* 0x0022003302007388 */ /* 0x0003e80000000400 */
[----:B0-----:R-:W2:Y:S04]  /*1b270*/  LDL.LU R49, [R1+0x1d8c] ;  /* 0x001d8c0001317983 */ /* 0x001ea80000300800 */
[----:B-1----:R-:W2:Y:S04]  /*1b280*/  LDL.LU R50, [R1+0x1d88] ;  /* 0x001d880001327983 */ /* 0x002ea80000300800 */
[----:B------:R-:W2:Y:S04]  /*1b290*/  LDL.LU R51, [R1+0x1d84] ;  /* 0x001d840001337983 */ /* 0x000ea80000300800 */
        /* <DEDUP_REMOVED lines=15> */
[----:B0-----:R-:W3:Y:S04]  /*1b390*/  LDL.LU R55, [R1+0x1d68] ;  /* 0x001d680001377983 */ /* 0x001ee80000300800 */
[----:B-1----:R-:W3:Y:S04]  /*1b3a0*/  LDL.LU R54, [R1+0x1d64] ;  /* 0x001d640001367983 */ /* 0x002ee80000300800 */
[----:B------:R-:W3:Y:S04]  /*1b3b0*/  LDL.LU R53, [R1+0x1d60] ;  /* 0x001d600001357983 */ /* 0x000ee80000300800 */
[----:B----4-:R0:W-:Y:S04]  /*1b3c0*/  STS.U16 [R2+0x2c00], R0 ;  /* 0x002c000002007388 */ /* 0x0101e80000000400 */
[----:B0-----:R-:W4:Y:S04]  /*1b3d0*/  LDL.LU R0, [R1+0x1d5c] ;  /* 0x001d5c0001007983 */ /* 0x001f280000300800 */
[----:B------:R-:W-:Y:S04]  /*1b3e0*/  STS.U16 [R2+0x2c40], R4 ;  /* 0x002c400402007388 */ /* 0x000fe80000000400 */
[----:B------:R-:W-:Y:S04]  /*1b3f0*/  STS.U16 [R2+0x2e00], R5 ;  /* 0x002e000502007388 */ /* 0x000fe80000000400 */
[----:B--2---:R-:W-:Y:S04]  /*1b400*/  STS.U16 [R2+0x3240], R3 ;  /* 0x0032400302007388 */ /* 0x004fe80000000400 */
[----:B---3--:R-:W-:Y:S04]  /*1b410*/  STS.U16 [R2+0x3200], R55 ;  /* 0x0032003702007388 */ /* 0x008fe80000000400 */
[----:B------:R-:W-:Y:S04]  /*1b420*/  STS.U16 [R2+0x3040], R54 ;  /* 0x0030403602007388 */ /* 0x000fe80000000400 */
[----:B------:R-:W-:Y:S04]  /*1b430*/  STS.U16 [R2+0x3000], R53 ;  /* 0x0030003502007388 */ /* 0x000fe80000000400 */
[----:B----4-:R0:W-:Y:S04]  /*1b440*/  STS.U16 [R2+0x2e40], R0 ;  /* 0x002e400002007388 */ /* 0x0101e80000000400 */
[----:B0-----:R-:W2:Y:S04]  /*1b450*/  LDL.LU R0, [R1+0x1d58] ;  /* 0x001d580001007983 */ /* 0x001ea80000300800 */
[----:B------:R-:W3:Y:S04]  /*1b460*/  LDL.LU R53, [R1+0x1d54] ;  /* 0x001d540001357983 */ /* 0x000ee80000300800 */
[----:B------:R-:W4:Y:S04]  /*1b470*/  LDL.LU R54, [R1+0x1d50] ;  /* 0x001d500001367983 */ /* 0x000f280000300800 */
[----:B------:R-:W2:Y:S04]  /*1b480*/  LDL.LU R55, [R1+0x1d4c] ;  /* 0x001d4c0001377983 */ /* 0x000ea80000300800 */
[----:B------:R-:W2:Y:S04]  /*1b490*/  LDL.LU R3, [R1+0x1d48] ;  /* 0x001d480001037983 */ /* 0x000ea80000300800 */
[----:B------:R-:W3:Y:S04]  /*1b4a0*/  LDL R5, [R1+0x1250] ;  /* 0x0012500001057983 */ /* 0x000ee80000100800 */
[----:B------:R-:W3:Y:S04]  /*1b4b0*/  LDL R4, [R1+0x1254] ;  /* 0x0012540001047983 */ /* 0x000ee80000100800 */
        /* <DEDUP_REMOVED lines=11> */
[----:B------:R0:W-:Y:S04]  /*1b570*/  STS.U16 [R2+0x3e40], R45 ;  /* 0x003e402d02007388 */ /* 0x0001e80000000400 */
[----:B0-----:R-:W0:Y:S02]  /*1b580*/  S2R R2, SR_TID.X ;  /* 0x0000000000027919 */ /* 0x001e240000002100 */
[----:B0-----:R-:W-:-:S05]  /*1b590*/  LOP3.LUT R2, R2, 0x1f, RZ, 0xc0, !PT ;  /* 0x0000001f02027812 */ /* 0x001fca00078ec0ff */
[----:B------:R-:W-:-:S05]  /*1b5a0*/  IMAD.SHL.U32 R2, R2, 0x2, RZ ;  /* 0x0000000202027824 */ /* 0x000fca00078e00ff */
[----:B------:R-:W-:-:S05]  /*1b5b0*/  LOP3.LUT R2, R2, 0x10, RZ, 0x3c, !PT ;  /* 0x0000001002027812 */ /* 0x000fca00078e3cff */
        /* <DEDUP_REMOVED lines=32> */
[----:B------:R-:W-:Y:S04]  /*1b7c0*/  STS.U16 [R60+0x2100], R12 ;  /* 0x0021000c3c007388 */ /* 0x000fe80000000400 */
[----:B------:R-:W-:Y:S04]  /*1b7d0*/  STS.U16 [R60+0x2140], R11 ;  /* 0x0021400b3c007388 */ /* 0x000fe80000000400 */
[----:B------:R-:W-:Y:S04]  /*1b7e0*/  STS.U16 [R60+0x2300], R10 ;  /* 0x0023000a3c007388 */ /* 0x000fe80000000400 */
[----:B------:R-:W-:Y:S04]  /*1b7f0*/  STS.U16 [R60+0x2340], R9 ;  /* 0x002340093c007388 */ /* 0x000fe80000000400 */
[----:B------:R-:W-:Y:S04]  /*1b800*/  STS.U16 [R60+0x2500], R8 ;  /* 0x002500083c007388 */ /* 0x000fe80000000400 */
[----:B------:R-:W-:Y:S04]  /*1b810*/  STS.U16 [R60+0x2540], R7 ;  /* 0x002540073c007388 */ /* 0x000fe80000000400 */
[----:B0-----:R-:W4:Y:S04]  /*1b820*/  LDL.LU R2, [R1+0xe88] ;  /* 0x000e880001027983 */ /* 0x001f280000300800 */
[----:B------:R0:W-:Y:S04]  /*1b830*/  STS.U16 [R60+0x2700], R6 ;  /* 0x002700063c007388 */ /* 0x0001e80000000400 */
[----:B0-----:R-:W4:Y:S01]  /*1b840*/  LDL.LU R60, [R1+0x1d44] ;  /* 0x001d4400013c7983 */ /* 0x001f220000300800 */
[----:B--2---:R-:W-:-:S06]  /*1b850*/  PRMT R3, RZ, 0x7610, R3 ;  /* 0x00007610ff037816 */ /* 0x004fcc0000000003 */
[----:B---3--:R0:W2:Y:S04]  /*1b860*/  @!P0 LDG.E.U16 R3, [R4.64] ;  /* 0x0000000604038981 */ /* 0x0080a8000c1e1500 */
[----:B0-----:R-:W3:Y:S04]  /*1b870*/  LDL R4, [R1+0x1248] ;  /* 0x0012480001047983 */ /* 0x001ee80000100800 */
[----:B------:R-:W3:Y:S01]  /*1b880*/  LDL R5, [R1+0x124c] ;  /* 0x00124c0001057983 */ /* 0x000ee20000100800 */
[----:B----4-:R-:W-:Y:S02]  /*1b890*/  PRMT R60, RZ, 0x7610, R60 ;  /* 0x00007610ff3c7816 */ /* 0x010fe4000000003c */
[----:B---3--:R-:W-:-:S04]  /*1b8a0*/  @!P0 LOP3.LUT R5, R5, R4, RZ, 0x3c, !PT ;  /* 0x0000000405058212 */ /* 0x008fc800078e3cff */
[----:B------:R-:W-:-:S04]  /*1b8b0*/  @!P0 LOP3.LUT R4, R5, R4, RZ, 0x3c, !PT ;  /* 0x0000000405048212 */ /* 0x000fc800078e3cff */
[----:B------:R-:W-:-:S05]  /*1b8c0*/  @!P0 LOP3.LUT R5, R5, R4, RZ, 0x3c, !PT ;  /* 0x0000000405058212 */ /* 0x000fca00078e3cff */
[----:B------:R0:W3:Y:S04]  /*1b8d0*/  @!P0 LDG.E.U16 R60, [R4.64] ;  /* 0x00000006043c8981 */ /* 0x0000e8000c1e1500 */
[----:B0-----:R-:W4:Y:S04]  /*1b8e0*/  LDL R4, [R1+0x1210] ;  /* 0x0012100001047983 */ /* 0x001f280000100800 */
[----:B------:R-:W4:Y:S01]  /*1b8f0*/  LDL R5, [R1+0x1214] ;  /* 0x0012140001057983 */ /* 0x000f220000100800 */
[----:B------:R-:W-:Y:S02]  /*1b900*/  PRMT R55, RZ, 0x7610, R55 ;  /* 0x00007610ff377816 */ /* 0x000fe40000000037 */
[----:B----4-:R-:W-:-:S04]  /*1b910*/  @!P0 LOP3.LUT R5, R5, R4, RZ, 0x3c, !PT ;  /* 0x0000000405058212 */ /* 0x010fc800078e3cff */
[----:B------:R-:W-:-:S04]  /*1b920*/  @!P0 LOP3.LUT R4, R5, R4, RZ, 0x3c, !PT ;  /* 0x0000000405048212 */ /* 0x000fc800078e3cff */
[----:B------:R-:W-:-:S05]  /*1b930*/  @!P0 LOP3.LUT R5, R5, R4, RZ, 0x3c, !PT ;  /* 0x0000000405058212 */ /* 0x000fca00078e3cff */
[----:B------:R0:W4:Y:S04]  /*1b940*/  @!P0 LDG.E.U16 R55, [R4.64] ;  /* 0x0000000604378981 */ /* 0x000128000c1e1500 */
[----:B0-----:R-:W2:Y:S04]  /*1b950*/  LDL R4, [R1+0x1208] ;  /* 0x0012080001047983 */ /* 0x001ea80000100800 */
[----:B------:R-:W2:Y:S01]  /*1b960*/  LDL R5, [R1+0x120c] ;  /* 0x00120c0001057983 */ /* 0x000ea20000100800 */
[----:B------:R-:W-:Y:S02]  /*1b970*/  PRMT R54, RZ, 0x7610, R54 ;  /* 0x00007610ff367816 */ /* 0x000fe40000000036 */
[----:B--2---:R-:W-:-:S04]  /*1b980*/  @!P0 LOP3.LUT R5, R5, R4, RZ, 0x3c, !PT ;  /* 0x0000000405058212 */ /* 0x004fc800078e3cff */
[----:B------:R-:W-:-:S04]  /*1b990*/  @!P0 LOP3.LUT R4, R5, R4, RZ, 0x3c, !PT ;  /* 0x0000000405048212 */ /* 0x000fc800078e3cff */
[----:B------:R-:W-:-:S05]  /*1b9a0*/  @!P0 LOP3.LUT R5, R5, R4, RZ, 0x3c, !PT ;  /* 0x0000000405058212 */ /* 0x000fca00078e3cff */
[----:B------:R0:W2:Y:S04]  /*1b9b0*/  @!P0 LDG.E.U16 R54, [R4.64] ;  /* 0x0000000604368981 */ /* 0x0000a8000c1e1500 */
        /* <DEDUP_REMOVED lines=364> */
[----:B0-----:R-:W2:Y:S01]  /*1d080*/  LDL R5, [R1+0xe8c] ;  /* 0x000e8c0001057983 */ /* 0x001ea20000100800 */
[----:B------:R0:W-:Y:S01]  /*1d090*/  STL [R1+0x1484], R2 ;  /* 0x0014840201007387 */ /* 0x0001e20000100800 */
[----:B------:R-:W-:Y:S01]  /*1d0a0*/  PRMT R6, RZ, 0x7610, R6 ;  /* 0x00007610ff067816 */ /* 0x000fe20000000006 */
[----:B--2---:R-:W-:Y:S02]  /*1d0b0*/  @!P0 IMAD.MOV.U32 R4, RZ, RZ, R5 ;  /* 0x000000ffff048224 */ /* 0x004fe400078e0005 */
[----:B------:R-:W-:Y:S02]  /*1d0c0*/  @!P0 IMAD.MOV.U32 R5, RZ, RZ, R2 ;  /* 0x000000ffff058224 */ /* 0x000fe400078e0002 */
[----:B0-----:R-:W0:Y:S04]  /*1d0d0*/  S2R R2, SR_TID.X ;  /* 0x0000000000027919 */ /* 0x001e280000002100 */
[----:B------:R-:W2:Y:S01]  /*1d0e0*/  @!P0 LDG.E.U16 R6, [R4.64] ;  /* 0x0000000604068981 */ /* 0x000ea2000c1e1500 */
[----:B0-----:R-:W-:-:S05]  /*1d0f0*/  LOP3.LUT R2, R2, 0x1f, RZ, 0xc0, !PT ;  /* 0x0000001f02027812 */ /* 0x001fca00078ec0ff */
[----:B------:R-:W-:-:S05]  /*1d100*/  IMAD.SHL.U32 R2, R2, 0x2, RZ ;  /* 0x0000000202027824 */ /* 0x000fca00078e00ff */
[----:B------:R-:W-:-:S05]  /*1d110*/  LOP3.LUT R2, R2, 0x20, RZ, 0x3c, !PT ;  /* 0x0000002002027812 */ /* 0x000fca00078e3cff */
[----:B------:R-:W-:Y:S01]  /*1d120*/  STS.U16 [R2+0x2740], R61 ;  /* 0x0027403d02007388 */ /* 0x000fe20000000400 */
[----:B------:R-:W-:Y:S02]  /*1d130*/  STS.U16 [R2+0x2900], R57 ;  /* 0x0029003902007388 */ /* 0x000fe40000000400 */
[----:B------:R-:W-:Y:S02]  /*1d140*/  STS.U16 [R2+0x2940], R56 ;  /* 0x0029403802007388 */ /* 0x000fe40000000400 */
[----:B------:R-:W-:Y:S01]  /*1d150*/  STS.U16 [R2+0x2b00], R49 ;  /* 0x002b003102007388 */ /* 0x000fe20000000400 */
        /* <DEDUP_REMOVED lines=21> */
[----:B------:R0:W-:Y:S03]  /*1d2b0*/  STS.U16 [R52+0x2180], R3 ;  /* 0x0021800334007388 */ /* 0x0001e60000000400 */
[----:B0-----:R-:W2:Y:S01]  /*1d2c0*/  LDL.LU R3, [R1+0x1d40] ;  /* 0x001d400001037983 */ /* 0x001ea20000300800 */
[----:B---3--:R0:W-:Y:S02]  /*1d2d0*/  STS.U16 [R52+0x21c0], R60 ;  /* 0x0021c03c34007388 */ /* 0x0081e40000000400 */
[----:B----4-:R1:W-:Y:S02]  /*1d2e0*/  STS.U16 [R52+0x2380], R55 ;  /* 0x0023803734007388 */ /* 0x0103e40000000400 */
[----:B------:R3:W-:Y:S01]  /*1d2f0*/  STS.U16 [R52+0x23c0], R54 ;  /* 0x0023c03634007388 */ /* 0x0007e20000000400 */
[----:B------:R-:W-:Y:S01]  /*1d300*/  STS.U16 [R52+0x2580], R53 ;  /* 0x0025803534007388 */ /* 0x000fe20000000400 */
[----:B------:R4:W-:Y:S02]  /*1d310*/  STS.U16 [R52+0x25c0], R0 ;  /* 0x0025c00034007388 */ /* 0x0009e40000000400 */
        /* <DEDUP_REMOVED lines=24> */
[----:B------:R-:W-:Y:S01]  /*1d4a0*/  STS.U16 [R52+0x3f80], R7 ;  /* 0x003f800734007388 */ /* 0x000fe20000000400 */
[----:B0-----:R-:W1:Y:S02]  /*1d4b0*/  S2R R60, SR_TID.X ;  /* 0x00000000003c7919 */ /* 0x001e640000002100 */
[C---:B-1----:R-:W-:Y:S01]  /*1d4c0*/  LOP3.LUT R55, R60.reuse, 0x7, RZ, 0xc0, !PT ;  /* 0x000000073c377812 */ /* 0x042fe200078ec0ff */
[----:B---3--:R-:W-:-:S04]  /*1d4d0*/  IMAD.SHL.U32 R54, R60, 0x2, RZ ;  /* 0x000000023c367824 */ /* 0x008fc800078e00ff */
[----:B------:R-:W-:-:S05]  /*1d4e0*/  IMAD R55, R55, 0x110, RZ ;  /* 0x0000011037377824 */ /* 0x000fca00078e02ff */
[----:B----4-:R-:W-:Y:S01]  /*1d4f0*/  LOP3.LUT R0, R55, 0x10, R54, 0x78, !PT ;  /* 0x0000001037007812 */ /* 0x010fe200078e7836 */
[----:B--2---:R-:W-:Y:S01]  /*1d500*/  STS.U16 [R52+0x3fc0], R6 ;  /* 0x003fc00634007388 */ /* 0x004fe20000000400 */
[----:B------:R-:W-:Y:S06]  /*1d510*/  BAR.SYNC.DEFER_BLOCKING 0x0 ;  /* 0x0000000000007b1d */ /* 0x000fec0000010000 */
[----:B------:R-:W0:Y:S04]  /*1d520*/  LDSM.16.M88.4 R4, [R3+0x2000] ;  /* 0x002000000304783b */ /* 0x000e280000000200 */
[----:B------:R-:W1:Y:S04]  /*1d530*/  LDSM.16.M88.4 R12, [R3+0x2200] ;  /* 0x00220000030c783b */ /* 0x000e680000000200 */
[----:B------:R-:W2:Y:S04]  /*1d540*/  LDSM.16.M88.4 R8, [R3+0x2400] ;  /* 0x002400000308783b */ /* 0x000ea80000000200 */
[----:B------:R-:W-:Y:S04]  /*1d550*/  LDSM.16.M88.4 R56, [R3+0x2a00] ;  /* 0x002a00000338783b */ /* 0x000fe80000000200 */
[----:B------:R-:W-:Y:S04]  /*1d560*/  LDSM.16.M88.4 R52, [R3+0x2800] ;  /* 0x002800000334783b */ /* 0x000fe80000000200 */
[----:B------:R-:W-:Y:S04]  /*1d570*/  LDSM.16.M88.4 R40, [R3+0x2c00] ;  /* 0x002c00000328783b */ /* 0x000fe80000000200 */
[----:B------:R-:W-:Y:S04]  /*1d580*/  LDSM.16.M88.4 R36, [R3+0x2e00] ;  /* 0x002e00000324783b */ /* 0x000fe80000000200 */
[----:B------:R-:W-:Y:S04]  /*1d590*/  LDSM.16.M88.4 R32, [R3+0x3000] ;  /* 0x003000000320783b */ /* 0x000fe80000000200 */
[----:B------:R-:W-:Y:S04]  /*1d5a0*/  LDSM.16.M88.4 R28, [R3+0x3200] ;  /* 0x00320000031c783b */ /* 0x000fe80000000200 */
[----:B------:R-:W-:Y:S04]  /*1d5b0*/  LDSM.16.M88.4 R24, [R3+0x3400] ;  /* 0x003400000318783b */ /* 0x000fe80000000200 */
[----:B------:R-:W-:Y:S01]  /*1d5c0*/  LDSM.16.M88.4 R20, [R3+0x3600] ;  /* 0x003600000314783b */ /* 0x000fe20000000200 */
[----:B------:R-:W-:-:S03]  /*1d5d0*/  IMAD.SHL.U32 R60, R60, 0x80, RZ ;  /* 0x000000803c3c7824 */ /* 0x000fc600078e00ff */
[----:B------:R-:W-:Y:S04]  /*1d5e0*/  LDSM.16.M88.4 R16, [R3+0x3800] ;  /* 0x003800000310783b */ /* 0x000fe80000000200 */
[----:B0-----:R-:W-:Y:S01]  /*1d5f0*/  STL.64 [R1+0x40], R4 ;  /* 0x0000400401007387 */ /* 0x001fe20000100a00 */
[----:B------:R-:W-:Y:S02]  /*1d600*/  STL.64 [R1+0x48], R6 ;  /* 0x0000480601007387 */ /* 0x000fe40000100a00 */
[----:B------:R-:W0:Y:S04]  /*1d610*/  LDSM.16.M88.4 R4, [R3+0x2600] ;  /* 0x002600000304783b */ /* 0x000e280000000200 */
[----:B-1----:R-:W-:Y:S01]  /*1d620*/  STL.64 [R1+0x30], R12 ;  /* 0x0000300c01007387 */ /* 0x002fe20000100a00 */
[----:B------:R-:W-:Y:S01]  /*1d630*/  STL.64 [R1+0x38], R14 ;  /* 0x0000380e01007387 */ /* 0x000fe20000100a00 */
[----:B--2---:R-:W-:Y:S02]  /*1d640*/  STL.64 [R1+0x20], R8 ;  /* 0x0000200801007387 */ /* 0x004fe40000100a00 */
[----:B------:R-:W-:Y:S01]  /*1d650*/  STL.64 [R1+0x28], R10 ;  /* 0x0000280a01007387 */ /* 0x000fe20000100a00 */
[----:B------:R-:W-:Y:S01]  /*1d660*/  LOP3.LUT R0, R0, 0x800, R60, 0xf8, !PT ;  /* 0x0000080000007812 */ /* 0x000fe200078ef83c */
[----:B------:R-:W1:Y:S04]  /*1d670*/  LDSM.16.M88.4 R12, [R3+0x3a00] ;  /* 0x003a0000030c783b */ /* 0x000e680000000200 */
[----:B------:R-:W2:Y:S04]  /*1d680*/  LDSM.16.M88.4 R8, [R3+0x3c00] ;  /* 0x003c00000308783b */ /* 0x000ea80000000200 */
[----:B0-----:R-:W-:Y:S01]  /*1d690*/  STL.64 [R1+0x10], R4 ;  /* 0x0000100401007387 */ /* 0x001fe20000100a00 */
[----:B------:R-:W-:Y:S02]  /*1d6a0*/  STL.64 [R1+0x18], R6 ;  /* 0x0000180601007387 */ /* 0x000fe40000100a00 */
[----:B------:R-:W-:Y:S02]  /*1d6b0*/  STL [R1+0x18ac], R58 ;  /* 0x0018ac3a01007387 */ /* 0x000fe40000100800 */
[----:B------:R-:W-:Y:S01]  /*1d6c0*/  STL [R1+0x18a8], R59 ;  /* 0x0018a83b01007387 */ /* 0x000fe20000100800 */
[----:B------:R-:W-:Y:S01]  /*1d6d0*/  STL.64 [R1+0x1d28], R56 ;  /* 0x001d283801007387 */ /* 0x000fe20000100a00 */
[----:B------:R-:W-:Y:S02]  /*1d6e0*/  STL.64 [R1], R52 ;  /* 0x0000003401007387 */ /* 0x000fe40000100a00 */
[----:B------:R-:W-:Y:S02]  /*1d6f0*/  STL.64 [R1+0x8], R54 ;  /* 0x0000083601007387 */ /* 0x000fe40000100a00 */
[----:B------:R0:W-:Y:S01]  /*1d700*/  STL.64 [R1+0x1d30], R52 ;  /* 0x001d303401007387 */ /* 0x0001e20000100a00 */
[----:B------:R-:W3:Y:S04]  /*1d710*/  S2R R60, SR_TID.X ;  /* 0x00000000003c7919 */ /* 0x000ee80000002100 */
[----:B------:R3:W-:Y:S04]  /*1d720*/  LDSM.16.MT88.4 R44, [R0] ;  /* 0x00000000002c783b */ /* 0x0007e80000004200 */
[----:B------:R-:W4:Y:S04]  /*1d730*/  LDSM.16.M88.4 R4, [R3+0x3e00] ;  /* 0x003e00000304783b */ /* 0x000f280000000200 */
[----:B0-----:R-:W2:Y:S01]  /*1d740*/  LDL.64 R52, [R1+0x30] ;  /* 0x0000300001347983 */ /* 0x001ea20000100a00 */
[----:B---3--:R-:W-:-:S03]  /*1d750*/  LOP3.LUT R0, R60, 0x7, RZ, 0xc0, !PT ;  /* 0x000000073c007812 */ /* 0x008fc600078ec0ff */
[----:B--2---:R0:W-:Y:S04]  /*1d760*/  STL.64 [R1+0x1d38], R52 ;  /* 0x001d383401007387 */ /* 0x0041e80000100a00 */
[----:B0-----:R-:W2:Y:S01]  /*1d770*/  LDL.64 R52, [R1+0x40] ;  /* 0x0000400001347983 */ /* 0x001ea20000100a00 */
[----:B------:R-:W-:Y:S02]  /*1d780*/  STL [R1+0x18a4], R42 ;  /* 0x0018a42a01007387 */ /* 0x000fe40000100800 */
[----:B------:R-:W-:Y:S02]  /*1d790*/  STL [R1+0x18a0], R43 ;  /* 0x0018a02b01007387 */ /* 0x000fe40000100800 */
[----:B------:R-:W-:Y:S01]  /*1d7a0*/  STL [R1+0x18c4], R38 ;  /* 0x0018c42601007387 */ /* 0x000fe20000100800 */
[----:B------:R-:W-:Y:S01]  /*1d7b0*/  STL [R1+0x18c0], R39 ;  /* 0x0018c02701007387 */ /* 0x000fe20000100800 */
        /* <DEDUP_REMOVED lines=8> */
[----:B------:R0:W-:Y:S03]  /*1d840*/  STL.64 [R1+0x1d20], R20 ;  /* 0x001d201401007387 */ /* 0x0001e60000100a00 */
[----:B0-----:R-:W3:Y:S01]  /*1d850*/  LDL.LU.64 R20, [R1+0x4b0] ;  /* 0x0004b00001147983 */ /* 0x001ee20000300a00 */
[----:B------:R-:W3:Y:S02]  /*1d860*/  LDL.LU.64 R22, [R1+0x4b8] ;  /* 0x0004b80001167983 */ /* 0x000ee40000300a00 */
[----:B------:R-:W-:-:S02]  /*1d870*/  IMAD R31, R0, 0x110, RZ ;  /* 0x00000110001f7824 */ /* 0x000fc400078e02ff */
[C---:B------:R-:W-:Y:S02]  /*1d880*/  IMAD.SHL.U32 R27, R60.reuse, 0x2, RZ ;  /* 0x000000023c1b7824 */ /* 0x040fe400078e00ff */
[----:B------:R-:W-:-:S03]  /*1d890*/  IMAD.SHL.U32 R26, R60, 0x80, RZ ;  /* 0x000000803c1a7824 */ /* 0x000fc600078e00ff */
[----:B------:R-:W-:-:S04]  /*1d8a0*/  LOP3.LUT R30, R31, 0x10, R27, 0x78, !PT ;  /* 0x000000101f1e7812 */ /* 0x000fc800078e781b */
[----:B------:R-:W-:-:S04]  /*1d8b0*/  LOP3.LUT R30, R30, 0x800, R26, 0xf8, !PT ;  /* 0x000008001e1e7812 */ /* 0x000fc800078ef81a */
[----:B------:R-:W-:-:S05]  /*1d8c0*/  LOP3.LUT R30, R30, 0x20, RZ, 0x3c, !PT ;  /* 0x000000201e1e7812 */ /* 0x000fca00078e3cff */
[----:B------:R-:W0:Y:S04]  /*1d8d0*/  LDSM.16.MT88.4 R48, [R30] ;  /* 0x000000001e30783b */ /* 0x000e280000004200 */
[----:B------:R-:W-:Y:S01]  /*1d8e0*/  STL.64 [R1+0x1d18], R18 ;  /* 0x001d181201007387 */ /* 0x000fe20000100a00 */
[----:B------:R-:W-:Y:S02]  /*1d8f0*/  STL.64 [R1+0x1d10], R16 ;  /* 0x001d101001007387 */ /* 0x000fe40000100a00 */
[----:B-1----:R-:W-:Y:S02]  /*1d900*/  STL [R1+0x1914], R14 ;  /* 0x0019140e01007387 */ /* 0x002fe40000100800 */
[----:B------:R-:W-:Y:S01]  /*1d910*/  STL [R1+0x1910], R15 ;  /* 0x0019100f01007387 */ /* 0x000fe20000100800 */
[----:B------:R-:W-:Y:S01]  /*1d920*/  STL [R1+0x1900], R10 ;  /* 0x0019000a01007387 */ /* 0x000fe20000100800 */
[----:B------:R-:W3:Y:S02]  /*1d930*/  LDL.64 R56, [R1+0x20] ;  /* 0x0000200001387983 */ /* 0x000ee40000100a00 */
[----:B------:R-:W-:Y:S02]  /*1d940*/  STL [R1+0x18fc], R11 ;  /* 0x0018fc0b01007387 */ /* 0x000fe40000100800 */
[----:B----4-:R-:W-:Y:S01]  /*1d950*/  STL [R1+0x18d4], R6 ;  /* 0x0018d40601007387 */ /* 0x010fe20000100800 */
[----:B------:R-:W-:Y:S01]  /*1d960*/  STL [R1+0x18d0], R7 ;  /* 0x0018d00701007387 */ /* 0x000fe20000100800 */
[----:B------:R-:W-:Y:S03]  /*1d970*/  STL [R1+0x1488], R3 ;  /* 0x0014880301007387 */ /* 0x000fe60000100800 */
[----:B0-----:R-:W-:Y:S01]  /*1d980*/  STL.64 [R1+0x1cd8], R50 ;  /* 0x001cd83201007387 */ /* 0x001fe20000100a00 */
[----:B------:R0:W-:Y:S03]  /*1d990*/  STL.64 [R1+0x1cd0], R48 ;  /* 0x001cd03001007387 */ /* 0x0001e60000100a00 */
[----:B0-----:R-:W4:Y:S01]  /*1d9a0*/  LDL.64 R48, [R1+0x10] ;  /* 0x0000100001307983 */ /* 0x001f220000100a00 */
[----:B--2---:R-:W-:-:S02]  /*1d9b0*/  IMAD.MOV.U32 R17, RZ, RZ, R53 ;  /* 0x000000ffff117224 */ /* 0x004fc400078e0035 */
[----:B------:R-:W-:Y:S01]  /*1d9c0*/  IMAD.MOV.U32 R16, RZ, RZ, R52 ;  /* 0x000000ffff107224 */ /* 0x000fe200078e0034 */
[----:B---3--:R-:W-:Y:S01]  /*1d9d0*/  HMMA.16816.F32 R20, R44, R52, R20 ;  /* 0x000000342c14723c */ /* 0x008fe20000001814 */
[----:B------:R-:W2:Y:S11]  /*1d9e0*/  LDL.LU.64 R52, [R1+0x1d38] ;  /* 0x001d380001347983 */ /* 0x000eb60000300a00 */
[----:B------:R-:W-:Y:S11]  /*1d9f0*/  @!UPT UIADD3 URZ, URZ, URZ, URZ ;  /* 0x0000003f3f3ff290 */ /* 0x000ff6000fffe03f */
[----:B------:R-:W-:Y:S01]  /*1da00*/  @!UPT UIADD3 URZ, URZ, URZ, URZ ;  /* 0x0000003f3f3ff290 */ /* 0x000fe2000fffe03f */
[----:B------:R-:W-:Y:S02]  /*1da10*/  IMAD.MOV.U32 R14, RZ, RZ, R22 ;  /* 0x000000ffff0e7224 */ /* 0x000fe400078e0016 */
[----:B------:R-:W-:Y:S01]  /*1da20*/  IMAD.MOV.U32 R15, RZ, RZ, R23 ;  /* 0x000000ffff0f7224 */ /* 0x000fe200078e0017 */
[----:B------:R0:W-:Y:S04]  /*1da30*/  STL.64 [R1+0x4b0], R20 ;  /* 0x0004b01401007387 */ /* 0x0001e80000100a00 */
[----:B0-----:R-:W3:Y:S01]  /*1da40*/  LDL.LU.64 R20, [R1+0x490] ;  /* 0x0004900001147983 */ /* 0x001ee20000300a00 */
[----:B------:R-:W3:Y:S02]  /*1da50*/  LDL.LU.64 R22, [R1+0x498] ;  /* 0x0004980001167983 */ /* 0x000ee40000300a00 */
[----:B------:R-:W-:Y:S02]  /*1da60*/  STL.64 [R1+0x1d08], R14 ;  /* 0x001d080e01007387 */ /* 0x000fe40000100a00 */
[----:B------:R0:W-:Y:S02]  /*1da70*/  STL.64 [R1+0x1d00], R12 ;  /* 0x001d000c01007387 */ /* 0x0001e40000100a00 */
[----:B0-----:R-:W4:Y:S01]  /*1da80*/  LDL.LU.64 R12, [R1+0x4a0] ;  /* 0x0004a000010c7983 */ /* 0x001f220000300a00 */
[----:B------:R-:W4:Y:S02]  /*1da90*/  LDL.LU.64 R14, [R1+0x4a8] ;  /* 0x0004a800010e7983 */ /* 0x000f240000300a00 */
[----:B------:R-:W-:-:S02]  /*1daa0*/  IMAD.MOV.U32 R7, RZ, RZ, R56 ;  /* 0x000000ffff077224 */ /* 0x000fc400078e0038 */
[----:B------:R-:W-:Y:S02]  /*1dab0*/  IMAD.MOV.U32 R6, RZ, RZ, R57 ;  /* 0x000000ffff067224 */ /* 0x000fe400078e0039 */
[----:B--2---:R-:W-:Y:S02]  /*1dac0*/  IMAD.MOV.U32 R19, RZ, RZ, R52 ;  /* 0x000000ffff137224 */ /* 0x004fe400078e0034 */
[----:B------:R-:W-:Y:S01]  /*1dad0*/  IMAD.MOV.U32 R18, RZ, RZ, R53 ;  /* 0x000000ffff127224 */ /* 0x000fe200078e0035 */
[C---:B---3--:R-:W-:Y:S08]  /*1dae0*/  HMMA.16816.F32 R20, R44.reuse, R56, R20 ;  /* 0x000000382c14723c */ /* 0x048ff00000001814 */
[----:B----4-:R-:W-:Y:S01]  /*1daf0*/  HMMA.16816.F32 R12, R44, R52, R12 ;  /* 0x000000342c0c723c */ /* 0x010fe2000000180c */
[----:B------:R-:W2:Y:S11]  /*1db00*/  LDL.LU.64 R52, [R1+0x1d30] ;  /* 0x001d300001347983 */ /* 0x000eb60000300a00 */
[----:B------:R-:W-:Y:S04]  /*1db10*/  @!UPT UIADD3 URZ, URZ, URZ, URZ ;  /* 0x0000003f3f3ff290 */ /* 0x000fe8000fffe03f */
[----:B------:R-:W-:Y:S02]  /*1db20*/  IMAD.MOV.U32 R10, RZ, RZ, R22 ;  /* 0x000000ffff0a7224 */ /* 0x000fe400078e0016 */
[----:B------:R-:W-:-:S06]  /*1db30*/  IMAD.MOV.U32 R11, RZ, RZ, R23 ;  /* 0x000000ffff0b7224 */ /* 0x000fcc00078e0017 */
[----:B------:R-:W-:Y:S02]  /*1db40*/  IMAD.MOV.U32 R2, RZ, RZ, R14 ;  /* 0x000000ffff027224 */ /* 0x000fe400078e000e */
[----:B------:R-:W-:Y:S02]  /*1db50*/  IMAD.MOV.U32 R60, RZ, RZ, R12 ;  /* 0x000000ffff3c7224 */ /* 0x000fe400078e000c */
[----:B------:R-:W-:Y:S02]  /*1db60*/  IMAD.MOV.U32 R3, RZ, RZ, R13 ;  /* 0x000000ffff037224 */ /* 0x000fe400078e000d */
[----:B------:R-:W-:Y:S01]  /*1db70*/  IMAD.MOV.U32 R0, RZ, RZ, R15 ;  /* 0x000000ffff007224 */ /* 0x000fe200078e000f */
[----:B------:R-:W3:Y:S01]  /*1db80*/  LDL.LU.64 R12, [R1+0x480] ;  /* 0x00048000010c7983 */ /* 0x000ee20000300a00 */
[----:B------:R-:W3:Y:S02]  /*1db90*/  LDL.LU.64 R14, [R1+0x488] ;  /* 0x00048800010e7983 */ /* 0x000ee40000300a00 */
[----:B------:R-:W-:Y:S02]  /*1dba0*/  STL [R1+0x190c], R2 ;  /* 0x00190c0201007387 */ /* 0x000fe40000100800 */
[----:B------:R-:W-:Y:S01]  /*1dbb0*/  STL [R1+0x1908], R3 ;  /* 0x0019080301007387 */ /* 0x000fe20000100800 */
[----:B------:R-:W-:Y:S01]  /*1dbc0*/  STL [R1+0x1904], R60 ;  /* 0x0019043c01007387 */ /* 0x000fe20000100800 */
[----:B------:R-:W-:Y:S02]  /*1dbd0*/  STL [R1+0x18f8], R0 ;  /* 0x0018f80001007387 */ /* 0x000fe40000100800 */
[----:B------:R-:W4:Y:S02]  /*1dbe0*/  LDL.LU.64 R56, [R1+0x1d28] ;  /* 0x001d280001387983 */ /* 0x000f240000300a00 */
[----:B------:R0:W-:Y:S02]  /*1dbf0*/  STL.64 [R1+0x490], R20 ;  /* 0x0004901401007387 */ /* 0x0001e40000100a00 */
[----:B0-----:R-:W2:Y:S01]  /*1dc00*/  LDL.LU.64 R20, [R1+0x470] ;  /* 0x0004700001147983 */ /* 0x001ea20000300a00 */
[----:B------:R-:W2:Y:S02]  /*1dc10*/  LDL.LU.64 R22, [R1+0x478] ;  /* 0x0004780001167983 */ /* 0x000ea40000300a00 */
[----:B------:R-:W-:Y:S02]  /*1dc20*/  STL.64 [R1+0x1cf8], R10 ;  /* 0x001cf80a01007387 */ /* 0x000fe40000100a00 */
[----:B------:R0:W-:Y:S02]  /*1dc30*/  STL.64 [R1+0x1cf0], R8 ;  /* 0x001cf00801007387 */ /* 0x0001e40000100a00 */
[----:B0-----:R-:W-:-:S02]  /*1dc40*/  IMAD.MOV.U32 R9, RZ, RZ, R49 ;  /* 0x000000ffff097224 */ /* 0x001fc400078e0031 */
[----:B------:R-:W-:Y:S01]  /*1dc50*/  IMAD.MOV.U32 R8, RZ, RZ, R48 ;  /* 0x000000ffff087224 */ /* 0x000fe200078e0030 */
[C---:B---3--:R-:W-:Y:S08]  /*1dc60*/  HMMA.16816.F32 R12, R44.reuse, R48, R12 ;  /* 0x000000302c0c723c */ /* 0x048ff0000000180c */
[----:B--2---:R-:W-:Y:S11]  /*1dc70*/  HMMA.16816.F32 R20, R44, R52, R20 ;  /* 0x000000342c14723c */ /* 0x004ff60000001814 */
[----:B------:R-:W-:Y:S05]  /*1dc80*/  @!UPT UIADD3 URZ, URZ, URZ, URZ ;  /* 0x0000003f3f3ff290 */ /* 0x000fea000fffe03f */
[----:B------:R-:W-:Y:S02]  /*1dc90*/  IMAD.MOV.U32 R60, RZ, RZ, R15 ;  /* 0x000000ffff3c7224 */ /* 0x000fe400078e000f */
[----:B------:R-:W-:Y:S02]  /*1dca0*/  IMAD.MOV.U32 R3, RZ, RZ, R14 ;  /* 0x000000ffff037224 */ /* 0x000fe400078e000e */
[----:B------:R-:W-:Y:S01]  /*1dcb0*/  IMAD.MOV.U32 R2, RZ, RZ, R13 ;  /* 0x000000ffff027224 */ /* 0x000fe200078e000d */
[----:B------:R0:W-:Y:S04]  /*1dcc0*/  STL [R1+0x480], R12 ;  /* 0x0004800c01007387 */ /* 0x0001e80000100800 */
[----:B0-----:R-:W2:Y:S01]  /*1dcd0*/  LDL.LU.64 R12, [R1+0x5c0] ;  /* 0x0005c000010c7983 */ /* 0x001ea20000300a00 */
[----:B------:R-:W2:Y:S02]  /*1dce0*/  LDL.LU.64 R14, [R1+0x5c8] ;  /* 0x0005c800010e7983 */ /* 0x000ea40000300a00 */
[----:B------:R-:W-:Y:S02]  /*1dcf0*/  STL [R1+0x1ad8], R60 ;  /* 0x001ad83c01007387 */ /* 0x000fe40000100800 */
[----:B------:R-:W-:Y:S01]  /*1dd00*/  STL [R1+0x1ab4], R3 ;  /* 0x001ab40301007387 */ /* 0x000fe20000100800 */
[----:B------:R-:W-:Y:S01]  /*1dd10*/  STL [R1+0x1ab0], R2 ;  /* 0x001ab00201007387 */ /* 0x000fe20000100800 */
[----:B------:R0:W-:Y:S02]  /*1dd20*/  STL [R1+0x474], R21 ;  /* 0x0004741501007387 */ /* 0x0001e40000100800 */
[----:B------:R1:W-:Y:S02]  /*1dd30*/  STL [R1+0x478], R22 ;  /* 0x0004781601007387 */ /* 0x0003e40000100800 */
[----:B------:R-:W3:Y:S02]  /*1dd40*/  LDL.LU.64 R48, [R1+0x5b0] ;  /* 0x0005b00001307983 */ /* 0x000ee40000300a00 */
[----:B------:R-:W-:Y:S01]  /*1dd50*/  IMAD.MOV.U32 R0, RZ, RZ, R20 ;  /* 0x000000ffff007224 */ /* 0x000fe200078e0014 */
[----:B------:R-:W3:Y:S01]  /*1dd60*/  LDL.LU.64 R50, [R1+0x5b8] ;  /* 0x0005b80001327983 */ /* 0x000ee20000300a00 */
[----:B------:R-:W-:-:S03]  /*1dd70*/  IMAD.MOV.U32 R61, RZ, RZ, R23 ;  /* 0x000000ffff3d7224 */ /* 0x000fc600078e0017 */
[----:B0-----:R-:W3:Y:S01]  /*1dd80*/  LDL.LU.64 R20, [R1+0x5a0] ;  /* 0x0005a00001147983 */ /* 0x001ee20000300a00 */
[----:B-1----:R-:W3:Y:S02]  /*1dd90*/  LDL.LU.64 R22, [R1+0x5a8] ;  /* 0x0005a80001167983 */ /* 0x002ee40000300a00 */
[----:B------:R0:W-:Y:S02]  /*1dda0*/  STL.64 [R1+0x1c88], R52 ;  /* 0x001c883401007387 */ /* 0x0001e40000100a00 */
[----:B0-----:R-:W4:Y:S01]  /*1ddb0*/  LDL.LU.64 R52, [R1+0x460] ;  /* 0x0004600001347983 */ /* 0x001f220000300a00 */
[----:B------:R-:W4:Y:S02]  /*1ddc0*/  LDL.LU.64 R54, [R1+0x468] ;  /* 0x0004680001367983 */ /* 0x000f240000300a00 */
[----:B------:R-:W-:Y:S01]  /*1ddd0*/  STL [R1+0x1adc], R0 ;  /* 0x001adc0001007387 */ /* 0x000fe20000100800 */
[C---:B--2---:R-:W-:Y:S08]  /*1dde0*/  HMMA.16816.F32 R12, R44.reuse, R40, R12 ;  /* 0x000000282c0c723c */ /* 0x044ff0000000180c */
[C---:B----4-:R-:W-:Y:S11]  /*1ddf0*/  HMMA.16816.F32 R52, R44.reuse, R56, R52 ;  /* 0x000000382c34723c */ /* 0x050ff60000001834 */
[----:B------:R-:W-:Y:S05]  /*1de00*/  @!UPT UIADD3 URZ, URZ, URZ, URZ ;  /* 0x0000003f3f3ff290 */ /* 0x000fea000fffe03f */
[----:B------:R-:W-:Y:S02]  /*1de10*/  IMAD.MOV.U32 R58, RZ, RZ, R12 ;  /* 0x000000ffff3a7224 */ /* 0x000fe400078e000c */
[----:B------:R-:W-:Y:S02]  /*1de20*/  IMAD.MOV.U32 R59, RZ, RZ, R13 ;  /* 0x000000ffff3b7224 */ /* 0x000fe400078e000d */
[----:B------:R-:W-:Y:S02]  /*1de30*/  IMAD.MOV.U32 R42, RZ, RZ, R14 ;  /* 0x000000ffff2a7224 */ /* 0x000fe400078e000e */
[----:B------:R-:W-:Y:S01]  /*1de40*/  IMAD.MOV.U32 R43, RZ, RZ, R15 ;  /* 0x000000ffff2b7224 */ /* 0x000fe200078e000f */
[----:B------:R-:W-:Y:S01]  /*1de50*/  STL.64 [R1+0x460], R52 ;  /* 0x0004603401007387 */ /* 0x000fe20000100a00 */
[----:B------:R-:W-:Y:S02]  /*1de60*/  STL.64 [R1+0x468], R54 ;  /* 0x0004683601007387 */ /* 0x000fe40000100a00 */
[----:B------:R-:W2:Y:S02]  /*1de70*/  LDL.LU.64 R12, [R1+0x590] ;  /* 0x00059000010c7983 */ /* 0x000ea40000300a00 */
[----:B------:R-:W2:Y:S01]  /*1de80*/  LDL.LU.64 R14, [R1+0x598] ;  /* 0x00059800010e7983 */ /* 0x000ea20000300a00 */
[C---:B---3--:R-:W-:Y:S08]  /*1de90*/  HMMA.16816.F32 R20, R44.reuse, R32, R20 ;  /* 0x000000202c14723c */ /* 0x048ff00000001814 */
[----:B------:R-:W-:Y:S01]  /*1dea0*/  HMMA.16816.F32 R48, R44, R36, R48 ;  /* 0x000000242c30723c */ /* 0x000fe20000001830 */
[----:B------:R-:W-:Y:S01]  /*1deb0*/  STL.64 [R1+0x1c98], R42 ;  /* 0x001c982a01007387 */ /* 0x000fe20000100a00 */
[----:B------:R0:W-:Y:S02]  /*1dec0*/  STL.64 [R1+0x1c90], R40 ;  /* 0x001c902801007387 */ /* 0x0001e40000100a00 */
[----:B------:R-:W-:Y:S02]  /*1ded0*/  STL.64 [R1+0x1c80], R58 ;  /* 0x001c803a01007387 */ /* 0x000fe40000100a00 */
[----:B------:R-:W-:Y:S02]  /*1dee0*/  STL.64 [R1+0x1c78], R56 ;  /* 0x001c783801007387 */ /* 0x000fe40000100a00 */
[----:B0-----:R-:W-:-:S02]  /*1def0*/  IMAD.MOV.U32 R40, RZ, RZ, R7 ;  /* 0x000000ffff287224 */ /* 0x001fc400078e0007 */
[----:B------:R-:W-:-:S06]  /*1df00*/  IMAD.MOV.U32 R41, RZ, RZ, R6 ;  /* 0x000000ffff297224 */ /* 0x000fcc00078e0006 */
[----:B------:R-:W-:Y:S02]  /*1df10*/  IMAD.MOV.U32 R6, RZ, RZ, R22 ;  /* 0x000000ffff067224 */ /* 0x000fe400078e0016 */
[----:B------:R-:W-:-:S05]  /*1df20*/  IMAD.MOV.U32 R7, RZ, RZ, R23 ;  /* 0x000000ffff077224 */ /* 0x000fca00078e0017 */
[----:B------:R-:W-:Y:S01]  /*1df30*/  STL.64 [R1+0x5b0], R48 ;  /* 0x0005b03001007387 */ /* 0x000fe20000100a00 */
[----:B------:R-:W-:Y:S02]  /*1df40*/  STL.64 [R1+0x5b8], R50 ;  /* 0x0005b83201007387 */ /* 0x000fe40000100a00 */
[----:B------:R0:W-:Y:S02]  /*1df50*/  STL.64 [R1+0x1cb0], R40 ;  /* 0x001cb02801007387 */ /* 0x0001e40000100a00 */
[----:B------:R1:W-:Y:S01]  /*1df60*/  STL.64 [R1+0x5a0], R20 ;  /* 0x0005a01401007387 */ /* 0x0003e20000100a00 */
[----:B------:R-:W-:Y:S01]  /*1df70*/  STL.64 [R1+0x1ce8], R6 ;  /* 0x001ce80601007387 */ /* 0x000fe20000100a00 */
[----:B------:R2:W-:Y:S02]  /*1df80*/  STL.64 [R1+0x1ce0], R4 ;  /* 0x001ce00401007387 */ /* 0x0005e40000100a00 */
[----:B------:R-:W-:Y:S02]  /*1df90*/  IMAD.MOV.U32 R2, RZ, RZ, R17 ;  /* 0x000000ffff027224 */ /* 0x000fe400078e0011 */
[----:B------:R-:W-:-:S02]  /*1dfa0*/  IMAD.MOV.U32 R0, RZ, RZ, R16 ;  /* 0x000000ffff007224 */ /* 0x000fc400078e0010 */
[----:B0-----:R-:W-:Y:S02]  /*1dfb0*/  IMAD.MOV.U32 R40, RZ, RZ, R19 ;  /* 0x000000ffff287224 */ /* 0x001fe400078e0013 */
[----:B------:R-:W-:-:S05]  /*1dfc0*/  IMAD.MOV.U32 R41, RZ, RZ, R18 ;  /* 0x000000ffff297224 */ /* 0x000fca00078e0012 */
[----:B------:R0:W-:Y:S01]  /*1dfd0*/  STL.64 [R1+0x1cc8], R40 ;  /* 0x001cc82801007387 */ /* 0x0001e20000100a00 */
[----:B-1----:R-:W3:Y:S02]  /*1dfe0*/  LDL.LU.64 R20, [R1+0x580] ;  /* 0x0005800001147983 */ /* 0x002ee40000300a00 */
[----:B------:R-:W3:Y:S02]  /*1dff0*/  LDL.LU.64 R22, [R1+0x588] ;  /* 0x0005880001167983 */ /* 0x000ee40000300a00 */
[----:B------:R-:W4:Y:S01]  /*1e000*/  LDL.LU.64 R16, [R1+0x570] ;  /* 0x0005700001107983 */ /* 0x000f220000300a00 */
[----:B------:R-:W4:Y:S01]  /*1e010*/  LDL.LU.64 R18, [R1+0x578] ;  /* 0x0005780001127983 */ /* 0x000f220000300a00 */
[----:B------:R-:W-:Y:S02]  /*1e020*/  IMAD.MOV.U32 R60, RZ, RZ, R9 ;  /* 0x000000ffff3c7224 */ /* 0x000fe400078e0009 */
[----:B------:R-:W-:Y:S01]  /*1e030*/  IMAD.MOV.U32 R3, RZ, RZ, R8 ;  /* 0x000000ffff037224 */ /* 0x000fe200078e0008 */
[C---:B--2---:R-:W-:Y:S01]  /*1e040*/  HMMA.16816.F32 R4, R44.reuse, R28, R12 ;  /* 0x0000001c2c04723c */ /* 0x044fe2000000180c */
[----:B------:R-:W2:Y:S01]  /*1e050*/  LDL.LU.64 R12, [R1+0x560] ;  /* 0x00056000010c7983 */ /* 0x000ea20000300a00 */
[----:B------:R-:W2:Y:S02]  /*1e060*/  LDL.LU.64 R14, [R1+0x568] ;  /* 0x00056800010e7983 */ /* 0x000ea40000300a00 */
[----:B------:R-:W2:Y:S02]  /*1e070*/  LDL.LU.64 R8, [R1+0x550] ;  /* 0x0005500001087983 */ /* 0x000ea40000300a00 */
[----:B------:R-:W2:Y:S11]  /*1e080*/  LDL.LU.64 R10, [R1+0x558] ;  /* 0x00055800010a7983 */ /* 0x000eb60000300a00 */
[----:B------:R-:W-:Y:S07]  /*1e090*/  @!UPT UIADD3 URZ, URZ, URZ, URZ ;  /* 0x0000003f3f3ff290 */ /* 0x000fee000fffe03f */
[----:B------:R-:W-:Y:S02]  /*1e0a0*/  IMAD.MOV.U32 R34, RZ, RZ, R4 ;  /* 0x000000ffff227224 */ /* 0x000fe400078e0004 */
[----:B------:R-:W-:Y:S02]  /*1e0b0*/  IMAD.MOV.U32 R35, RZ, RZ, R5 ;  /* 0x000000ffff237224 */ /* 0x000fe400078e0005 */
[----:B------:R-:W-:Y:S02]  /*1e0c0*/  IMAD.MOV.U32 R38, RZ, RZ, R6 ;  /* 0x000000ffff267224 */ /* 0x000fe400078e0006 */
[----:B------:R-:W-:Y:S01]  /*1e0d0*/  IMAD.MOV.U32 R39, RZ, RZ, R7 ;  /* 0x000000ffff277224 */ /* 0x000fe200078e0007 */
[----:B------:R-:W2:Y:S01]  /*1e0e0*/  LDL.LU.64 R4, [R1+0x540] ;  /* 0x0005400001047983 */ /* 0x000ea20000300a00 */
[----:B------:R-:W2:Y:S02]  /*1e0f0*/  LDL.LU.64 R6, [R1+0x548] ;  /* 0x0005480001067983 */ /* 0x000ea40000300a00 */
[----:B------:R-:W2:Y:S02]  /*1e100*/  LDL.LU.64 R48, [R1+0x450] ;  /* 0x0004500001307983 */ /* 0x000ea40000300a00 */
[----:B------:R-:W2:Y:S01]  /*1e110*/  LDL.LU.64 R50, [R1+0x458] ;  /* 0x0004580001327983 */ /* 0x000ea20000300a00 */
[----:B0-----:R-:W2:Y:S01]  /*1e120*/  LDL.LU.64 R40, [R1+0x530] ;  /* 0x0005300001287983 */ /* 0x001ea20000300a00 */
[----:B------:R-:W2:Y:S02]  /*1e130*/  LDL.LU.64 R42, [R1+0x538] ;  /* 0x00053800012a7983 */ /* 0x000ea40000300a00 */
[----:B------:R-:W-:Y:S02]  /*1e140*/  STL.64 [R1+0x1ca8], R38 ;  /* 0x001ca82601007387 */ /* 0x000fe40000100a00 */
[----:B------:R0:W-:Y:S02]  /*1e150*/  STL.64 [R1+0x1ca0], R36 ;  /* 0x001ca02401007387 */ /* 0x0001e40000100a00 */
[----:B0-----:R-:W2:Y:S01]  /*1e160*/  LDL.LU.64 R36, [R1+0x510] ;  /* 0x0005100001247983 */ /* 0x001ea20000300a00 */
[----:B------:R-:W2:Y:S01]  /*1e170*/  LDL.LU.64 R38, [R1+0x518] ;  /* 0x0005180001267983 */ /* 0x000ea20000300a00 */
[C---:B---3--:R-:W-:Y:S02]  /*1e180*/  HMMA.16816.F32 R20, R44.reuse, R24, R20 ;  /* 0x000000182c14723c */ /* 0x048fe40000001814 */
[----:B--2---:R-:W-:Y:S01]  /*1e190*/  STL.64 [R1+0x1cc0], R38 ;  /* 0x001cc02601007387 */ /* 0x004fe20000100a00 */
[----:B------:R0:W-:Y:S03]  /*1e1a0*/  STL.64 [R1+0x1cb8], R36 ;  /* 0x001cb82401007387 */ /* 0x0001e60000100a00 */
[----:B0-----:R-:W2:Y:S01]  /*1e1b0*/  LDL.LU.64 R36, [R1+0x520] ;  /* 0x0005200001247983 */ /* 0x001ea20000300a00 */
[----:B------:R-:W2:Y:S02]  /*1e1c0*/  LDL.LU.64 R38, [R1+0x528] ;  /* 0x0005280001267983 */ /* 0x000ea40000300a00 */
[----:B------:R-:W3:Y:S02]  /*1e1d0*/  LDL.LU.64 R52, [R1+0x500] ;  /* 0x0005000001347983 */ /* 0x000ee40000300a00 */
[----:B------:R-:W3:Y:S01]  /*1e1e0*/  LDL.LU.64 R54, [R1+0x508] ;  /* 0x0005080001367983 */ /* 0x000ee20000300a00 */
[----:B------:R-:W2:Y:S01]  /*1e1f0*/  LDL.LU.64 R56, [R1+0x4f0] ;  /* 0x0004f00001387983 */ /* 0x000ea20000300a00 */
[----:B------:R-:W2:Y:S02]  /*1e200*/  LDL.LU.64 R58, [R1+0x4f8] ;  /* 0x0004f800013a7983 */ /* 0x000ea40000300a00 */
[----:B------:R-:W-:Y:S02]  /*1e210*/  STL.64 [R1+0x1c70], R34 ;  /* 0x001c702201007387 */ /* 0x000fe40000100a00 */
[----:B------:R-:W-:Y:S01]  /*1e220*/  STL.64 [R1+0x1c68], R32 ;  /* 0x001c682001007387 */ /* 0x000fe20000100a00 */
[----:B------:R-:W-:Y:S01]  /*1e230*/  STL.64 [R1+0x1c60], R30 ;  /* 0x001c601e01007387 */ /* 0x000fe20000100a00 */
[----:B------:R-:W-:Y:S04]  /*1e240*/  STL.64 [R1+0x1c58], R28 ;  /* 0x001c581c01007387 */ /* 0x000fe80000100a00 */
[----:B------:R0:W-:Y:S02]  /*1e250*/  STL.64 [R1+0x580], R20 ;  /* 0x0005801401007387 */ /* 0x0001e40000100a00 */
[----:B------:R-:W-:Y:S01]  /*1e260*/  STL.64 [R1+0x588], R22 ;  /* 0x0005881601007387 */ /* 0x000fe20000100a00 */
[----:B0-----:R-:W4:Y:S02]  /*1e270*/  LDL.LU.64 R20, [R1+0x1d20] ;  /* 0x001d200001147983 */ /* 0x001f240000300a00 */
[C---:B----4-:R-:W-:Y:S11]  /*1e280*/  HMMA.16816.F32 R16, R44.reuse, R20, R16 ;  /* 0x000000142c10723c */ /* 0x050ff60000001810 */
[----:B------:R-:W-:Y:S11]  /*1e290*/  @!UPT UIADD3 URZ, URZ, URZ, URZ ;  /* 0x0000003f3f3ff290 */ /* 0x000ff6000fffe03f */
[----:B------:R-:W-:Y:S01]  /*1e2a0*/  @!UPT UIADD3 URZ, URZ, URZ, URZ ;  /* 0x0000003f3f3ff290 */ /* 0x000fe2000fffe03f */
[----:B------:R-:W-:Y:S01]  /*1e2b0*/  STL.64 [R1+0x570], R16 ;  /* 0x0005701001007387 */ /* 0x000fe20000100a00 */
[----:B------:R0:W-:Y:S03]  /*1e2c0*/  STL.64 [R1+0x578], R18 ;  /* 0x0005781201007387 */ /* 0x0001e60000100a00 */
[----:B0-----:R-:W4:Y:S01]  /*1e2d0*/  LDL.LU.64 R18, [R1+0x1d18] ;  /* 0x001d180001127983 */ /* 0x001f220000300a00 */
[----:B------:R-:W2:Y:S02]  /*1e2e0*/  LDL.LU.64 R16, [R1+0x1d10] ;  /* 0x001d100001107983 */ /* 0x000ea40000300a00 */
[C---:B--2---:R-:W-:Y:S11]  /*1e2f0*/  HMMA.16816.F32 R12, R44.reuse, R16, R12 ;  /* 0x000000102c0c723c */ /* 0x044ff6000000180c */
[----:B------:R-:W-:Y:S11]  /*1e300*/  @!UPT UIADD3 URZ, URZ, URZ, URZ ;  /* 0x0000003f3f3ff290 */ /* 0x000ff6000fffe03f */
[----:B------:R-:W-:Y:S01]  /*1e310*/  @!UPT UIADD3 URZ, URZ, URZ, URZ ;  /* 0x0000003f3f3ff290 */ /* 0x000fe2000fffe03f */
[----:B------:R-:W-:Y:S01]  /*1e320*/  STL.64 [R1+0x560], R12 ;  /* 0x0005600c01007387 */ /* 0x000fe20000100a00 */
[----:B------:R0:W-:Y:S03]  /*1e330*/  STL.64 [R1+0x568], R14 ;  /* 0x0005680e01007387 */ /* 0x0001e60000100a00 */
[----:B0-----:R-:W2:Y:S01]  /*1e340*/  LDL.LU.64 R14, [R1+0x1d08] ;  /* 0x001d0800010e7983 */ /* 0x001ea20000300a00 */
        /* <DEDUP_REMOVED lines=15> */
[----:B------:R-:W-:Y:S02]  /*1e440*/  IMAD.MOV.U32 R32, RZ, RZ, R0 ;  /* 0x000000ffff207224 */ /* 0x000fe400078e0000 */
[----:B------:R-:W-:Y:S01]  /*1e450*/  IMAD.MOV.U32 R33, RZ, RZ, R2 ;  /* 0x000000ffff217224 */ /* 0x000fe200078e0002 */
[----:B--2---:R-:W-:Y:S01]  /*1e460*/  HMMA.16816.F32 R44, R44, R4, R48 ;  /* 0x000000042c2c723c */ /* 0x004fe20000001830 */
[----:B------:R-:W2:Y:S01]  /*1e470*/  LDL.LU.64 R50, [R1+0x1cd8] ;  /* 0x001cd80001327983 */ /* 0x000ea20000300a00 */
[----:B------:R-:W2:Y:S11]  /*1e480*/  LDL.LU.64 R48, [R1+0x1cd0] ;  /* 0x001cd00001307983 */ /* 0x000eb60000300a00 */
[----:B------:R-:W-:Y:S10]  /*1e490*/  @!UPT UIADD3 URZ, URZ, URZ, URZ ;  /* 0x0000003f3f3ff290 */ /* 0x000ff4000fffe03f */
[----:B------:R0:W-:Y:S01]  /*1e4a0*/  STL.64 [R1+0x450], R44 ;  /* 0x0004502c01007387 */ /* 0x0001e20000100a00 */
[----:B------:R1:W-:Y:S03]  /*1e4b0*/  STL.64 [R1+0x458], R46 ;  /* 0x0004582e01007387 */ /* 0x0003e60000100a00 */
[----:B0-----:R-:W3:Y:S01]  /*1e4c0*/  LDL.LU.64 R44, [R1+0x4e0] ;  /* 0x0004e000012c7983 */ /* 0x001ee20000300a00 */
[----:B-1----:R-:W3:Y:S01]  /*1e4d0*/  LDL.LU.64 R46, [R1+0x4e8] ;  /* 0x0004e800012e7983 */ /* 0x002ee20000300a00 */
[C---:B--2---:R-:W-:Y:S02]  /*1e4e0*/  HMMA.16816.F32 R32, R48.reuse, R32, R40 ;  /* 0x000000203020723c */ /* 0x044fe40000001828 */
[----:B------:R-:W2:Y:S11]  /*1e4f0*/  LDL.LU.64 R40, [R1+0x1cc8] ;  /* 0x001cc80001287983 */ /* 0x000eb60000300a00 */
[----:B------:R-:W-:Y:S10]  /*1e500*/  @!UPT UIADD3 URZ, URZ, URZ, URZ ;  /* 0x0000003f3f3ff290 */ /* 0x000ff4000fffe03f */
[----:B------:R0:W-:Y:S01]  /*1e510*/  STL.64 [R1+0x530], R32 ;  /* 0x0005302001007387 */ /* 0x0001e20000100a00 */
[----:B------:R1:W-:Y:S03]  /*1e520*/  STL.64 [R1+0x538], R34 ;  /* 0x0005382201007387 */ /* 0x0003e60000100a00 */
[----:B0-----:R-:W3:Y:S01]  /*1e530*/  LDL.LU.64 R32, [R1+0x780] ;  /* 0x0007800001207983 */ /* 0x001ee20000300a00 */
[----:B-1----:R-:W3:Y:S01]  /*1e540*/  LDL.LU.64 R34, [R1+0x788] ;  /* 0x0007880001227983 */ /* 0x002ee20000300a00 */
[----:B--2---:R-:W-:Y:S02]  /*1e550*/  HMMA.16816.F32 R40, R48, R40, R36 ;  /* 0x000000283028723c */ /* 0x004fe40000001824 */
[----:B------:R-:W2:Y:S01]  /*1e560*/  LDL.LU.64 R38, [R1+0x1cc0] ;  /* 0x001cc00001267983 */ /* 0x000ea20000300a00 */
[----:B------:R-:W2:Y:S11]  /*1e570*/  LDL.LU.64 R36, [R1+0x1cb8] ;  /* 0x001cb80001247983 */ /* 0x000eb60000300a00 */
[----:B------:R-:W-:Y:S09]  /*1e580*/  @!UPT UIADD3 URZ, URZ, URZ, URZ ;  /* 0x0000003f3f3ff290 */ /* 0x000ff2000fffe03f */
[----:B------:R0:W-:Y:S01]  /*1e590*/  STL.64 [R1+0x520], R40 ;  /* 0x0005202801007387 */ /* 0x0001e20000100a00 */
[----:B------:R2:W-:Y:S03]  /*1e5a0*/  STL.64 [R1+0x528], R42 ;  /* 0x0005282a01007387 */ /* 0x0005e60000100a00 */
[----:B0-----:R-:W2:Y:S01]  /*1e5b0*/  LDL.LU.64 R40, [R1+0x1cb0] ;  /* 0x001cb00001287983 */ /* 0x001ea20000300a00 */
[----:B------:R-:W-:Y:S02]  /*1e5c0*/  IMAD.MOV.U32 R28, RZ, RZ, R3 ;  /* 0x000000ffff1c7224 */ /* 0x000fe400078e0003 */
[----:B------:R-:W-:-:S07]  /*1e5d0*/  IMAD.MOV.U32 R29, RZ, RZ, R60 ;  /* 0x000000ffff1d7224 */ /* 0x000fce00078e003c */
[C---:B---3--:R-:W-:Y:S08]  /*1e5e0*/  HMMA.16816.F32 R28, R48.reuse, R28, R52 ;  /* 0x0000001c301c723c */ /* 0x048ff00000001834 */
[C---:B--2---:R-:W-:Y:S01]  /*1e5f0*/  HMMA.16816.F32 R40, R48.reuse, R40, R36 ;  /* 0x000000283028723c */ /* 0x044fe20000001824 */
[----:B------:R-:W2:Y:S01]  /*1e600*/  LDL.LU.64 R38, [R1+0x1ca8] ;  /* 0x001ca80001267983 */ /* 0x000ea20000300a00 */
[----:B------:R-:W3:Y:S11]  /*1e610*/  LDL.LU.64 R36, [R1+0x1ca0] ;  /* 0x001ca00001247983 */ /* 0x000ef60000300a00 */
[----:B------:R-:W-:Y:S10]  /*1e620*/  @!UPT UIADD3 URZ, URZ, URZ, URZ ;  /* 0x0000003f3f3ff290 */ /* 0x000ff4000fffe03f */
[----:B------:R-:W-:Y:S01]  /*1e630*/  STL.64 [R1+0x510], R40 ;  /* 0x0005102801007387 */ /* 0x000fe20000100a00 */
[----:B------:R0:W-:Y:S03]  /*1e640*/  STL.64 [R1+0x518], R42 ;  /* 0x0005182a01007387 */ /* 0x0001e60000100a00 */
[----:B0-----:R-:W2:Y:S01]  /*1e650*/  LDL.LU.64 R42, [R1+0x1c98] ;  /* 0x001c9800012a7983 */ /* 0x001ea20000300a00 */
[----:B------:R-:W2:Y:S02]  /*1e660*/  LDL.LU.64 R40, [R1+0x1c90] ;  /* 0x001c900001287983 */ /* 0x000ea40000300a00 */
[----:B------:R-:W2:Y:S02]  /*1e670*/  LDL.LU.64 R52, [R1+0x1c88] ;  /* 0x001c880001347983 */ /* 0x000ea40000300a00 */
[----:B------:R0:W-:Y:S01]  /*1e680*/  STL.64 [R1+0x500], R28 ;  /* 0x0005001c01007387 */ /* 0x0001e20000100a00 */
[----:B------:R1:W-:Y:S04]  /*1e690*/  STL.64 [R1+0x508], R30 ;  /* 0x0005081e01007387 */ /* 0x0003e80000100a00 */
[----:B0-----:R-:W3:Y:S01]  /*1e6a0*/  LDL.LU.64 R28, [R1+0x770] ;  /* 0x00077000011c7983 */ /* 0x001ee20000300a00 */
[----:B-1----:R-:W3:Y:S01]  /*1e6b0*/  LDL.LU.64 R30, [R1+0x778] ;  /* 0x00077800011e7983 */ /* 0x002ee20000300a00 */
[C---:B--2---:R-:W-:Y:S11]  /*1e6c0*/  HMMA.16816.F32 R56, R48.reuse, R52, R56 ;  /* 0x000000343038723c */ /* 0x044ff60000001838 */
[----:B------:R-:W-:Y:S11]  /*1e6d0*/  @!UPT UIADD3 URZ, URZ, URZ, URZ ;  /* 0x0000003f3f3ff290 */ /* 0x000ff6000fffe03f */
[----:B------:R-:W-:Y:S01]  /*1e6e0*/  @!UPT UIADD3 URZ, URZ, URZ, URZ ;  /* 0x0000003f3f3ff290 */ /* 0x000fe2000fffe03f */
[----:B------:R-:W-:Y:S01]  /*1e6f0*/  STL.64 [R1+0x4f0], R56 ;  /* 0x0004f03801007387 */ /* 0x000fe20000100a00 */
[----:B------:R0:W-:Y:S03]  /*1e700*/  STL.64 [R1+0x4f8], R58 ;  /* 0x0004f83a01007387 */ /* 0x0001e60000100a00 */
[----:B0-----:R-:W2:Y:S01]  /*1e710*/  LDL.LU.64 R58, [R1+0x1c80] ;  /* 0x001c8000013a7983 */ /* 0x001ea20000300a00 */
[----:B------:R-:W2:Y:S01]  /*1e720*/  LDL.LU.64 R56, [R1+0x1c78] ;  /* 0x001c780001387983 */ /* 0x000ea20000300a00 */
[C---:B------:R-:W-:Y:S01]  /*1e730*/  HMMA.16816.F32 R32, R48.reuse, R40, R32 ;  /* 0x000000283020723c */ /* 0x040fe20000001820 */
[----:B------:R0:W-:Y:S02]  /*1e740*/  STL.64 [R1+0x1c18], R52 ;  /* 0x001c183401007387 */ /* 0x0001e40000100a00 */
[----:B0-----:R-:W4:Y:S01]  /*1e750*/  LDL.LU.64 R52, [R1+0x760] ;  /* 0x0007600001347983 */ /* 0x001f220000300a00 */
[----:B------:R-:W4:Y:S04]  /*1e760*/  LDL.LU.64 R54, [R1+0x768] ;  /* 0x0007680001367983 */ /* 0x000f280000300a00 */
[C---:B---3--:R-:W-:Y:S08]  /*1e770*/  HMMA.16816.F32 R28, R48.reuse, R36, R28 ;  /* 0x00000024301c723c */ /* 0x048ff0000000181c */
[C---:B--2---:R-:W-:Y:S11]  /*1e780*/  HMMA.16816.F32 R44, R48.reuse, R56, R44 ;  /* 0x00000038302c723c */ /* 0x044ff6000000182c */
[----:B------:R-:W-:Y:S11]  /*1e790*/  @!UPT UIADD3 URZ, URZ, URZ, URZ ;  /* 0x0000003f3f3ff290 */ /* 0x000ff6000fffe03f */
[----:B------:R-:W-:Y:S01]  /*1e7a0*/  @!UPT UIADD3 URZ, URZ, URZ, URZ ;  /* 0x0000003f3f3ff290 */ /* 0x000fe2000fffe03f */
[----:B------:R0:W-:Y:S01]  /*1e7b0*/  STL.64 [R1+0x4e0], R44 ;  /* 0x0004e02c01007387 */ /* 0x0001e20000100a00 */
[----:B------:R1:W-:Y:S03]  /*1e7c0*/  STL.64 [R1+0x4e8], R46 ;  /* 0x0004e82e01007387 */ /* 0x0003e60000100a00 */
[----:B0-----:R-:W2:Y:S01]  /*1e7d0*/  LDL.LU.64 R44, [R1+0x720] ;  /* 0x00072000012c7983 */ /* 0x001ea20000300a00 */
[----:B-1----:R-:W2:Y:S02]  /*1e7e0*/  LDL.LU.64 R46, [R1+0x728] ;  /* 0x00072800012e7983 */ /* 0x002ea40000300a00 */
[----:B------:R-:W-:Y:S02]  /*1e7f0*/  STL.64 [R1+0x1c10], R58 ;  /* 0x001c103a01007387 */ /* 0x000fe40000100a00 */
[----:B------:R0:W-:Y:S02]  /*1e800*/  STL.64 [R1+0x1c08], R56 ;  /* 0x001c083801007387 */ /* 0x0001e40000100a00 */
[----:B0-----:R-:W3:Y:S01]  /*1e810*/  LDL.LU.64 R56, [R1+0x730] ;  /* 0x0007300001387983 */ /* 0x001ee20000300a00 */
[----:B------:R-:W3:Y:S02]  /*1e820*/  LDL.LU.64 R58, [R1+0x738] ;  /* 0x00073800013a7983 */ /* 0x000ee40000300a00 */
[----:B------:R-:W-:Y:S02]  /*1e830*/  STL.64 [R1+0x780], R32 ;  /* 0x0007802001007387 */ /* 0x000fe40000100a00 */
[----:B------:R0:W-:Y:S02]  /*1e840*/  STL.64 [R1+0x788], R34 ;  /* 0x0007882201007387 */ /* 0x0001e40000100a00 */
[----:B0-----:R-:W2:Y:S01]  /*1e850*/  LDL.LU.64 R34, [R1+0x1c70] ;  /* 0x001c700001227983 */ /* 0x001ea20000300a00 */
[----:B------:R-:W4:Y:S02]  /*1e860*/  LDL.LU.64 R32, [R1+0x1c68] ;  /* 0x001c680001207983 */ /* 0x000f240000300a00 */
[----:B------:R-:W-:Y:S02]  /*1e870*/  STL.64 [R1+0x1c28], R42 ;  /* 0x001c282a01007387 */ /* 0x000fe40000100a00 */
[----:B------:R0:W-:Y:S02]  /*1e880*/  STL.64 [R1+0x1c20], R40 ;  /* 0x001c202801007387 */ /* 0x0001e40000100a00 */
[----:B0-----:R-:W2:Y:S01]  /*1e890*/  LDL.LU.64 R40, [R1+0x740] ;  /* 0x0007400001287983 */ /* 0x001ea20000300a00 */
[----:B------:R-:W2:Y:S02]  /*1e8a0*/  LDL.LU.64 R42, [R1+0x748] ;  /* 0x00074800012a7983 */ /* 0x000ea40000300a00 */
[----:B------:R-:W-:Y:S02]  /*1e8b0*/  STL.64 [R1+0x770], R28 ;  /* 0x0007701c01007387 */ /* 0x000fe40000100a00 */
[----:B------:R0:W-:Y:S02]  /*1e8c0*/  STL.64 [R1+0x778], R30 ;  /* 0x0007781e01007387 */ /* 0x0001e40000100a00 */
[----:B0-----:R-:W2:Y:S01]  /*1e8d0*/  LDL.LU.64 R30, [R1+0x1c60] ;  /* 0x001c6000011e7983 */ /* 0x001ea20000300a00 */
[----:B------:R-:W2:Y:S02]  /*1e8e0*/  LDL.LU.64 R28, [R1+0x1c58] ;  /* 0x001c5800011c7983 */ /* 0x000ea40000300a00 */
[----:B------:R-:W-:Y:S02]  /*1e8f0*/  STL.64 [R1+0x1c38], R38 ;  /* 0x001c382601007387 */ /* 0x000fe40000100a00 */
[----:B------:R0:W-:Y:S02]  /*1e900*/  STL.64 [R1+0x1c30], R36 ;  /* 0x001c302401007387 */ /* 0x0001e40000100a00 */
[----:B0-----:R-:W3:Y:S01]  /*1e910*/  LDL.LU.64 R36, [R1+0x750] ;  /* 0x0007500001247983 */ /* 0x001ee20000300a00 */
[----:B------:R-:W3:Y:S01]  /*1e920*/  LDL.LU.64 R38, [R1+0x758] ;  /* 0x0007580001267983 */ /* 0x000ee20000300a00 */
[C---:B----4-:R-:W-:Y:S11]  /*1e930*/  HMMA.16816.F32 R52, R48.reuse, R32, R52 ;  /* 0x000000203034723c */ /* 0x050ff60000001834 */
[----:B------:R-:W-:Y:S11]  /*1e940*/  @!UPT UIADD3 URZ, URZ, URZ, URZ ;  /* 0x0000003f3f3ff290 */ /* 0x000ff6000fffe03f */
[----:B------:R-:W-:Y:S01]  /*1e950*/  @!UPT UIADD3 URZ, URZ, URZ, URZ ;  /* 0x0000003f3f3ff290 */ /* 0x000fe2000fffe03f */
[----:B------:R0:W-:Y:S01]  /*1e960*/  STL.64 [R1+0x760], R52 ;  /* 0x0007603401007387 */ /* 0x0001e20000100a00 */
[----:B------:R1:W-:Y:S03]  /*1e970*/  STL.64 [R1+0x768], R54 ;  /* 0x0007683601007387 */ /* 0x0003e60000100a00 */
[----:B0-----:R-:W4:Y:S01]  /*1e980*/  LDL.LU.64 R52, [R1+0x710] ;  /* 0x0007100001347983 */ /* 0x001f220000300a00 */
[----:B-1----:R-:W4:Y:S02]  /*1e990*/  LDL.LU.64 R54, [R1+0x718] ;  /* 0x0007180001367983 */ /* 0x002f240000300a00 */
[----:B--2---:R-:W-:Y:S02]  /*1e9a0*/  STL.64 [R1+0x1c48], R34 ;  /* 0x001c482201007387 */ /* 0x004fe40000100a00 */
[----:B------:R3:W-:Y:S02]  /*1e9b0*/  STL.64 [R1+0x1c40], R32 ;  /* 0x001c402001007387 */ /* 0x0007e40000100a00 */
[C---:B---3--:R-:W-:Y:S08]  /*1e9c0*/  HMMA.16816.F32 R32, R48.reuse, R28, R36 ;  /* 0x0000001c3020723c */ /* 0x048ff00000001824 */
[C---:B------:R-:W-:Y:S08]  /*1e9d0*/  HMMA.16816.F32 R40, R48.reuse, R24, R40 ;  /* 0x000000183028723c */ /* 0x040ff00000001828 */
[C---:B------:R-:W-:Y:S07]  /*1e9e0*/  HMMA.16816.F32 R36, R48.reuse, R20, R56 ;  /* 0x000000143024723c */ /* 0x040fee0000001838 */
[----:B------:R-:W-:Y:S01]  /*1e9f0*/  STL.64 [R1+0x750], R32 ;  /* 0x0007502001007387 */ /* 0x000fe20000100a00 */
[----:B------:R0:W-:Y:S02]  /*1ea00*/  STL.64 [R1+0x758], R34 ;  /* 0x0007582201007387 */ /* 0x0001e40000100a00 */
[----:B0-----:R-:W-:Y:S05]  /*1ea10*/  HMMA.16816.F32 R32, R48, R16, R44 ;  /* 0x000000103020723c */ /* 0x001fea000000182c */
[----:B------:R-:W-:Y:S01]  /*1ea20*/  STL.64 [R1+0x740], R40 ;  /* 0x0007402801007387 */ /* 0x000fe20000100a00 */
[----:B------:R-:W-:Y:S02]  /*1ea30*/  STL.64 [R1+0x748], R42 ;  /* 0x0007482a01007387 */ /* 0x000fe40000100a00 */
[----:B------:R-:W2:Y:S05]  /*1ea40*/  LDL.LU.64 R44, [R1+0x700] ;  /* 0x00070000012c7983 */ /* 0x000eaa0000300a00 */
[----:B------:R-:W-:Y:S01]  /*1ea50*/  STL.64 [R1+0x730], R36 ;  /* 0x0007302401007387 */ /* 0x000fe20000100a00 */
[----:B------:R-:W-:Y:S01]  /*1ea60*/  STL.64 [R1+0x738], R38 ;  /* 0x0007382601007387 */ /* 0x000fe20000100a00 */
[----:B------:R-:W2:Y:S08]  /*1ea70*/  LDL.LU.64 R46, [R1+0x708] ;  /* 0x00070800012e7983 */ /* 0x000eb00000300a00 */
[----:B------:R0:W-:Y:S01]  /*1ea80*/  STL.64 [R1+0x720], R32 ;  /* 0x0007202001007387 */ /* 0x0001e20000100a00 */
[----:B------:R1:W-:Y:S03]  /*1ea90*/  STL.64 [R1+0x728], R34 ;  /* 0x0007282201007387 */ /* 0x0003e60000100a00 */
[----:B0-----:R-:W3:Y:S01]  /*1eaa0*/  LDL.LU.64 R32, [R1+0x200] ;  /* 0x0002000001207983 */ /* 0x001ee20000300a00 */
[----:B-1----:R-:W3:Y:S02]  /*1eab0*/  LDL.LU.64 R34, [R1+0x208] ;  /* 0x0002080001227983 */ /* 0x002ee40000300a00 */
[----:B------:R-:W2:Y:S01]  /*1eac0*/  LDL.64 R36, [R1+0x30] ;  /* 0x0000300001247983 */ /* 0x000ea20000100a00 */
[----:B------:R-:W-:-:S04]  /*1ead0*/  LOP3.LUT R23, R31, 0x10, R27, 0x78, !PT ;  /* 0x000000101f177812 */ /* 0x000fc800078e781b */
[----:B------:R-:W-:-:S04]  /*1eae0*/  LOP3.LUT R23, R23, 0x800, R26, 0xf8, !PT ;  /* 0x0000080017177812 */ /* 0x000fc800078ef81a */
[----:B------:R-:W-:Y:S01]  /*1eaf0*/  LOP3.LUT R23, R23, 0x40, RZ, 0x3c, !PT ;  /* 0x0000004017177812 */ /* 0x000fe200078e3cff */
[----:B--2---:R0:W-:Y:S01]  /*1eb00*/  STL.64 [R1+0x1c50], R36 ;  /* 0x001c502401007387 */ /* 0x0041e20000100a00 */
[----:B------:R-:W2:Y:S03]  /*1eb10*/  LDL.64 R40, [R1+0x20] ;  /* 0x0000200001287983 */ /* 0x000ea60000100a00 */
[----:B0-----:R-:W2:Y:S01]  /*1eb20*/  LDL.64 R36, [R1+0x40] ;  /* 0x0000400001247983 */ /* 0x001ea20000100a00 */
[----:B------:R-:W-:Y:S02]  /*1eb30*/  STL.64 [R1+0x1c00], R18 ;  /* 0x001c001201007387 */ /* 0x000fe40000100a00 */
[----:B------:R4:W-:Y:S02]  /*1eb40*/  STL.64 [R1+0x1bf8], R16 ;  /* 0x001bf81001007387 */ /* 0x0009e40000100a00 */
[C---:B----4-:R-:W-:Y:S01]  /*1eb50*/  HMMA.16816.F32 R16, R48.reuse, R12, R52 ;  /* 0x0000000c3010723c */ /* 0x050fe20000001834 */
[----:B------:R-:W-:Y:S01]  /*1eb60*/  STL.64 [R1+0x1bf0], R14 ;  /* 0x001bf00e01007387 */ /* 0x000fe20000100a00 */
[----:B------:R-:W-:Y:S11]  /*1eb70*/  STL.64 [R1+0x1be8], R12 ;  /* 0x001be80c01007387 */ /* 0x000ff60000100a00 */
[----:B------:R-:W-:Y:S10]  /*1eb80*/  @!UPT UIADD3 URZ, URZ, URZ, URZ ;  /* 0x0000003f3f3ff290 */ /* 0x000ff4000fffe03f */
[----:B------:R0:W-:Y:S01]  /*1eb90*/  STL.64 [R1+0x710], R16 ;  /* 0x0007101001007387 */ /* 0x0001e20000100a00 */
[----:B------:R1:W-:Y:S03]  /*1eba0*/  STL.64 [R1+0x718], R18 ;  /* 0x0007181201007387 */ /* 0x0003e60000100a00 */
[----:B0-----:R-:W4:Y:S01]  /*1ebb0*/  LDL.LU.64 R16, [R1+0x250] ;  /* 0x0002500001107983 */ /* 0x001f220000300a00 */
[----:B-1----:R-:W4:Y:S01]  /*1ebc0*/  LDL.LU.64 R18, [R1+0x258] ;  /* 0x0002580001127983 */ /* 0x002f220000300a00 */
[C---:B------:R-:W-:Y:S01]  /*1ebd0*/  HMMA.16816.F32 R12, R48.reuse, R8, R44 ;  /* 0x00000008300c723c */ /* 0x040fe2000000182c */
[----:B------:R-:W4:Y:S11]  /*1ebe0*/  LDSM.16.MT88.4 R44, [R23] ;  /* 0x00000000172c783b */ /* 0x000f360000004200 */
[----:B------:R-:W-:Y:S11]  /*1ebf0*/  @!UPT UIADD3 URZ, URZ, URZ, URZ ;  /* 0x0000003f3f3ff290 */ /* 0x000ff6000fffe03f */
[----:B------:R-:W-:Y:S01]  /*1ec00*/  STL.64 [R1+0x700], R12 ;  /* 0x0007000c01007387 */ /* 0x000fe20000100a00 */
[----:B------:R-:W-:Y:S02]  /*1ec10*/  STL.64 [R1+0x708], R14 ;  /* 0x0007080e01007387 */ /* 0x000fe40000100a00 */
[----:B------:R-:W-:Y:S02]  /*1ec20*/  STL.64 [R1+0x1be0], R10 ;  /* 0x001be00a01007387 */ /* 0x000fe40000100a00 */
[----:B------:R3:W-:Y:S02]  /*1ec30*/  STL.64 [R1+0x1bd8], R8 ;  /* 0x001bd80801007387 */ /* 0x0007e40000100a00 */
[----:B---3--:R-:W-:Y:S01]  /*1ec40*/  HMMA.16816.F32 R8, R48, R4, R32 ;  /* 0x000000043008723c */ /* 0x008fe20000001820 */
[----:B------:R-:W3:Y:S01]  /*1ec50*/  LDL.LU.64 R32, [R1+0x230] ;  /* 0x0002300001207983 */ /* 0x000ee20000300a00 */
[----:B------:R-:W3:Y:S11]  /*1ec60*/  LDL.LU.64 R34, [R1+0x238] ;  /* 0x0002380001227983 */ /* 0x000ef60000300a00 */
[----:B------:R-:W-:Y:S10]  /*1ec70*/  @!UPT UIADD3 URZ, URZ, URZ, URZ ;  /* 0x0000003f3f3ff290 */ /* 0x000ff4000fffe03f */
[----:B------:R0:W-:Y:S01]  /*1ec80*/  STL.64 [R1+0x4d0], R8 ;  /* 0x0004d00801007387 */ /* 0x0001e20000100a00 */
[----:B------:R1:W-:Y:S03]  /*1ec90*/  STL.64 [R1+0x4d8], R10 ;  /* 0x0004d80a01007387 */ /* 0x0003e60000100a00 */
[----:B0-----:R-:W3:Y:S01]  /*1eca0*/  LDL.LU.64 R8, [R1+0x220] ;  /* 0x0002200001087983 */ /* 0x001ee20000300a00 */
[----:B-1----:R-:W3:Y:S02]  /*1ecb0*/  LDL.LU.64 R10, [R1+0x228] ;  /* 0x00022800010a7983 */ /* 0x002ee40000300a00 */
[----:B------:R-:W3:Y:S02]  /*1ecc0*/  LDL.LU.64 R52, [R1+0x210] ;  /* 0x0002100001347983 */ /* 0x000ee40000300a00 */
[----:B------:R-:W3:Y:S01]  /*1ecd0*/  LDL.LU.64 R54, [R1+0x218] ;  /* 0x0002180001367983 */ /* 0x000ee20000300a00 */
[----:B------:R-:W3:Y:S01]  /*1ece0*/  LDL.LU.64 R56, [R1+0x1f0] ;  /* 0x0001f00001387983 */ /* 0x000ee20000300a00 */
[----:B------:R-:W3:Y:S02]  /*1ecf0*/  LDL.LU.64 R58, [R1+0x1f8] ;  /* 0x0001f800013a7983 */ /* 0x000ee40000300a00 */
[----:B------:R-:W3:Y:S02]  /*1ed00*/  LDL.LU.64 R12, [R1+0x1e0] ;  /* 0x0001e000010c7983 */ /* 0x000ee40000300a00 */
[----:B------:R-:W3:Y:S01]  /*1ed10*/  LDL.LU.64 R14, [R1+0x1e8] ;  /* 0x0001e800010e7983 */ /* 0x000ee20000300a00 */
[----:B------:R-:W-:Y:S01]  /*1ed20*/  STL.64 [R1+0x1bd0], R6 ;  /* 0x001bd00601007387 */ /* 0x000fe20000100a00 */
[----:B------:R0:W-:Y:S03]  /*1ed30*/  STL.64 [R1+0x1bc8], R4 ;  /* 0x001bc80401007387 */ /* 0x0001e60000100a00 */
[----:B0-----:R-:W3:Y:S01]  /*1ed40*/  LDL.64 R4, [R1+0x10] ;  /* 0x0000100001047983 */ /* 0x001ee20000100a00 */
[----:B--2---:R-:W-:Y:S01]  /*1ed50*/  IMAD.MOV.U32 R3, RZ, RZ, R37 ;  /* 0x000000ffff037224 */ /* 0x004fe200078e0025 */
[C---:B----4-:R-:W-:Y:S11]  /*1ed60*/  HMMA.16816.F32 R16, R44.reuse, R36, R16 ;  /* 0x000000242c10723c */ /* 0x050ff60000001810 */
[----:B------:R-:W-:Y:S11]  /*1ed70*/  @!UPT UIADD3 URZ, URZ, URZ, URZ ;  /* 0x0000003f3f3ff290 */ /* 0x000ff6000fffe03f */
[----:B------:R-:W-:Y:S01]  /*1ed80*/  @!UPT UIADD3 URZ, URZ, URZ, URZ ;  /* 0x0000003f3f3ff290 */ /* 0x000fe2000fffe03f */
[----:B------:R0:W-:Y:S01]  /*1ed90*/  STL.64 [R1+0x6f0], R16 ;  /* 0x0006f01001007387 */ /* 0x0001e20000100a00 */
[----:B------:R1:W-:Y:S02]  /*1eda0*/  STL.64 [R1+0x6f8], R18 ;  /* 0x0006f81201007387 */ /* 0x0003e40000100a00 */
[----:B0-----:R-:W-:Y:S02]  /*1edb0*/  IMAD.MOV.U32 R16, RZ, RZ, R36 ;  /* 0x000000ffff107224 */ /* 0x001fe400078e0024 */
[----:B------:R-:W2:Y:S01]  /*1edc0*/  LDL.LU.64 R36, [R1+0x1c50] ;  /* 0x001c500001247983 */ /* 0x000ea20000300a00 */
[C---:B---3--:R-:W-:Y:S08]  /*1edd0*/  HMMA.16816.F32 R8, R44.reuse, R40, R8 ;  /* 0x000000282c08723c */ /* 0x048ff00000001808 */
[C---:B------:R-:W-:Y:S08]  /*1ede0*/  HMMA.16816.F32 R52, R44.reuse, R4, R52 ;  /* 0x000000042c34723c */ /* 0x040ff00000001834 */
[----:B--2---:R-:W-:Y:S01]  /*1edf0*/  HMMA.16816.F32 R32, R44, R36, R32 ;  /* 0x000000242c20723c */ /* 0x004fe20000001820 */
[----:B-1----:R-:W-:-:S02]  /*1ee00*/  IMAD.MOV.U32 R18, RZ, RZ, R36 ;  /* 0x000000ffff127224 */ /* 0x002fc400078e0024 */
[----:B------:R-:W-:Y:S11]  /*1ee10*/  IMAD.MOV.U32 R17, RZ, RZ, R37 ;  /* 0x000000ffff117224 */ /* 0x000ff600078e0025 */
[----:B------:R-:W-:Y:S09]  /*1ee20*/  @!UPT UIADD3 URZ, URZ, URZ, URZ ;  /* 0x0000003f3f3ff290 */ /* 0x000ff2000fffe03f */
[----:B------:R-:W-:Y:S01]  /*1ee30*/  STL.64 [R1+0x6e0], R32 ;  /* 0x0006e02001007387 */ /* 0x000fe20000100a00 */
[----:B------:R0:W-:Y:S03]  /*1ee40*/  STL.64 [R1+0x6e8], R34 ;  /* 0x0006e82201007387 */ /* 0x0001e60000100a00 */
[----:B0-----:R-:W2:Y:S01]  /*1ee50*/  LDL.LU.64 R34, [R1+0x1c48] ;  /* 0x001c480001227983 */ /* 0x001ea20000300a00 */
[----:B------:R-:W3:Y:S02]  /*1ee60*/  LDL.LU.64 R32, [R1+0x1c40] ;  /* 0x001c400001207983 */ /* 0x000ee40000300a00 */
[----:B------:R-:W2:Y:S02]  /*1ee70*/  LDL.LU.64 R38, [R1+0x1c38] ;  /* 0x001c380001267983 */ /* 0x000ea40000300a00 */
[----:B------:R-:W2:Y:S01]  /*1ee80*/  LDL.LU.64 R36, [R1+0x1c30] ;  /* 0x001c300001247983 */ /* 0x000ea20000300a00 */
[----:B------:R0:W-:Y:S01]  /*1ee90*/  STL.64 [R1+0x6d0], R8 ;  /* 0x0006d00801007387 */ /* 0x0001e20000100a00 */
[----:B------:R-:W-:Y:S02]  /*1eea0*/  STL.64 [R1+0x6d8], R10 ;  /* 0x0006d80a01007387 */ /* 0x000fe40000100a00 */
[----:B------:R-:W2:Y:S02]  /*1eeb0*/  LDL.LU.64 R42, [R1+0x1c28] ;  /* 0x001c2800012a7983 */ /* 0x000ea40000300a00 */
[----:B0-----:R-:W-:-:S02]  /*1eec0*/  IMAD.MOV.U32 R9, RZ, RZ, R40 ;  /* 0x000000ffff097224 */ /* 0x001fc400078e0028 */
[----:B------:R-:W-:Y:S02]  /*1eed0*/  IMAD.MOV.U32 R8, RZ, RZ, R41 ;  /* 0x000000ffff087224 */ /* 0x000fe400078e0029 */
[----:B------:R-:W2:Y:S01]  /*1eee0*/  LDL.LU.64 R40, [R1+0x1c20] ;  /* 0x001c200001287983 */ /* 0x000ea20000300a00 */
[----:B------:R0:W-:Y:S02]  /*1eef0*/  STL.64 [R1+0x6c0], R52 ;  /* 0x0006c03401007387 */ /* 0x0001e40000100a00 */
[----:B------:R-:W-:Y:S01]  /*1ef00*/  STL.64 [R1+0x6c8], R54 ;  /* 0x0006c83601007387 */ /* 0x000fe20000100a00 */
[----:B0-----:R-:W2:Y:S01]  /*1ef10*/  LDL.LU.64 R52, [R1+0x1c18] ;  /* 0x001c180001347983 */ /* 0x001ea20000300a00 */
[----:B------:R-:W-:Y:S02]  /*1ef20*/  IMAD.MOV.U32 R2, RZ, RZ, R4 ;  /* 0x000000ffff027224 */ /* 0x000fe400078e0004 */
[----:B------:R-:W-:Y:S02]  /*1ef30*/  IMAD.MOV.U32 R0, RZ, RZ, R5 ;  /* 0x000000ffff007224 */ /* 0x000fe400078e0005 */
[----:B------:R-:W3:Y:S01]  /*1ef40*/  LDL.LU.64 R4, [R1+0x1d0] ;  /* 0x0001d00001047983 */ /* 0x000ee20000300a00 */
[----:B------:R-:W3:Y:S01]  /*1ef50*/  LDL.LU.64 R6, [R1+0x1d8] ;  /* 0x0001d80001067983 */ /* 0x000ee20000300a00 */
[C---:B--2---:R-:W-:Y:S11]  /*1ef60*/  HMMA.16816.F32 R56, R44.reuse, R52, R56 ;  /* 0x000000342c38723c */ /* 0x044ff60000001838 */
[----:B------:R-:W-:Y:S11]  /*1ef70*/  @!UPT UIADD3 URZ, URZ, URZ, URZ ;  /* 0x0000003f3f3ff290 */ /* 0x000ff6000fffe03f */
[----:B------:R-:W-:Y:S01]  /*1ef80*/  @!UPT UIADD3 URZ, URZ, URZ, URZ ;  /* 0x0000003f3f3ff290 */ /* 0x000fe2000fffe03f */
[----:B------:R-:W-:Y:S01]  /*1ef90*/  STL.64 [R1+0x6b0], R56 ;  /* 0x0006b03801007387 */ /* 0x000fe20000100a00 */
[----:B------:R0:W-:Y:S03]  /*1efa0*/  STL.64 [R1+0x6b8], R58 ;  /* 0x0006b83a01007387 */ /* 0x0001e60000100a00 */
[----:B0-----:R-:W2:Y:S01]  /*1efb0*/  LDL.LU.64 R58, [R1+0x1c10] ;  /* 0x001c1000013a7983 */ /* 0x001ea20000300a00 */
[----:B------:R-:W2:Y:S02]  /*1efc0*/  LDL.LU.64 R56, [R1+0x1c08] ;  /* 0x001c080001387983 */ /* 0x000ea40000300a00 */
[----:B------:R0:W-:Y:S02]  /*1efd0*/  STL.64 [R1+0x1b80], R52 ;  /* 0x001b803401007387 */ /* 0x0001e40000100a00 */
[----:B0-----:R-:W-:Y:S02]  /*1efe0*/  IMAD.MOV.U32 R52, RZ, RZ, R9 ;  /* 0x000000ffff347224 */ /* 0x001fe400078e0009 */
[----:B------:R-:W-:Y:S01]  /*1eff0*/  IMAD.MOV.U32 R53, RZ, RZ, R8 ;  /* 0x000000ffff357224 */ /* 0x000fe200078e0008 */
[C---:B--2---:R-:W-:Y:S01]  /*1f000*/  HMMA.16816.F32 R12, R44.reuse, R56, R12 ;  /* 0x000000382c0c723c */ /* 0x044fe2000000180c */
[----:B------:R-:W-:Y:S01]  /*1f010*/  STL.64 [R1+0x1b90], R58 ;  /* 0x001b903a01007387 */ /* 0x000fe20000100a00 */
[----:B------:R0:W-:Y:S11]  /*1f020*/  STL.64 [R1+0x1b88], R56 ;  /* 0x001b883801007387 */ /* 0x0001f60000100a00 */
[----:B------:R-:W-:Y:S10]  /*1f030*/  @!UPT UIADD3 URZ, URZ, URZ, URZ ;  /* 0x0000003f3f3ff290 */ /* 0x000ff4000fffe03f */
[----:B------:R1:W-:Y:S01]  /*1f040*/  STL.64 [R1+0x6a0], R12 ;  /* 0x0006a00c01007387 */ /* 0x0003e20000100a00 */
[----:B------:R2:W-:Y:S02]  /*1f050*/  STL.64 [R1+0x6a8], R14 ;  /* 0x0006a80e01007387 */ /* 0x0005e40000100a00 */
[----:B0-----:R-:W4:Y:S02]  /*1f060*/  LDL.LU.64 R56, [R1+0x1c0] ;  /* 0x0001c00001387983 */ /* 0x001f240000300a00 */
[----:B------:R-:W4:Y:S01]  /*1f070*/  LDL.LU.64 R58, [R1+0x1c8] ;  /* 0x0001c800013a7983 */ /* 0x000f220000300a00 */
[----:B-1----:R-:W4:Y:S01]  /*1f080*/  LDL.LU.64 R12, [R1+0x1b0] ;  /* 0x0001b000010c7983 */ /* 0x002f220000300a00 */
[----:B--2---:R-:W2:Y:S02]  /*1f090*/  LDL.LU.64 R14, [R1+0x1b8] ;  /* 0x0001b800010e7983 */ /* 0x004ea40000300a00 */
[----:B------:R-:W2:Y:S02]  /*1f0a0*/  LDL.LU.64 R8, [R1+0x1a0] ;  /* 0x0001a00001087983 */ /* 0x000ea40000300a00 */
[----:B------:R-:W2:Y:S01]  /*1f0b0*/  LDL.LU.64 R10, [R1+0x1a8] ;  /* 0x0001a800010a7983 */ /* 0x000ea20000300a00 */
[----:B------:R3:W-:Y:S02]  /*1f0c0*/  STL.64 [R1+0x1b98], R52 ;  /* 0x001b983401007387 */ /* 0x0007e40000100a00 */
[----:B---3--:R-:W-:Y:S02]  /*1f0d0*/  HMMA.16816.F32 R52, R44, R40, R4 ;  /* 0x000000282c34723c */ /* 0x008fe40000001804 */
[----:B------:R-:W3:Y:S01]  /*1f0e0*/  LDL.LU.64 R4, [R1+0x190] ;  /* 0x0001900001047983 */ /* 0x000ee20000300a00 */
[----:B------:R-:W3:Y:S11]  /*1f0f0*/  LDL.LU.64 R6, [R1+0x198] ;  /* 0x0001980001067983 */ /* 0x000ef60000300a00 */
[----:B------:R-:W-:Y:S09]  /*1f100*/  @!UPT UIADD3 URZ, URZ, URZ, URZ ;  /* 0x0000003f3f3ff290 */ /* 0x000ff2000fffe03f */
[----:B------:R0:W-:Y:S01]  /*1f110*/  STL.64 [R1+0x690], R52 ;  /* 0x0006903401007387 */ /* 0x0001e20000100a00 */
[----:B------:R-:W-:Y:S02]  /*1f120*/  STL.64 [R1+0x698], R54 ;  /* 0x0006983601007387 */ /* 0x000fe40000100a00 */
[----:B------:R-:W-:Y:S02]  /*1f130*/  STL.64 [R1+0x1ba8], R42 ;  /* 0x001ba82a01007387 */ /* 0x000fe40000100a00 */
[----:B------:R-:W-:Y:S02]  /*1f140*/  STL.64 [R1+0x1ba0], R40 ;  /* 0x001ba02801007387 */ /* 0x000fe40000100a00 */
[----:B0-----:R-:W-:Y:S02]  /*1f150*/  IMAD.MOV.U32 R52, RZ, RZ, R18 ;  /* 0x000000ffff347224 */ /* 0x001fe400078e0012 */
[----:B------:R-:W-:-:S05]  /*1f160*/  IMAD.MOV.U32 R53, RZ, RZ, R17 ;  /* 0x000000ffff357224 */ /* 0x000fca00078e0011 */
[----:B------:R0:W-:Y:S01]  /*1f170*/  STL.64 [R1+0x1bb0], R52 ;  /* 0x001bb03401007387 */ /* 0x0001e20000100a00 */
[----:B------:R-:W-:Y:S02]  /*1f180*/  STL.64 [R1+0x1bc0], R38 ;  /* 0x001bc02601007387 */ /* 0x000fe40000100a00 */
[----:B------:R-:W-:Y:S02]  /*1f190*/  STL.64 [R1+0x1bb8], R36 ;  /* 0x001bb82401007387 */ /* 0x000fe40000100a00 */
[----:B0-----:R-:W-:Y:S01]  /*1f1a0*/  IMAD.MOV.U32 R52, RZ, RZ, R16 ;  /* 0x000000ffff347224 */ /* 0x001fe200078e0010 */
[C---:B----4-:R-:W-:Y:S08]  /*1f1b0*/  HMMA.16816.F32 R40, R44.reuse, R36, R56 ;  /* 0x000000242c28723c */ /* 0x050ff00000001838 */
[C---:B--2---:R-:W-:Y:S08]  /*1f1c0*/  HMMA.16816.F32 R12, R44.reuse, R32, R12 ;  /* 0x000000202c0c723c */ /* 0x044ff0000000180c */
[C---:B------:R-:W-:Y:S07]  /*1f1d0*/  HMMA.16816.F32 R8, R44.reuse, R28, R8 ;  /* 0x0000001c2c08723c */ /* 0x040fee0000001808 */
[----:B------:R-:W-:Y:S01]  /*1f1e0*/  STL.64 [R1+0x840], R40 ;  /* 0x0008402801007387 */ /* 0x000fe20000100a00 */
[----:B------:R-:W-:Y:S02]  /*1f1f0*/  STL.64 [R1+0x848], R42 ;  /* 0x0008482a01007387 */ /* 0x000fe40000100a00 */
[----:B------:R-:W-:Y:S02]  /*1f200*/  STL.64 [R1+0x1b78], R34 ;  /* 0x001b782201007387 */ /* 0x000fe40000100a00 */
[----:B------:R-:W-:Y:S03]  /*1f210*/  STL.64 [R1+0x1b70], R32 ;  /* 0x001b702001007387 */ /* 0x000fe60000100a00 */
[----:B------:R0:W-:Y:S01]  /*1f220*/  STL.64 [R1+0x830], R12 ;  /* 0x0008300c01007387 */ /* 0x0001e20000100a00 */
[----:B------:R1:W-:Y:S02]  /*1f230*/  STL.64 [R1+0x838], R14 ;  /* 0x0008380e01007387 */ /* 0x0003e40000100a00 */
[----:B------:R-:W-:Y:S02]  /*1f240*/  STL.64 [R1+0x1b68], R30 ;  /* 0x001b681e01007387 */ /* 0x000fe40000100a00 */
[----:B------:R-:W-:Y:S03]  /*1f250*/  STL.64 [R1+0x1b60], R28 ;  /* 0x001b601c01007387 */ /* 0x000fe60000100a00 */
[----:B------:R2:W-:Y:S01]  /*1f260*/  STL.64 [R1+0x820], R8 ;  /* 0x0008200801007387 */ /* 0x0005e20000100a00 */
[----:B------:R2:W-:Y:S02]  /*1f270*/  STL.64 [R1+0x828], R10 ;  /* 0x0008280a01007387 */ /* 0x0005e40000100a00 */
[----:B------:R-:W4:Y:S02]  /*1f280*/  LDL.LU.64 R16, [R1+0x180] ;  /* 0x0001800001107983 */ /* 0x000f240000300a00 */
[----:B------:R-:W4:Y:S01]  /*1f290*/  LDL.LU.64 R18, [R1+0x188] ;  /* 0x0001880001127983 */ /* 0x000f220000300a00 */
[C---:B---3--:R-:W-:Y:S01]  /*1f2a0*/  HMMA.16816.F32 R4, R44.reuse, R24, R4 ;  /* 0x000000182c04723c */ /* 0x048fe20000001804 */
[----:B------:R-:W-:Y:S11]  /*1f2b0*/  LOP3.LUT R22, R31, 0x10, R27, 0x78, !PT ;  /* 0x000000101f167812 */ /* 0x000ff600078e781b */
[----:B------:R-:W-:Y:S11]  /*1f2c0*/  @!UPT UIADD3 URZ, URZ, URZ, URZ ;  /* 0x0000003f3f3ff290 */ /* 0x000ff6000fffe03f */
[----:B------:R3:W-:Y:S01]  /*1f2d0*/  STL.64 [R1+0x810], R4 ;  /* 0x0008100401007387 */ /* 0x0007e20000100a00 */
[----:B------:R3:W-:Y:S02]  /*1f2e0*/  STL.64 [R1+0x818], R6 ;  /* 0x0008180601007387 */ /* 0x0007e40000100a00 */
[----:B0-----:R-:W4:Y:S02]  /*1f2f0*/  LDL.LU.64 R12, [R1+0x170] ;  /* 0x00017000010c7983 */ /* 0x001f240000300a00 */
[----:B-1----:R-:W4:Y:S01]  /*1f300*/  LDL.LU.64 R14, [R1+0x178] ;  /* 0x00017800010e7983 */ /* 0x002f220000300a00 */
[----:B--2---:R-:W2:Y:S01]  /*1f310*/  LDL.LU.64 R8, [R1+0x160] ;  /* 0x0001600001087983 */ /* 0x004ea20000300a00 */
[----:B------:R-:W2:Y:S03]  /*1f320*/  LDL.LU.64 R10, [R1+0x168] ;  /* 0x00016800010a7983 */ /* 0x000ea60000300a00 */
[----:B---3--:R-:W3:Y:S01]  /*1f330*/  LDL.LU.64 R4, [R1+0x150] ;  /* 0x0001500001047983 */ /* 0x008ee20000300a00 */
[----:B------:R-:W3:Y:S02]  /*1f340*/  LDL.LU.64 R6, [R1+0x158] ;  /* 0x0001580001067983 */ /* 0x000ee40000300a00 */
[----:B------:R-:W2:Y:S02]  /*1f350*/  LDL.LU.64 R36, [R1+0x130] ;  /* 0x0001300001247983 */ /* 0x000ea40000300a00 */
[----:B------:R-:W2:Y:S01]  /*1f360*/  LDL.LU.64 R38, [R1+0x138] ;  /* 0x0001380001267983 */ /* 0x000ea20000300a00 */
[----:B------:R-:W2:Y:S01]  /*1f370*/  LDL.LU.64 R40, [R1+0x120] ;  /* 0x0001200001287983 */ /* 0x000ea20000300a00 */
[----:B------:R-:W2:Y:S02]  /*1f380*/  LDL.LU.64 R42, [R1+0x128] ;  /* 0x00012800012a7983 */ /* 0x000ea40000300a00 */
[----:B------:R-:W2:Y:S02]  /*1f390*/  LDL.LU.64 R56, [R1+0x110] ;  /* 0x0001100001387983 */ /* 0x000ea40000300a00 */
[----:B------:R-:W2:Y:S01]  /*1f3a0*/  LDL.LU.64 R58, [R1+0x118] ;  /* 0x00011800013a7983 */ /* 0x000ea20000300a00 */
[----:B------:R-:W2:Y:S01]  /*1f3b0*/  LDL.LU.64 R32, [R1+0xf0] ;  /* 0x0000f00001207983 */ /* 0x000ea20000300a00 */
[----:B------:R-:W2:Y:S02]  /*1f3c0*/  LDL.LU.64 R34, [R1+0xf8] ;  /* 0x0000f80001227983 */ /* 0x000ea40000300a00 */
[----:B------:R-:W2:Y:S02]  /*1f3d0*/  LDL.LU.64 R28, [R1+0xe0] ;  /* 0x0000e000011c7983 */ /* 0x000ea40000300a00 */
[----:B------:R-:W2:Y:S01]  /*1f3e0*/  LDL.LU.64 R30, [R1+0xe8] ;  /* 0x0000e800011e7983 */ /* 0x000ea20000300a00 */
[----:B------:R-:W-:Y:S01]  /*1f3f0*/  STL.64 [R1+0x1b58], R26 ;  /* 0x001b581a01007387 */ /* 0x000fe20000100a00 */
[----:B------:R-:W-:Y:S01]  /*1f400*/  STL.64 [R1+0x1b50], R24 ;  /* 0x001b501801007387 */ /* 0x000fe20000100a00 */
[----:B----4-:R-:W-:Y:S11]  /*1f410*/  HMMA.16816.F32 R16, R44, R20, R16 ;  /* 0x000000142c10723c */ /* 0x010ff60000001810 */
[----:B------:R-:W-:Y:S11]  /*1f420*/  @!UPT UIADD3 URZ, URZ, URZ, URZ ;  /* 0x0000003f3f3ff290 */ /* 0x000ff6000fffe03f */
[----:B------:R-:W-:Y:S01]  /*1f430*/  @!UPT UIADD3 URZ, URZ, URZ, URZ ;  /* 0x0000003f3f3ff290 */ /* 0x000fe2000fffe03f */
[----:B------:R-:W-:Y:S01]  /*1f440*/  STL.64 [R1+0x800], R16 ;  /* 0x0008001001007387 */ /* 0x000fe20000100a00 */
[----:B------:R0:W-:Y:S03]  /*1f450*/  STL.64 [R1+0x808], R18 ;  /* 0x0008081201007387 */ /* 0x0001e60000100a00 */
[----:B0-----:R-:W4:Y:S01]  /*1f460*/  LDL.LU.64 R18, [R1+0x1c00] ;  /* 0x001c000001127983 */ /* 0x001f220000300a00 */
[----:B------:R-:W2:Y:S01]  /*1f470*/  LDL.LU.64 R16, [R1+0x1bf8] ;  /* 0x001bf80001107983 */ /* 0x000ea20000300a00 */
[----:B------:R-:W-:-:S04]  /*1f480*/  LOP3.LUT R22, R22, 0x800, R26, 0xf8, !PT ;  /* 0x0000080016167812 */ /* 0x000fc800078ef81a */
[----:B------:R-:W-:-:S05]  /*1f490*/  LOP3.LUT R22, R22, 0x60, RZ, 0x3c, !PT ;  /* 0x0000006016167812 */ /* 0x000fca00078e3cff */
[----:B------:R-:W-:Y:S01]  /*1f4a0*/  STL.64 [R1+0x1b48], R22 ;  /* 0x001b481601007387 */ /* 0x000fe20000100a00 */
[----:B------:R0:W-:Y:S03]  /*1f4b0*/  STL.64 [R1+0x1b40], R20 ;  /* 0x001b401401007387 */ /* 0x0001e60000100a00 */
[----:B------:R1:W2:Y:S04]  /*1f4c0*/  LDSM.16.MT88.4 R48, [R22] ;  /* 0x000000001630783b */ /* 0x0002a80000004200 */
        /* <DEDUP_REMOVED lines=15> */
[----:B------:R-:W3:Y:S02]  /*1f5c0*/  LDL.LU.64 R8, [R1+0x1bd8] ;  /* 0x001bd80001087983 */ /* 0x000ee40000300a00 */
[----:B---3--:R-:W-:Y:S11]  /*1f5d0*/  HMMA.16816.F32 R4, R44, R8, R4 ;  /* 0x000000082c04723c */ /* 0x008ff60000001804 */
[----:B------:R-:W-:Y:S11]  /*1f5e0*/  @!UPT UIADD3 URZ, URZ, URZ, URZ ;  /* 0x0000003f3f3ff290 */ /* 0x000ff6000fffe03f */
[----:B------:R-:W-:Y:S01]  /*1f5f0*/  @!UPT UIADD3 URZ, URZ, URZ, URZ ;  /* 0x0000003f3f3ff290 */ /* 0x000fe2000fffe03f */
[----:B------:R-:W-:Y:S01]  /*1f600*/  STL.64 [R1+0x7d0], R4 ;  /* 0x0007d00401007387 */ /* 0x000fe20000100a00 */
[----:B------:R0:W-:Y:S03]  /*1f610*/  STL.64 [R1+0x7d8], R6 ;  /* 0x0007d80601007387 */ /* 0x0001e60000100a00 */
[----:B0-----:R-:W3:Y:S01]  /*1f620*/  LDL.LU.64 R6, [R1+0x1bd0] ;  /* 0x001bd00001067983 */ /* 0x001ee20000300a00 */
[----:B------:R-:W2:Y:S02]  /*1f630*/  LDL.LU.64 R4, [R1+0x1bc8] ;  /* 0x001bc80001047983 */ /* 0x000ea40000300a00 */
[----:B------:R-:W-:-:S07]  /*1f640*/  IMAD.MOV.U32 R53, RZ, RZ, R3 ;  /* 0x000000ffff357224 */ /* 0x000fce00078e0003 */
[----:B------:R-:W-:Y:S08]  /*1f650*/  HMMA.16816.F32 R52, R48, R52, R36 ;  /* 0x000000343034723c */ /* 0x000ff00000001824 */
[----:B--2---:R-:W-:Y:S01]  /*1f660*/  HMMA.16816.F32 R20, R44, R4, R20 ;  /* 0x000000042c14723c */ /* 0x004fe20000001814 */
[----:B------:R-:W2:Y:S01]  /*1f670*/  LDL.LU.64 R44, [R1+0x100] ;  /* 0x00010000012c7983 */ /* 0x000ea20000300a00 */
[----:B------:R-:W2:Y:S11]  /*1f680*/  LDL.LU.64 R46, [R1+0x108] ;  /* 0x00010800012e7983 */ /* 0x000eb60000300a00 */
[----:B------:R-:W-:Y:S10]  /*1f690*/  @!UPT UIADD3 URZ, URZ, URZ, URZ ;  /* 0x0000003f3f3ff290 */ /* 0x000ff4000fffe03f */
[----:B------:R0:W-:Y:S01]  /*1f6a0*/  STL.64 [R1+0x680], R20 ;  /* 0x0006801401007387 */ /* 0x0001e20000100a00 */
[----:B------:R1:W-:Y:S03]  /*1f6b0*/  STL.64 [R1+0x688], R22 ;  /* 0x0006881601007387 */ /* 0x0003e60000100a00 */
[----:B0-----:R-:W2:Y:S01]  /*1f6c0*/  LDL.LU.64 R20, [R1+0xd0] ;  /* 0x0000d00001147983 */ /* 0x001ea20000300a00 */
[----:B-1----:R-:W2:Y:S02]  /*1f6d0*/  LDL.LU.64 R22, [R1+0xd8] ;  /* 0x0000d80001167983 */ /* 0x002ea40000300a00 */
[----:B------:R-:W2:Y:S02]  /*1f6e0*/  LDL.LU.64 R38, [R1+0x1bc0] ;  /* 0x001bc00001267983 */ /* 0x000ea40000300a00 */
[----:B------:R-:W2:Y:S01]  /*1f6f0*/  LDL.LU.64 R36, [R1+0x1bb8] ;  /* 0x001bb80001247983 */ /* 0x000ea20000300a00 */
[----:B------:R0:W-:Y:S01]  /*1f700*/  STL.64 [R1+0x7c0], R52 ;  /* 0x0007c03401007387 */ /* 0x0001e20000100a00 */
[----:B------:R1:W-:Y:S03]  /*1f710*/  STL.64 [R1+0x7c8], R54 ;  /* 0x0007c83601007387 */ /* 0x0003e60000100a00 */
[----:B0-----:R-:W1:Y:S02]  /*1f720*/  LDL.LU.64 R52, [R1+0x1bb0] ;  /* 0x001bb00001347983 */ /* 0x001e640000300a00 */
[C---:B-1----:R-:W-:Y:S02]  /*1f730*/  HMMA.16816.F32 R52, R48.reuse, R52, R40 ;  /* 0x000000343034723c */ /* 0x042fe40000001828 */
[----:B------:R-:W2:Y:S01]  /*1f740*/  LDL.LU.64 R42, [R1+0x1ba8] ;  /* 0x001ba800012a7983 */ /* 0x000ea20000300a00 */
[----:B------:R-:W2:Y:S11]  /*1f750*/  LDL.LU.64 R40, [R1+0x1ba0] ;  /* 0x001ba00001287983 */ /* 0x000eb60000300a00 */
[----:B------:R-:W-:Y:S09]  /*1f760*/  @!UPT UIADD3 URZ, URZ, URZ, URZ ;  /* 0x0000003f3f3ff290 */ /* 0x000ff2000fffe03f */
[----:B------:R0:W-:Y:S01]  /*1f770*/  STL.64 [R1+0x7b0], R52 ;  /* 0x0007b03401007387 */ /* 0x0001e20000100a00 */
[----:B------:R1:W-:Y:S03]  /*1f780*/  STL.64 [R1+0x7b8], R54 ;  /* 0x0007b83601007387 */ /* 0x0003e60000100a00 */
[----:B0-----:R-:W1:Y:S02]  /*1f790*/  LDL.LU.64 R52, [R1+0x1b98] ;  /* 0x001b980001347983 */ /* 0x001e640000300a00 */
[----:B-1----:R-:W-:Y:S02]  /*1f7a0*/  HMMA.16816.F32 R52, R48, R52, R56 ;  /* 0x000000343034723c */ /* 0x002fe40000001838 */
[----:B------:R-:W3:Y:S01]  /*1f7b0*/  LDL.LU.64 R58, [R1+0x1b90] ;  /* 0x001b9000013a7983 */ /* 0x000ee20000300a00 */
[----:B------:R-:W3:Y:S11]  /*1f7c0*/  LDL.LU.64 R56, [R1+0x1b88] ;  /* 0x001b880001387983 */ /* 0x000ef60000300a00 */
[----:B------:R-:W-:Y:S09]  /*1f7d0*/  @!UPT UIADD3 URZ, URZ, URZ, URZ ;  /* 0x0000003f3f3ff290 */ /* 0x000ff2000fffe03f */
[----:B------:R0:W-:Y:S01]  /*1f7e0*/  STL.64 [R1+0x7a0], R52 ;  /* 0x0007a03401007387 */ /* 0x0001e20000100a00 */
[----:B------:R-:W-:Y:S03]  /*1f7f0*/  STL.64 [R1+0x7a8], R54 ;  /* 0x0007a83601007387 */ /* 0x000fe60000100a00 */
[----:B0-----:R-:W3:Y:S01]  /*1f800*/  LDL.LU.64 R52, [R1+0x1b80] ;  /* 0x001b800001347983 */ /* 0x001ee20000300a00 */
[----:B------:R-:W-:Y:S02]  /*1f810*/  IMAD.MOV.U32 R24, RZ, RZ, R2 ;  /* 0x000000ffff187224 */ /* 0x000fe400078e0002 */
[----:B------:R-:W-:-:S07]  /*1f820*/  IMAD.MOV.U32 R25, RZ, RZ, R0 ;  /* 0x000000ffff197224 */ /* 0x000fce00078e0000 */
[C---:B--2---:R-:W-:Y:S11]  /*1f830*/  HMMA.16816.F32 R44, R48.reuse, R24, R44 ;  /* 0x00000018302c723c */ /* 0x044ff6000000182c */
[----:B------:R-:W-:Y:S11]  /*1f840*/  @!UPT UIADD3 URZ, URZ, URZ, URZ ;  /* 0x0000003f3f3ff290 */ /* 0x000ff6000fffe03f */
[----:B------:R-:W-:Y:S01]  /*1f850*/  @!UPT UIADD3 URZ, URZ, URZ, URZ ;  /* 0x0000003f3f3ff290 */ /* 0x000fe2000fffe03f */
[----:B------:R-:W-:Y:S01]  /*1f860*/  STL.64 [R1+0x790], R44 ;  /* 0x0007902c01007387 */ /* 0x000fe20000100a00 */
[----:B------:R-:W-:Y:S01]  /*1f870*/  STL.64 [R1+0x798], R46 ;  /* 0x0007982e01007387 */ /* 0x000fe20000100a00 */
[C---:B---3--:R-:W-:Y:S11]  /*1f880*/  HMMA.16816.F32 R24, R48.reuse, R52, R32 ;  /* 0x000000343018723c */ /* 0x048ff60000001820 */
[----:B------:R-:W-:Y:S11]  /*1f890*/  @!UPT UIADD3 URZ, URZ, URZ, URZ ;  /* 0x0000003f3f3ff290 */ /* 0x000ff6000fffe03f */
[----:B------:R-:W-:Y:S01]  /*1f8a0*/  @!UPT UIADD3 URZ, URZ, URZ, URZ ;  /* 0x0000003f3f3ff290 */ /* 0x000fe2000fffe03f */
[----:B------:R-:W-:Y:S01]  /*1f8b0*/  STL.64 [R1+0x670], R24 ;  /* 0x0006701801007387 */ /* 0x000fe20000100a00 */
[----:B------:R0:W-:Y:S02]  /*1f8c0*/  STL.64 [R1+0x678], R26 ;  /* 0x0006781a01007387 */ /* 0x0001e40000100a00 */
[----:B------:R-:W2:Y:S02]  /*1f8d0*/  LDL.LU.64 R32, [R1+0xc0] ;  /* 0x0000c00001207983 */ /* 0x000ea40000300a00 */
[----:B------:R-:W2:Y:S01]  /*1f8e0*/  LDL.LU.64 R34, [R1+0xc8] ;  /* 0x0000c80001227983 */ /* 0x000ea20000300a00 */
[C---:B0-----:R-:W-:Y:S08]  /*1f8f0*/  HMMA.16816.F32 R24, R48.reuse, R56, R28 ;  /* 0x000000383018723c */ /* 0x041ff0000000181c */
[----:B------:R-:W-:Y:S01]  /*1f900*/  HMMA.16816.F32 R20, R48, R40, R20 ;  /* 0x000000283014723c */ /* 0x000fe20000001814 */
[----:B------:R-:W-:-:S02]  /*1f910*/  IMAD.MOV.U32 R2, RZ, RZ, R52 ;  /* 0x000000ffff027224 */ /* 0x000fc400078e0034 */
[----:B------:R-:W-:Y:S11]  /*1f920*/  IMAD.MOV.U32 R0, RZ, RZ, R53 ;  /* 0x000000ffff007224 */ /* 0x000ff600078e0035 */
[----:B------:R-:W-:Y:S01]  /*1f930*/  @!UPT UIADD3 URZ, URZ, URZ, URZ ;  /* 0x0000003f3f3ff290 */ /* 0x000fe2000fffe03f */
[----:B------:R0:W-:Y:S01]  /*1f940*/  STL.64 [R1+0x660], R24 ;  /* 0x0006601801007387 */ /* 0x0001e20000100a00 */
[----:B------:R1:W-:Y:S02]  /*1f950*/  STL.64 [R1+0x668], R26 ;  /* 0x0006681a01007387 */ /* 0x0003e40000100a00 */
[----:B------:R-:W3:Y:S02]  /*1f960*/  LDL.LU.64 R28, [R1+0xb0] ;  /* 0x0000b000011c7983 */ /* 0x000ee40000300a00 */
[----:B------:R-:W3:Y:S01]  /*1f970*/  LDL.LU.64 R30, [R1+0xb8] ;  /* 0x0000b800011e7983 */ /* 0x000ee20000300a00 */
[----:B------:R-:W3:Y:S01]  /*1f980*/  LDL.LU.64 R44, [R1+0x50] ;  /* 0x00005000012c7983 */ /* 0x000ee20000300a00 */
[----:B------:R-:W3:Y:S02]  /*1f990*/  LDL.LU.64 R46, [R1+0x58] ;  /* 0x00005800012e7983 */ /* 0x000ee40000300a00 */
[----:B------:R-:W-:Y:S02]  /*1f9a0*/  STL.64 [R1+0x1af8], R58 ;  /* 0x001af83a01007387 */ /* 0x000fe40000100a00 */
[----:B------:R-:W-:Y:S01]  /*1f9b0*/  STL.64 [R1+0x1af0], R56 ;  /* 0x001af03801007387 */ /* 0x000fe20000100a00 */
[----:B0-----:R-:W3:Y:S01]  /*1f9c0*/  LDL.LU.64 R24, [R1+0xa0] ;  /* 0x0000a00001187983 */ /* 0x001ee20000300a00 */
[----:B-1----:R-:W3:Y:S02]  /*1f9d0*/  LDL.LU.64 R26, [R1+0xa8] ;  /* 0x0000a800011a7983 */ /* 0x002ee40000300a00 */
[----:B------:R0:W-:Y:S02]  /*1f9e0*/  STL.64 [R1+0x650], R20 ;  /* 0x0006501401007387 */ /* 0x0001e40000100a00 */
[----:B------:R1:W-:Y:S01]  /*1f9f0*/  STL.64 [R1+0x658], R22 ;  /* 0x0006581601007387 */ /* 0x0003e20000100a00 */
[----:B0-----:R-:W3:Y:S01]  /*1fa00*/  LDL.LU.64 R20, [R1+0x90] ;  /* 0x0000900001147983 */ /* 0x001ee20000300a00 */
[----:B-1----:R-:W3:Y:S02]  /*1fa10*/  LDL.LU.64 R22, [R1+0x98] ;  /* 0x0000980001167983 */ /* 0x002ee40000300a00 */
[----:B------:R-:W3:Y:S02]  /*1fa20*/  LDL.LU.64 R52, [R1+0x80] ;  /* 0x0000800001347983 */ /* 0x000ee40000300a00 */
[----:B------:R-:W3:Y:S01]  /*1fa30*/  LDL.LU.64 R54, [R1+0x88] ;  /* 0x0000880001367983 */ /* 0x000ee20000300a00 */
[----:B------:R-:W3:Y:S01]  /*1fa40*/  LDL.64 R56, [R1+0x30] ;  /* 0x0000300001387983 */ /* 0x000ee20000100a00 */
[----:B------:R-:W-:Y:S02]  /*1fa50*/  STL.64 [R1+0x1b08], R42 ;  /* 0x001b082a01007387 */ /* 0x000fe40000100a00 */
[----:B------:R0:W-:Y:S02]  /*1fa60*/  STL.64 [R1+0x1b00], R40 ;  /* 0x001b002801007387 */ /* 0x0001e40000100a00 */
[----:B0-----:R-:W3:Y:S01]  /*1fa70*/  LDL.LU.64 R40, [R1+0x60] ;  /* 0x0000600001287983 */ /* 0x001ee20000300a00 */
[----:B------:R-:W3:Y:S01]  /*1fa80*/  LDL.LU.64 R42, [R1+0x68] ;  /* 0x00006800012a7983 */ /* 0x000ee20000300a00 */
[C---:B--2---:R-:W-:Y:S11]  /*1fa90*/  HMMA.16816.F32 R32, R48.reuse, R36, R32 ;  /* 0x000000243020723c */ /* 0x044ff60000001820 */
[----:B------:R-:W-:Y:S11]  /*1faa0*/  @!UPT UIADD3 URZ, URZ, URZ, URZ ;  /* 0x0000003f3f3ff290 */ /* 0x000ff6000fffe03f */
[----:B------:R-:W-:Y:S01]  /*1fab0*/  @!UPT UIADD3 URZ, URZ, URZ, URZ ;  /* 0x0000003f3f3ff290 */ /* 0x000fe2000fffe03f */
[----:B------:R-:W-:Y:S01]  /*1fac0*/  STL.64 [R1+0x640], R32 ;  /* 0x0006402001007387 */ /* 0x000fe20000100a00 */
[----:B------:R0:W-:Y:S03]  /*1fad0*/  STL.64 [R1+0x648], R34 ;  /* 0x0006482201007387 */ /* 0x0001e60000100a00 */
[----:B0-----:R-:W2:Y:S01]  /*1fae0*/  LDL.LU.64 R34, [R1+0x1b78] ;  /* 0x001b780001227983 */ /* 0x001ea20000300a00 */
[----:B------:R-:W3:Y:S02]  /*1faf0*/  LDL.LU.64 R32, [R1+0x1b70] ;  /* 0x001b700001207983 */ /* 0x000ee40000300a00 */
[----:B------:R-:W-:Y:S02]  /*1fb00*/  STL.64 [R1+0x1b18], R38 ;  /* 0x001b182601007387 */ /* 0x000fe40000100a00 */
[----:B------:R0:W-:Y:S02]  /*1fb10*/  STL.64 [R1+0x1b10], R36 ;  /* 0x001b102401007387 */ /* 0x0001e40000100a00 */
[----:B0-----:R-:W2:Y:S01]  /*1fb20*/  LDL.64 R36, [R1+0x40] ;  /* 0x0000400001247983 */ /* 0x001ea20000100a00 */
[C---:B---3--:R-:W-:Y:S11]  /*1fb30*/  HMMA.16816.F32 R28, R48.reuse, R32, R28 ;  /* 0x00000020301c723c */ /* 0x048ff6000000181c */
[----:B------:R-:W-:Y:S11]  /*1fb40*/  @!UPT UIADD3 URZ, URZ, URZ, URZ ;  /* 0x0000003f3f3ff290 */ /* 0x000ff6000fffe03f */
[----:B------:R-:W-:Y:S01]  /*1fb50*/  @!UPT UIADD3 URZ, URZ, URZ, URZ ;  /* 0x0000003f3f3ff290 */ /* 0x000fe2000fffe03f */
[----:B------:R-:W-:Y:S01]  /*1fb60*/  STL.64 [R1+0x630], R28 ;  /* 0x0006301c01007387 */ /* 0x000fe20000100a00 */
[----:B------:R0:W-:Y:S03]  /*1fb70*/  STL.64 [R1+0x638], R30 ;  /* 0x0006381e01007387 */ /* 0x0001e60000100a00 */
[----:B0-----:R-:W3:Y:S01]  /*1fb80*/  LDL.LU.64 R30, [R1+0x1b68] ;  /* 0x001b6800011e7983 */ /* 0x001ee20000300a00 */
[----:B------:R-:W3:Y:S02]  /*1fb90*/  LDL.LU.64 R28, [R1+0x1b60] ;  /* 0x001b6000011c7983 */ /* 0x000ee40000300a00 */
[----:B--2---:R-:W-:Y:S02]  /*1fba0*/  STL.64 [R1+0x1b28], R34 ;  /* 0x001b282201007387 */ /* 0x004fe40000100a00 */
[----:B------:R0:W-:Y:S02]  /*1fbb0*/  STL.64 [R1+0x1b20], R32 ;  /* 0x001b202001007387 */ /* 0x0001e40000100a00 */
[----:B0-----:R-:W2:Y:S01]  /*1fbc0*/  LDL.LU.64 R32, [R1+0x70] ;  /* 0x0000700001207983 */ /* 0x001ea20000300a00 */
[----:B------:R-:W2:Y:S01]  /*1fbd0*/  LDL.LU.64 R34, [R1+0x78] ;  /* 0x0000780001227983 */ /* 0x000ea20000300a00 */
[C---:B---3--:R-:W-:Y:S11]  /*1fbe0*/  HMMA.16816.F32 R24, R48.reuse, R28, R24 ;  /* 0x0000001c3018723c */ /* 0x048ff60000001818 */
[----:B------:R-:W-:Y:S11]  /*1fbf0*/  @!UPT UIADD3 URZ, URZ, URZ, URZ ;  /* 0x0000003f3f3ff290 */ /* 0x000ff6000fffe03f */
[----:B------:R-:W-:Y:S01]  /*1fc00*/  @!UPT UIADD3 URZ, URZ, URZ, URZ ;  /* 0x0000003f3f3ff290 */ /* 0x000fe2000fffe03f */
[----:B------:R-:W-:Y:S01]  /*1fc10*/  STL.64 [R1+0x620], R24 ;  /* 0x0006201801007387 */ /* 0x000fe20000100a00 */
[----:B------:R0:W-:Y:S03]  /*1fc20*/  STL.64 [R1+0x628], R26 ;  /* 0x0006281a01007387 */ /* 0x0001e60000100a00 */
[----:B0-----:R-:W3:Y:S01]  /*1fc30*/  LDL.LU.64 R26, [R1+0x1b58] ;  /* 0x001b5800011a7983 */ /* 0x001ee20000300a00 */
[----:B------:R-:W2:Y:S02]  /*1fc40*/  LDL.LU.64 R24, [R1+0x1b50] ;  /* 0x001b500001187983 */ /* 0x000ea40000300a00 */
[C---:B--2---:R-:W-:Y:S11]  /*1fc50*/  HMMA.16816.F32 R20, R48.reuse, R24, R20 ;  /* 0x000000183014723c */ /* 0x044ff60000001814 */
[----:B------:R-:W-:Y:S11]  /*1fc60*/  @!UPT UIADD3 URZ, URZ, URZ, URZ ;  /* 0x0000003f3f3ff290 */ /* 0x000ff6000fffe03f */
[----:B------:R-:W-:Y:S01]  /*1fc70*/  @!UPT UIADD3 URZ, URZ, URZ, URZ ;  /* 0x0000003f3f3ff290 */ /* 0x000fe2000fffe03f */
[----:B------:R-:W-:Y:S01]  /*1fc80*/  STL.64 [R1+0x610], R20 ;  /* 0x0006101401007387 */ /* 0x000fe20000100a00 */
[----:B------:R0:W-:Y:S03]  /*1fc90*/  STL.64 [R1+0x618], R22 ;  /* 0x0006181601007387 */ /* 0x0001e60000100a00 */
[----:B0-----:R-:W2:Y:S01]  /*1fca0*/  LDL.LU.64 R22, [R1+0x1b48] ;  /* 0x001b480001167983 */ /* 0x001ea20000300a00 */
[----:B------:R-:W2:Y:S01]  /*1fcb0*/  LDL.LU.64 R20, [R1+0x1b40] ;  /* 0x001b400001147983 */ /* 0x000ea20000300a00 */
[C---:B------:R-:W-:Y:S08]  /*1fcc0*/  HMMA.16816.F32 R32, R48.reuse, R16, R32 ;  /* 0x000000103020723c */ /* 0x040ff00000001820 */
[C---:B--2---:R-:W-:Y:S11]  /*1fcd0*/  HMMA.16816.F32 R52, R48.reuse, R20, R52 ;  /* 0x000000143034723c */ /* 0x044ff60000001834 */
[----:B------:R-:W-:Y:S11]  /*1fce0*/  @!UPT UIADD3 URZ, URZ, URZ, URZ ;  /* 0x0000003f3f3ff290 */ /* 0x000ff6000fffe03f */
[----:B------:R-:W-:Y:S01]  /*1fcf0*/  @!UPT UIADD3 URZ, URZ, URZ, URZ ;  /* 0x0000003f3f3ff290 */ /* 0x000fe2000fffe03f */
[----:B------:R-:W-:Y:S01]  /*1fd00*/  STL.64 [R1+0x600], R52 ;  /* 0x0006003401007387 */ /* 0x000fe20000100a00 */
[----:B------:R0:W-:Y:S03]  /*1fd10*/  STL.64 [R1+0x608], R54 ;  /* 0x0006083601007387 */ /* 0x0001e60000100a00 */
[----:B0-----:R-:W2:Y:S01]  /*1fd20*/  LDL.LU.64 R54, [R1+0x1b38] ;  /* 0x001b380001367983 */ /* 0x001ea20000300a00 */
[----:B------:R-:W2:Y:S02]  /*1fd30*/  LDL.LU.64 R52, [R1+0x1b30] ;  /* 0x001b300001347983 */ /* 0x000ea40000300a00 */
[----:B------:R-:W-:Y:S02]  /*1fd40*/  STL.64 [R1+0x5f0], R32 ;  /* 0x0005f02001007387 */ /* 0x000fe40000100a00 */
[----:B------:R0:W-:Y:S02]  /*1fd50*/  STL.64 [R1+0x5f8], R34 ;  /* 0x0005f82201007387 */ /* 0x0001e40000100a00 */
[C---:B0-----:R-:W-:Y:S08]  /*1fd60*/  HMMA.16816.F32 R32, R48.reuse, R12, R40 ;  /* 0x0000000c3020723c */ /* 0x041ff00000001828 */
[C---:B------:R-:W-:Y:S11]  /*1fd70*/  HMMA.16816.F32 R40, R48.reuse, R8, R44 ;  /* 0x000000083028723c */ /* 0x040ff6000000182c */
[----:B------:R-:W-:Y:S04]  /*1fd80*/  @!UPT UIADD3 URZ, URZ, URZ, URZ ;  /* 0x0000003f3f3ff290 */ /* 0x000fe8000fffe03f */
[----:B------:R0:W-:Y:S01]  /*1fd90*/  STL.64 [R1+0x5e0], R32 ;  /* 0x0005e02001007387 */ /* 0x0001e20000100a00 */
[----:B------:R1:W-:Y:S03]  /*1fda0*/  STL.64 [R1+0x5e8], R34 ;  /* 0x0005e82201007387 */ /* 0x0003e60000100a00 */
[----:B0-----:R-:W3:Y:S01]  /*1fdb0*/  LDL.LU.64 R32, [R1+0xa40] ;  /* 0x000a400001207983 */ /* 0x001ee20000300a00 */
[----:B-1----:R-:W3:Y:S03]  /*1fdc0*/  LDL.LU.64 R34, [R1+0xa48] ;  /* 0x000a480001227983 */ /* 0x002ee60000300a00 */
[----:B------:R0:W-:Y:S02]  /*1fdd0*/  STL.64 [R1+0x5d0], R40 ;  /* 0x0005d02801007387 */ /* 0x0001e40000100a00 */
[----:B------:R-:W-:Y:S01]  /*1fde0*/  STL.64 [R1+0x5d8], R42 ;  /* 0x0005d82a01007387 */ /* 0x000fe20000100a00 */
[----:B0-----:R-:W4:Y:S01]  /*1fdf0*/  LDL.64 R40, [R1+0x10] ;  /* 0x0000100001287983 */ /* 0x001f220000100a00 */
[----:B------:R-:W-:Y:S02]  /*1fe00*/  STL.64 [R1+0x1ae8], R10 ;  /* 0x001ae80a01007387 */ /* 0x000fe40000100a00 */
[----:B------:R0:W-:Y:S02]  /*1fe10*/  STL.64 [R1+0x1ae0], R8 ;  /* 0x001ae00801007387 */ /* 0x0001e40000100a00 */
[----:B0-----:R-:W4:Y:S01]  /*1fe20*/  LDL.64 R8, [R1+0x20] ;  /* 0x0000200001087983 */ /* 0x001f220000100a00 */
[----:B------:R-:W-:Y:S02]  /*1fe30*/  STL.64 [R1+0x1ad0], R6 ;  /* 0x001ad00601007387 */ /* 0x000fe40000100a00 */
[----:B------:R0:W-:Y:S01]  /*1fe40*/  STL.64 [R1+0x1ac8], R4 ;  /* 0x001ac80401007387 */ /* 0x0001e20000100a00 */
[----:B--2---:R-:W-:Y:S01]  /*1fe50*/  HMMA.16816.F32 R44, R48, R4, R52 ;  /* 0x00000004302c723c */ /* 0x004fe20000001834 */
[----:B------:R-:W1:Y:S11]  /*1fe60*/  LDSM.16.MT88.4 R48, [R30+0x80] ;  /* 0x000080001e30783b */ /* 0x000e760000004200 */
[----:B------:R-:W-:Y:S11]  /*1fe70*/  @!UPT UIADD3 URZ, URZ, URZ, URZ ;  /* 0x0000003f3f3ff290 */ /* 0x000ff6000fffe03f */
[----:B------:R-:W-:Y:S01]  /*1fe80*/  STL.64 [R1+0x4c0], R44 ;  /* 0x0004c02c01007387 */ /* 0x000fe20000100a00 */
[----:B------:R-:W-:Y:S02]  /*1fe90*/  STL.64 [R1+0x4c8], R46 ;  /* 0x0004c82e01007387 */ /* 0x000fe40000100a00 */
[----:B0-----:R-:W4:Y:S02]  /*1fea0*/  LDL.LU.64 R4, [R1+0xa30] ;  /* 0x000a300001047983 */ /* 0x001f240000300a00 */
[----:B------:R-:W4:Y:S01]  /*1feb0*/  LDL.LU.64 R6, [R1+0xa38] ;  /* 0x000a380001067983 */ /* 0x000f220000300a00 */
[----:B-1----:R-:W-:Y:S01]  /*1fec0*/  STL.64 [R1+0x1ac0], R50 ;  /* 0x001ac03201007387 */ /* 0x002fe20000100a00 */
[----:B------:R0:W-:Y:S03]  /*1fed0*/  STL.64 [R1+0x1ab8], R48 ;  /* 0x001ab83001007387 */ /* 0x0001e60000100a00 */
[----:B0-----:R-:W2:Y:S01]  /*1fee0*/  LDL.LU.64 R48, [R1+0xa50] ;  /* 0x000a500001307983 */ /* 0x001ea20000300a00 */
[----:B------:R-:W2:Y:S01]  /*1fef0*/  LDL.LU.64 R50, [R1+0xa58] ;  /* 0x000a580001327983 */ /* 0x000ea20000300a00 */
[----:B---3--:R-:W-:-:S04]  /*1ff00*/  LOP3.LUT R31, R31, 0x10, R27, 0x78, !PT ;  /* 0x000000101f1f7812 */ /* 0x008fc800078e781b */
[----:B------:R-:W-:-:S05]  /*1ff10*/  LOP3.LUT R31, R31, 0x800, R26, 0xf8, !PT ;  /* 0x000008001f1f7812 */ /* 0x000fca00078ef81a */
[----:B------:R-:W0:Y:S01]  /*1ff20*/  LDSM.16.MT88.4 R44, [R31+0x80] ;  /* 0x000080001f2c783b */ /* 0x000e220000004200 */
[----:B------:R-:W-:Y:S02]  /*1ff30*/  IMAD.MOV.U32 R52, RZ, RZ, R2 ;  /* 0x000000ffff347224 */ /* 0x000fe400078e0002 */
[----:B------:R-:W-:Y:S02]  /*1ff40*/  IMAD.MOV.U32 R3, RZ, RZ, R56 ;  /* 0x000000ffff037224 */ /* 0x000fe400078e0038 */
[----:B------:R-:W-:Y:S01]  /*1ff50*/  IMAD.MOV.U32 R2, RZ, RZ, R57 ;  /* 0x000000ffff027224 */ /* 0x000fe200078e0039 */
[C---:B0-----:R-:W-:Y:S08]  /*1ff60*/  HMMA.16816.F32 R32, R44.reuse, R56, R32 ;  /* 0x000000382c20723c */ /* 0x041ff00000001820 */
[C---:B--2---:R-:W-:Y:S11]  /*1ff70*/  HMMA.16816.F32 R48, R44.reuse, R36, R48 ;  /* 0x000000242c30723c */ /* 0x044ff60000001830 */
[----:B------:R-:W-:Y:S11]  /*1ff80*/  @!UPT UIADD3 URZ, URZ, URZ, URZ ;  /* 0x0000003f3f3ff290 */ /* 0x000ff6000fffe03f */
[----:B------:R-:W-:Y:S01]  /*1ff90*/  @!UPT UIADD3 URZ, URZ, URZ, URZ ;  /* 0x0000003f3f3ff290 */ /* 0x000fe2000fffe03f */
[----:B------:R0:W-:Y:S01]  /*1ffa0*/  STL.64 [R1+0xb0], R48 ;  /* 0x0000b03001007387 */ /* 0x0001e20000100a00 */
[----:B------:R-:W-:Y:S02]  /*1ffb0*/  STL.64 [R1+0xb8], R50 ;  /* 0x0000b83201007387 */ /* 0x000fe40000100a00 */
[----:B0-----:R-:W-:Y:S02]  /*1ffc0*/  IMAD.MOV.U32 R49, RZ, RZ, R36 ;  /* 0x000000ffff317224 */ /* 0x001fe400078e0024 */
[----:B------:R-:W-:Y:S02]  /*1ffd0*/  IMAD.MOV.U32 R48, RZ, RZ, R37 ;  /* 0x000000ffff307224 */ /* 0x000fe400078e0025 */
[----:B------:R-:W2:Y:S01]  /*1ffe0*/  LDL.LU.64 R36, [R1+0xa20] ;  /* 0x000a200001247983 */ /* 0x000ea20000300a00 */
[----:B------:R-:W2:Y:S02]  /*1fff0*/  LDL.LU.64 R38, [R1+0xa28] ;  /* 0x000a280001267983 */ /* 0x000ea40000300a00 */
[----:B------:R-:W-:Y:S02]  /*20000*/  STL.64 [R1+0xa0], R32 ;  /* 0x0000a02001007387 */ /* 0x000fe40000100a00 */
[----:B------:R0:W-:Y:S02]  /*20010*/  STL.64 [R1+0xa8], R34 ;  /* 0x0000a82201007387 */ /* 0x0001e40000100a00 */
[----:B0-----:R-:W3:Y:S01]  /*20020*/  LDL.LU.64 R34, [R1+0x1b28] ;  /* 0x001b280001227983 */ /* 0x001ee20000300a00 */
[----:B------:R-:W3:Y:S02]  /*20030*/  LDL.LU.64 R32, [R1+0x1b20] ;  /* 0x001b200001207983 */ /* 0x000ee40000300a00 */
[----:B------:R-:W3:Y:S02]  /*20040*/  LDL.LU.64 R56, [R1+0x9c0] ;  /* 0x0009c00001387983 */ /* 0x000ee40000300a00 */
[----:B------:R-:W3:Y:S01]  /*20050*/  LDL.LU.64 R58, [R1+0x9c8] ;  /* 0x0009c800013a7983 */ /* 0x000ee20000300a00 */
[----:B----4-:R-:W-:Y:S01]  /*20060*/  HMMA.16816.F32 R4, R44, R8, R4 ;  /* 0x000000082c04723c */ /* 0x010fe20000001804 */
[----:B------:R-:W-:-:S02]  /*20070*/  IMAD.MOV.U32 R53, RZ, RZ, R0 ;  /* 0x000000ffff357224 */ /* 0x000fc400078e0000 */
[----:B------:R-:W-:Y:S02]  /*20080*/  IMAD.MOV.U32 R0, RZ, RZ, R8 ;  /* 0x000000ffff007224 */ /* 0x000fe400078e0008 */
[----:B------:R-:W-:Y:S02]  /*20090*/  IMAD.MOV.U32 R60, RZ, RZ, R9 ;  /* 0x000000ffff3c7224 */ /* 0x000fe400078e0009 */
[----:B------:R-:W-:Y:S02]  /*200a0*/  IMAD.MOV.U32 R51, RZ, RZ, R40 ;  /* 0x000000ffff337224 */ /* 0x000fe400078e0028 */
[----:B------:R-:W-:Y:S11]  /*200b0*/  IMAD.MOV.U32 R50, RZ, RZ, R41 ;  /* 0x000000ffff327224 */ /* 0x000ff600078e0029 */
[----:B------:R-:W-:Y:S03]  /*200c0*/  @!UPT UIADD3 URZ, URZ, URZ, URZ ;  /* 0x0000003f3f3ff290 */ /* 0x000fe6000fffe03f */
[----:B------:R0:W-:Y:S01]  /*200d0*/  STL [R1+0x90], R4 ;  /* 0x0000900401007387 */ /* 0x0001e20000100800 */
[----:B------:R1:W-:Y:S02]  /*200e0*/  STL [R1+0x9c], R7 ;  /* 0x00009c0701007387 */ /* 0x0003e40000100800 */
[----:B------:R-:W-:Y:S02]  /*200f0*/  IMAD.MOV.U32 R27, RZ, RZ, R6 ;  /* 0x000000ffff1b7224 */ /* 0x000fe400078e0006 */
[----:B------:R-:W-:Y:S01]  /*20100*/  IMAD.MOV.U32 R26, RZ, RZ, R5 ;  /* 0x000000ffff1a7224 */ /* 0x000fe200078e0005 */
[----:B------:R-:W4:Y:S01]  /*20110*/  LDL.LU.64 R8, [R1+0x9a0] ;  /* 0x0009a00001087983 */ /* 0x000f220000300a00 */
[----:B------:R-:W4:Y:S03]  /*20120*/  LDL.LU.64 R10, [R1+0x9a8] ;  /* 0x0009a800010a7983 */ /* 0x000f260000300a00 */
[----:B0-----:R-:W4:Y:S01]  /*20130*/  LDL.LU.64 R4, [R1+0x990] ;  /* 0x0009900001047983 */ /* 0x001f220000300a00 */
[----:B-1----:R-:W4:Y:S02]  /*20140*/  LDL.LU.64 R6, [R1+0x998] ;  /* 0x0009980001067983 */ /* 0x002f240000300a00 */
[----:B------:R-:W-:Y:S02]  /*20150*/  STL [R1+0x1894], R27 ;  /* 0x0018941b01007387 */ /* 0x000fe40000100800 */
[----:B------:R-:W-:Y:S01]  /*20160*/  STL [R1+0x1890], R26 ;  /* 0x0018901a01007387 */ /* 0x000fe20000100800 */
[C---:B--2---:R-:W-:Y:S08]  /*20170*/  HMMA.16816.F32 R36, R44.reuse, R40, R36 ;  /* 0x000000282c24723c */ /* 0x044ff00000001824 */
[C---:B---3--:R-:W-:Y:S11]  /*20180*/  HMMA.16816.F32 R56, R44.reuse, R52, R56 ;  /* 0x000000342c38723c */ /* 0x048ff60000001838 */
[----:B------:R-:W-:Y:S04]  /*20190*/  @!UPT UIADD3 URZ, URZ, URZ, URZ ;  /* 0x0000003f3f3ff290 */ /* 0x000fe8000fffe03f */
[----:B------:R-:W-:Y:S01]  /*201a0*/  STL.64 [R1+0x80], R36 ;  /* 0x0000802401007387 */ /* 0x000fe20000100a00 */
[----:B------:R0:W-:Y:S03]  /*201b0*/  STL.64 [R1+0x88], R38 ;  /* 0x0000882601007387 */ /* 0x0001e60000100a00 */
[----:B0-----:R-:W2:Y:S01]  /*201c0*/  LDL.LU.64 R38, [R1+0x1b18] ;  /* 0x001b180001267983 */ /* 0x001ea20000300a00 */
[----:B------:R-:W3:Y:S02]  /*201d0*/  LDL.LU.64 R36, [R1+0x1b10] ;  /* 0x001b100001247983 */ /* 0x000ee40000300a00 */
[----:B------:R-:W2:Y:S02]  /*201e0*/  LDL.LU.64 R42, [R1+0x1b08] ;  /* 0x001b0800012a7983 */ /* 0x000ea40000300a00 */
[----:B------:R-:W4:Y:S01]  /*201f0*/  LDL.LU.64 R40, [R1+0x1b00] ;  /* 0x001b000001287983 */ /* 0x000f220000300a00 */
[----:B------:R-:W-:Y:S01]  /*20200*/  STL.64 [R1+0x70], R56 ;  /* 0x0000703801007387 */ /* 0x000fe20000100a00 */
[----:B------:R0:W-:Y:S03]  /*20210*/  STL.64 [R1+0x78], R58 ;  /* 0x0000783a01007387 */ /* 0x0001e60000100a00 */
[----:B0-----:R-:W2:Y:S01]  /*20220*/  LDL.LU.64 R58, [R1+0x1af8] ;  /* 0x001af800013a7983 */ /* 0x001ea20000300a00 */
[----:B------:R-:W2:Y:S02]  /*20230*/  LDL.LU.64 R56, [R1+0x1af0] ;  /* 0x001af00001387983 */ /* 0x000ea40000300a00 */
[----:B------:R0:W-:Y:S02]  /*20240*/  STL.64 [R1+0x1a88], R52 ;  /* 0x001a883401007387 */ /* 0x0001e40000100a00 */
[----:B0-----:R-:W2:Y:S01]  /*20250*/  LDL.LU.64 R52, [R1+0x9b0] ;  /* 0x0009b00001347983 */ /* 0x001ea20000300a00 */
[----:B------:R-:W2:Y:S01]  /*20260*/  LDL.LU.64 R54, [R1+0x9b8] ;  /* 0x0009b80001367983 */ /* 0x000ea20000300a00 */
[C---:B----4-:R-:W-:Y:S08]  /*20270*/  HMMA.16816.F32 R8, R44.reuse, R40, R8 ;  /* 0x000000282c08723c */ /* 0x050ff00000001808 */
        /* <DEDUP_REMOVED lines=10> */
[----:B------:R-:W-:Y:S02]  /*20320*/  STL.64 [R1+0x230], R8 ;  /* 0x0002300801007387 */ /* 0x000fe40000100a00 */
[----:B------:R-:W-:Y:S01]  /*20330*/  STL.64 [R1+0x238], R10 ;  /* 0x0002380a01007387 */ /* 0x000fe20000100a00 */
[----:B------:R-:W-:Y:S01]  /*20340*/  STL.64 [R1+0x1aa8], R42 ;  /* 0x001aa82a01007387 */ /* 0x000fe20000100a00 */
[----:B------:R0:W-:Y:S03]  /*20350*/  STL.64 [R1+0x1aa0], R40 ;  /* 0x001aa02801007387 */ /* 0x0001e60000100a00 */
[----:B0-----:R-:W2:Y:S01]  /*20360*/  LDL.LU.64 R40, [R1+0x960] ;  /* 0x0009600001287983 */ /* 0x001ea20000300a00 */
[----:B------:R-:W2:Y:S02]  /*20370*/  LDL.LU.64 R42, [R1+0x968] ;  /* 0x00096800012a7983 */ /* 0x000ea40000300a00 */
[----:B------:R-:W2:Y:S02]  /*20380*/  LDL.LU.64 R8, [R1+0x950] ;  /* 0x0009500001087983 */ /* 0x000ea40000300a00 */
[----:B------:R-:W2:Y:S01]  /*20390*/  LDL.LU.64 R10, [R1+0x958] ;  /* 0x00095800010a7983 */ /* 0x000ea20000300a00 */
[C---:B---3--:R-:W-:Y:S11]  /*203a0*/  HMMA.16816.F32 R4, R44.reuse, R36, R4 ;  /* 0x000000242c04723c */ /* 0x048ff60000001804 */
[----:B------:R-:W-:Y:S11]  /*203b0*/  @!UPT UIADD3 URZ, URZ, URZ, URZ ;  /* 0x0000003f3f3ff290 */ /* 0x000ff6000fffe03f */
[----:B------:R-:W-:Y:S02]  /*203c0*/  @!UPT UIADD3 URZ, URZ, URZ, URZ ;  /* 0x0000003f3f3ff290 */ /* 0x000fe4000fffe03f */
[----:B------:R-:W-:Y:S02]  /*203d0*/  IMAD.MOV.U32 R30, RZ, RZ, R4 ;  /* 0x000000ffff1e7224 */ /* 0x000fe400078e0004 */
[----:B------:R-:W-:Y:S02]  /*203e0*/  IMAD.MOV.U32 R31, RZ, RZ, R5 ;  /* 0x000000ffff1f7224 */ /* 0x000fe400078e0005 */
[----:B------:R-:W-:Y:S02]  /*203f0*/  IMAD.MOV.U32 R27, RZ, RZ, R6 ;  /* 0x000000ffff1b7224 */ /* 0x000fe400078e0006 */
[----:B------:R-:W-:Y:S01]  /*20400*/  IMAD.MOV.U32 R26, RZ, RZ, R7 ;  /* 0x000000ffff1a7224 */ /* 0x000fe200078e0007 */
[----:B------:R-:W3:Y:S01]  /*20410*/  LDL.LU.64 R4, [R1+0x940] ;  /* 0x0009400001047983 */ /* 0x000ee20000300a00 */
[----:B------:R-:W3:Y:S02]  /*20420*/  LDL.LU.64 R6, [R1+0x948] ;  /* 0x0009480001067983 */ /* 0x000ee40000300a00 */
[----:B------:R-:W-:Y:S02]  /*20430*/  STL.64 [R1+0x1a80], R34 ;  /* 0x001a802201007387 */ /* 0x000fe40000100a00 */
[----:B------:R-:W-:Y:S01]  /*20440*/  STL.64 [R1+0x1a78], R32 ;  /* 0x001a782001007387 */ /* 0x000fe20000100a00 */
[C---:B----4-:R-:W-:Y:S08]  /*20450*/  HMMA.16816.F32 R56, R44.reuse, R32, R56 ;  /* 0x000000202c38723c */ /* 0x050ff00000001838 */
[C---:B--2---:R-:W-:Y:S11]  /*20460*/  HMMA.16816.F32 R52, R44.reuse, R28, R52 ;  /* 0x0000001c2c34723c */ /* 0x044ff60000001834 */
[----:B------:R-:W-:Y:S04]  /*20470*/  @!UPT UIADD3 URZ, URZ, URZ, URZ ;  /* 0x0000003f3f3ff290 */ /* 0x000fe8000fffe03f */
[----:B------:R-:W-:Y:S01]  /*20480*/  STL.64 [R1+0x210], R56 ;  /* 0x0002103801007387 */ /* 0x000fe20000100a00 */
[----:B------:R-:W-:Y:S07]  /*20490*/  STL.64 [R1+0x218], R58 ;  /* 0x0002183a01007387 */ /* 0x000fee0000100a00 */
[----:B------:R-:W-:Y:S01]  /*204a0*/  STL.64 [R1+0x200], R52 ;  /* 0x0002003401007387 */ /* 0x000fe20000100a00 */
[----:B------:R-:W-:Y:S02]  /*204b0*/  STL.64 [R1+0x208], R54 ;  /* 0x0002083601007387 */ /* 0x000fe40000100a00 */
[----:B------:R-:W-:Y:S02]  /*204c0*/  STL.64 [R1+0x1a70], R30 ;  /* 0x001a701e01007387 */ /* 0x000fe40000100a00 */
[----:B------:R0:W-:Y:S01]  /*204d0*/  STL.64 [R1+0x1a68], R28 ;  /* 0x001a681c01007387 */ /* 0x0001e20000100a00 */
[C---:B------:R-:W-:Y:S08]  /*204e0*/  HMMA.16816.F32 R8, R44.reuse, R20, R8 ;  /* 0x000000142c08723c */ /* 0x040ff00000001808 */
[C---:B0-----:R-:W-:Y:S01]  /*204f0*/  HMMA.16816.F32 R28, R44.reuse, R24, R40 ;  /* 0x000000182c1c723c */ /* 0x041fe20000001828 */
[----:B------:R-:W-:Y:S11]  /*20500*/  STL.64 [R1+0x1a60], R22 ;  /* 0x001a601601007387 */ /* 0x000ff60000100a00 */
[----:B------:R-:W-:Y:S11]  /*20510*/  @!UPT UIADD3 URZ, URZ, URZ, URZ ;  /* 0x0000003f3f3ff290 */ /* 0x000ff6000fffe03f */
[----:B------:R-:W-:Y:S01]  /*20520*/  STL.64 [R1+0x1f0], R28 ;  /* 0x0001f01c01007387 */ /* 0x000fe20000100a00 */
[----:B------:R-:W-:Y:S02]  /*20530*/  STL.64 [R1+0x1f8], R30 ;  /* 0x0001f81e01007387 */ /* 0x000fe40000100a00 */
[----:B------:R-:W-:Y:S02]  /*20540*/  STL.64 [R1+0x1a58], R20 ;  /* 0x001a581401007387 */ /* 0x000fe40000100a00 */
[----:B------:R0:W-:Y:S01]  /*20550*/  STL.64 [R1+0x1e0], R8 ;  /* 0x0001e00801007387 */ /* 0x0001e20000100a00 */
[----:B------:R1:W-:Y:S04]  /*20560*/  STL.64 [R1+0x1e8], R10 ;  /* 0x0001e80a01007387 */ /* 0x0003e80000100a00 */
[----:B0-----:R-:W2:Y:S01]  /*20570*/  LDL.LU.64 R8, [R1+0x930] ;  /* 0x0009300001087983 */ /* 0x001ea20000300a00 */
[----:B-1----:R-:W2:Y:S01]  /*20580*/  LDL.LU.64 R10, [R1+0x938] ;  /* 0x00093800010a7983 */ /* 0x002ea20000300a00 */
[----:B---3--:R-:W-:Y:S01]  /*20590*/  HMMA.16816.F32 R4, R44, R16, R4 ;  /* 0x000000102c04723c */ /* 0x008fe20000001804 */
[----:B------:R-:W-:-:S02]  /*205a0*/  IMAD.MOV.U32 R56, RZ, RZ, R49 ;  /* 0x000000ffff387224 */ /* 0x000fc400078e0031 */
[----:B------:R-:W-:Y:S02]  /*205b0*/  IMAD.MOV.U32 R57, RZ, RZ, R48 ;  /* 0x000000ffff397224 */ /* 0x000fe400078e0030 */
[----:B------:R-:W-:Y:S02]  /*205c0*/  IMAD.MOV.U32 R32, RZ, RZ, R51 ;  /* 0x000000ffff207224 */ /* 0x000fe400078e0033 */
[----:B------:R-:W-:Y:S11]  /*205d0*/  IMAD.MOV.U32 R33, RZ, RZ, R50 ;  /* 0x000000ffff217224 */ /* 0x000ff600078e0032 */
[----:B------:R-:W-:Y:S05]  /*205e0*/  @!UPT UIADD3 URZ, URZ, URZ, URZ ;  /* 0x0000003f3f3ff290 */ /* 0x000fea000fffe03f */
[----:B------:R0:W-:Y:S01]  /*205f0*/  STL.64 [R1+0x1d0], R4 ;  /* 0x0001d00401007387 */ /* 0x0001e20000100a00 */
[----:B------:R1:W-:Y:S03]  /*20600*/  STL.64 [R1+0x1d8], R6 ;  /* 0x0001d80601007387 */ /* 0x0003e60000100a00 */
[----:B0-----:R-:W3:Y:S01]  /*20610*/  LDL.LU.64 R4, [R1+0x920] ;  /* 0x0009200001047983 */ /* 0x001ee20000300a00 */
[----:B-1----:R-:W3:Y:S02]  /*20620*/  LDL.LU.64 R6, [R1+0x928] ;  /* 0x0009280001067983 */ /* 0x002ee40000300a00 */
[----:B------:R-:W4:Y:S02]  /*20630*/  LDL.LU.64 R48, [R1+0x910] ;  /* 0x0009100001307983 */ /* 0x000f240000300a00 */
[----:B------:R-:W4:Y:S01]  /*20640*/  LDL.LU.64 R50, [R1+0x918] ;  /* 0x0009180001327983 */ /* 0x000f220000300a00 */
[----:B------:R-:W3:Y:S01]  /*20650*/  LDL.LU.64 R40, [R1+0xa10] ;  /* 0x000a100001287983 */ /* 0x000ee20000300a00 */
[----:B------:R-:W3:Y:S02]  /*20660*/  LDL.LU.64 R42, [R1+0xa18] ;  /* 0x000a1800012a7983 */ /* 0x000ee40000300a00 */
        /* <DEDUP_REMOVED lines=8> */
[----:B0-----:R-:W3:Y:S01]  /*206f0*/  LDL.LU.64 R16, [R1+0x9d0] ;  /* 0x0009d00001107983 */ /* 0x001ee20000300a00 */
[----:B------:R-:W3:Y:S01]  /*20700*/  LDL.LU.64 R18, [R1+0x9d8] ;  /* 0x0009d80001127983 */ /* 0x000ee20000300a00 */
[----:B--2---:R-:W-:Y:S11]  /*20710*/  HMMA.16816.F32 R8, R44, R12, R8 ;  /* 0x0000000c2c08723c */ /* 0x004ff60000001808 */
        /* <DEDUP_REMOVED lines=8> */
[----:B0-----:R-:W-:-:S02]  /*207a0*/  IMAD.MOV.U32 R12, RZ, RZ, R0 ;  /* 0x000000ffff0c7224 */ /* 0x001fc400078e0000 */
[----:B------:R-:W-:Y:S01]  /*207b0*/  IMAD.MOV.U32 R13, RZ, RZ, R60 ;  /* 0x000000ffff0d7224 */ /* 0x000fe200078e003c */
[----:B------:R-:W2:Y:S01]  /*207c0*/  LDL.LU R0, [R1+0x1adc] ;  /* 0x001adc0001007983 */ /* 0x000ea20000300800 */
[----:B------:R-:W2:Y:S01]  /*207d0*/  LDL.LU R60, [R1+0x1ad8] ;  /* 0x001ad800013c7983 */ /* 0x000ea20000300800 */
[C---:B---3--:R-:W-:Y:S11]  /*207e0*/  HMMA.16816.F32 R4, R44.reuse, R8, R4 ;  /* 0x000000082c04723c */ /* 0x048ff60000001804 */
[----:B------:R-:W-:Y:S11]  /*207f0*/  @!UPT UIADD3 URZ, URZ, URZ, URZ ;  /* 0x0000003f3f3ff290 */ /* 0x000ff6000fffe03f */
[----:B------:R-:W-:Y:S01]  /*20800*/  @!UPT UIADD3 URZ, URZ, URZ, URZ ;  /* 0x0000003f3f3ff290 */ /* 0x000fe2000fffe03f */
[----:B------:R-:W-:Y:S01]  /*20810*/  STL.64 [R1+0x1b0], R4 ;  /* 0x0001b00401007387 */ /* 0x000fe20000100a00 */
[----:B------:R0:W-:Y:S03]  /*20820*/  STL.64 [R1+0x1b8], R6 ;  /* 0x0001b80601007387 */ /* 0x0001e60000100a00 */
[----:B0-----:R-:W3:Y:S01]  /*20830*/  LDL.LU.64 R6, [R1+0x1ad0] ;  /* 0x001ad00001067983 */ /* 0x001ee20000300a00 */
[----:B------:R-:W4:Y:S02]  /*20840*/  LDL.LU.64 R4, [R1+0x1ac8] ;  /* 0x001ac80001047983 */ /* 0x000f240000300a00 */
[----:B--2---:R-:W-:Y:S02]  /*20850*/  STL.64 [R1+0x1a30], R10 ;  /* 0x001a300a01007387 */ /* 0x004fe40000100a00 */
[----:B------:R0:W-:Y:S02]  /*20860*/  STL.64 [R1+0x1a28], R8 ;  /* 0x001a280801007387 */ /* 0x0001e40000100a00 */
[----:B0-----:R-:W2:Y:S01]  /*20870*/  LDL.LU.64 R8, [R1+0x9e0] ;  /* 0x0009e00001087983 */ /* 0x001ea20000300a00 */
[----:B------:R-:W2:Y:S01]  /*20880*/  LDL.LU.64 R10, [R1+0x9e8] ;  /* 0x0009e800010a7983 */ /* 0x000ea20000300a00 */
[----:B----4-:R-:W-:Y:S02]  /*20890*/  HMMA.16816.F32 R44, R44, R4, R48 ;  /* 0x000000042c2c723c */ /* 0x010fe40000001830 */
[----:B------:R-:W4:Y:S01]  /*208a0*/  LDL.LU.64 R50, [R1+0x1ac0] ;  /* 0x001ac00001327983 */ /* 0x000f220000300a00 */
[----:B------:R-:W4:Y:S11]  /*208b0*/  LDL.LU.64 R48, [R1+0x1ab8] ;  /* 0x001ab80001307983 */ /* 0x000f360000300a00 */
[----:B------:R-:W-:Y:S09]  /*208c0*/  @!UPT UIADD3 URZ, URZ, URZ, URZ ;  /* 0x0000003f3f3ff290 */ /* 0x000ff2000fffe03f */
[----:B------:R0:W-:Y:S01]  /*208d0*/  STL.64 [R1+0x50], R44 ;  /* 0x0000502c01007387 */ /* 0x0001e20000100a00 */
[----:B------:R1:W-:Y:S02]  /*208e0*/  STL.64 [R1+0x58], R46 ;  /* 0x0000582e01007387 */ /* 0x0003e40000100a00 */
[----:B0-----:R-:W-:Y:S02]  /*208f0*/  IMAD.MOV.U32 R44, RZ, RZ, R3 ;  /* 0x000000ffff2c7224 */ /* 0x001fe400078e0003 */
[----:B------:R-:W-:Y:S01]  /*20900*/  IMAD.MOV.U32 R45, RZ, RZ, R2 ;  /* 0x000000ffff2d7224 */ /* 0x000fe200078e0002 */
[----:B------:R-:W2:Y:S01]  /*20910*/  LDL.LU R3, [R1+0x1ab4] ;  /* 0x001ab40001037983 */ /* 0x000ea20000300800 */
[----:B------:R-:W2:Y:S01]  /*20920*/  LDL.LU R2, [R1+0x1ab0] ;  /* 0x001ab00001027983 */ /* 0x000ea20000300800 */
[C---:B----4-:R-:W-:Y:S02]  /*20930*/  HMMA.16816.F32 R56, R48.reuse, R56, R40 ;  /* 0x000000383038723c */ /* 0x050fe40000001828 */
[----:B------:R-:W3:Y:S01]  /*20940*/  LDL.LU.64 R42, [R1+0x1aa8] ;  /* 0x001aa800012a7983 */ /* 0x000ee20000300a00 */
[----:B------:R-:W3:Y:S05]  /*20950*/  LDL.LU.64 R40, [R1+0x1aa0] ;  /* 0x001aa00001287983 */ /* 0x000eea0000300a00 */
[C---:B-1----:R-:W-:Y:S11]  /*20960*/  HMMA.16816.F32 R44, R48.reuse, R44, R52 ;  /* 0x0000002c302c723c */ /* 0x042ff60000001834 */
[----:B------:R-:W-:Y:S04]  /*20970*/  @!UPT UIADD3 URZ, URZ, URZ, URZ ;  /* 0x0000003f3f3ff290 */ /* 0x000fe8000fffe03f */
[----:B------:R-:W-:Y:S01]  /*20980*/  STL.64 [R1+0x1a0], R56 ;  /* 0x0001a03801007387 */ /* 0x000fe20000100a00 */
[----:B------:R0:W-:Y:S03]  /*20990*/  STL.64 [R1+0x1a8], R58 ;  /* 0x0001a83a01007387 */ /* 0x0001e60000100a00 */
[----:B0-----:R-:W3:Y:S01]  /*209a0*/  LDL.LU.64 R58, [R1+0x1a98] ;  /* 0x001a9800013a7983 */ /* 0x001ee20000300a00 */
[----:B------:R-:W3:Y:S02]  /*209b0*/  LDL.LU.64 R56, [R1+0x1a90] ;  /* 0x001a900001387983 */ /* 0x000ee40000300a00 */
[----:B------:R-:W3:Y:S02]  /*209c0*/  LDL.LU.64 R52, [R1+0x1a88] ;  /* 0x001a880001347983 */ /* 0x000ee40000300a00 */
[----:B------:R-:W-:Y:S01]  /*209d0*/  STL.64 [R1+0x190], R44 ;  /* 0x0001902c01007387 */ /* 0x000fe20000100a00 */
[----:B------:R2:W-:Y:S02]  /*209e0*/  STL.64 [R1+0x198], R46 ;  /* 0x0001982e01007387 */ /* 0x0005e40000100a00 */
[C---:B--2---:R-:W-:Y:S08]  /*209f0*/  HMMA.16816.F32 R44, R48.reuse, R12, R8 ;  /* 0x0000000c302c723c */ /* 0x044ff00000001808 */
[C---:B------:R-:W-:Y:S01]  /*20a00*/  HMMA.16816.F32 R12, R48.reuse, R32, R16 ;  /* 0x00000020300c723c */ /* 0x040fe20000001810 */
[----:B------:R-:W2:Y:S11]  /*20a10*/  LDL.LU.64 R8, [R1+0x8e0] ;  /* 0x0008e00001087983 */ /* 0x000eb60000300a00 */
[----:B------:R-:W-:Y:S03]  /*20a20*/  @!UPT UIADD3 URZ, URZ, URZ, URZ ;  /* 0x0000003f3f3ff290 */ /* 0x000fe6000fffe03f */
[----:B------:R-:W-:Y:S01]  /*20a30*/  STL.64 [R1+0x180], R44 ;  /* 0x0001802c01007387 */ /* 0x000fe20000100a00 */
[----:B------:R-:W-:Y:S02]  /*20a40*/  STL.64 [R1+0x188], R46 ;  /* 0x0001882e01007387 */ /* 0x000fe40000100a00 */
[----:B------:R-:W2:Y:S05]  /*20a50*/  LDL.LU.64 R10, [R1+0x8e8] ;  /* 0x0008e800010a7983 */ /* 0x000eaa0000300a00 */
[----:B------:R-:W-:Y:S01]  /*20a60*/  STL.64 [R1+0x170], R12 ;  /* 0x0001700c01007387 */ /* 0x000fe20000100a00 */
[----:B------:R0:W-:Y:S01]  /*20a70*/  STL.64 [R1+0x178], R14 ;  /* 0x0001780e01007387 */ /* 0x0001e20000100a00 */
[----:B------:R-:W3:Y:S02]  /*20a80*/  LDL.LU.64 R32, [R1+0x8d0] ;  /* 0x0008d00001207983 */ /* 0x000ee40000300a00 */
[C---:B---3--:R-:W-:Y:S11]  /*20a90*/  HMMA.16816.F32 R16, R48.reuse, R52, R28 ;  /* 0x000000343010723c */ /* 0x048ff6000000181c */
[----:B------:R-:W-:Y:S11]  /*20aa0*/  @!UPT UIADD3 URZ, URZ, URZ, URZ ;  /* 0x0000003f3f3ff290 */ /* 0x000ff6000fffe03f */
[----:B------:R-:W-:Y:S01]  /*20ab0*/  @!UPT UIADD3 URZ, URZ, URZ, URZ ;  /* 0x0000003f3f3ff290 */ /* 0x000fe2000fffe03f */
[----:B------:R1:W-:Y:S01]  /*20ac0*/  STL.64 [R1+0x160], R16 ;  /* 0x0001601001007387 */ /* 0x0003e20000100a00 */
[----:B------:R3:W-:Y:S02]  /*20ad0*/  STL.64 [R1+0x168], R18 ;  /* 0x0001681201007387 */ /* 0x0007e40000100a00 */
[----:B------:R-:W4:Y:S01]  /*20ae0*/  LDL.LU.64 R34, [R1+0x8d8] ;  /* 0x0008d80001227983 */ /* 0x000f220000300a00 */
[C---:B0-----:R-:W-:Y:S08]  /*20af0*/  HMMA.16816.F32 R12, R48.reuse, R56, R20 ;  /* 0x00000038300c723c */ /* 0x041ff00000001814 */
[C---:B--2---:R-:W-:Y:S11]  /*20b00*/  HMMA.16816.F32 R52, R48.reuse, R40, R8 ;  /* 0x000000283034723c */ /* 0x044ff60000001808 */
[----:B------:R-:W-:Y:S04]  /*20b10*/  @!UPT UIADD3 URZ, URZ, URZ, URZ ;  /* 0x0000003f3f3ff290 */ /* 0x000fe8000fffe03f */
[----:B------:R0:W-:Y:S01]  /*20b20*/  STL.64 [R1+0x150], R12 ;  /* 0x0001500c01007387 */ /* 0x0001e20000100a00 */
[----:B------:R2:W-:Y:S02]  /*20b30*/  STL.64 [R1+0x158], R14 ;  /* 0x0001580e01007387 */ /* 0x0005e40000100a00 */
[----:B------:R-:W4:Y:S02]  /*20b40*/  LDL.LU.64 R28, [R1+0x8c0] ;  /* 0x0008c000011c7983 */ /* 0x000f240000300a00 */
[----:B------:R-:W4:Y:S01]  /*20b50*/  LDL.LU.64 R30, [R1+0x8c8] ;  /* 0x0008c800011e7983 */ /* 0x000f220000300a00 */
[----:B------:R-:W4:Y:S01]  /*20b60*/  LDL.LU.64 R44, [R1+0x8b0] ;  /* 0x0008b000012c7983 */ /* 0x000f220000300a00 */
[----:B------:R-:W4:Y:S02]  /*20b70*/  LDL.LU.64 R46, [R1+0x8b8] ;  /* 0x0008b800012e7983 */ /* 0x000f240000300a00 */
[----:B------:R-:W4:Y:S02]  /*20b80*/  LDL.LU.64 R20, [R1+0x8a0] ;  /* 0x0008a00001147983 */ /* 0x000f240000300a00 */
[----:B------:R-:W4:Y:S01]  /*20b90*/  LDL.LU.64 R22, [R1+0x8a8] ;  /* 0x0008a80001167983 */ /* 0x000f220000300a00 */
[----:B-1----:R-:W4:Y:S01]  /*20ba0*/  LDL.LU.64 R16, [R1+0x890] ;  /* 0x0008900001107983 */ /* 0x002f220000300a00 */
[----:B---3--:R-:W3:Y:S03]  /*20bb0*/  LDL.LU.64 R18, [R1+0x898] ;  /* 0x0008980001127983 */ /* 0x008ee60000300a00 */
[----:B0-----:R-:W3:Y:S01]  /*20bc0*/  LDL.LU.64 R12, [R1+0x880] ;  /* 0x00088000010c7983 */ /* 0x001ee20000300a00 */
[----:B--2---:R-:W2:Y:S02]  /*20bd0*/  LDL.LU.64 R14, [R1+0x888] ;  /* 0x00088800010e7983 */ /* 0x004ea40000300a00 */
[----:B------:R-:W-:Y:S02]  /*20be0*/  STL.64 [R1+0x1a10], R58 ;  /* 0x001a103a01007387 */ /* 0x000fe40000100a00 */
[----:B------:R-:W-:Y:S01]  /*20bf0*/  STL.64 [R1+0x1a08], R56 ;  /* 0x001a083801007387 */ /* 0x000fe20000100a00 */
[----:B------:R-:W2:Y:S01]  /*20c00*/  LDL.LU.64 R8, [R1+0x870] ;  /* 0x0008700001087983 */ /* 0x000ea20000300a00 */
[----:B------:R-:W2:Y:S02]  /*20c10*/  LDL.LU.64 R10, [R1+0x878] ;  /* 0x00087800010a7983 */ /* 0x000ea40000300a00 */
[----:B------:R0:W-:Y:S02]  /*20c20*/  STL.64 [R1+0x140], R52 ;  /* 0x0001403401007387 */ /* 0x0001e40000100a00 */
[----:B------:R1:W-:Y:S01]  /*20c30*/  STL.64 [R1+0x148], R54 ;  /* 0x0001483601007387 */ /* 0x0003e20000100a00 */
[----:B0-----:R-:W2:Y:S01]  /*20c40*/  LDL.LU.64 R52, [R1+0x860] ;  /* 0x0008600001347983 */ /* 0x001ea20000300a00 */
[----:B-1----:R-:W2:Y:S02]  /*20c50*/  LDL.LU.64 R54, [R1+0x868] ;  /* 0x0008680001367983 */ /* 0x002ea40000300a00 */
[----:B------:R-:W-:Y:S02]  /*20c60*/  STL.64 [R1+0x1a20], R42 ;  /* 0x001a202a01007387 */ /* 0x000fe40000100a00 */
[----:B------:R0:W-:Y:S02]  /*20c70*/  STL.64 [R1+0x1a18], R40 ;  /* 0x001a182801007387 */ /* 0x0001e40000100a00 */
[----:B0-----:R-:W2:Y:S01]  /*20c80*/  LDL.LU.64 R40, [R1+0x40] ;  /* 0x0000400001287983 */ /* 0x001ea20000300a00 */
[----:B------:R-:W2:Y:S01]  /*20c90*/  LDL.LU.64 R56, [R1+0x20] ;  /* 0x0000200001387983 */ /* 0x000ea20000300a00 */
        /* <DEDUP_REMOVED lines=24> */
[----:B0-----:R-:W2:Y:S01]  /*20e20*/  LDL.LU.64 R22, [R1+0x1a60] ;  /* 0x001a600001167983 */ /* 0x001ea20000300a00 */
[----:B------:R-:W3:Y:S02]  /*20e30*/  LDL.LU.64 R20, [R1+0x1a58] ;  /* 0x001a580001147983 */ /* 0x000ee40000300a00 */
        /* <DEDUP_REMOVED lines=14> */
[----:B---3--:R-:W-:Y:S02]  /*20f20*/  STL.64 [R1+0x19f0], R18 ;  /* 0x0019f01201007387 */ /* 0x008fe40000100a00 */
[----:B------:R0:W-:Y:S02]  /*20f30*/  STL.64 [R1+0x19e8], R16 ;  /* 0x0019e81001007387 */ /* 0x0001e40000100a00 */
[----:B0-----:R-:W3:Y:S01]  /*20f40*/  LDL.LU.64 R16, [R1+0x10] ;  /* 0x0000100001107983 */ /* 0x001ee20000300a00 */
        /* <DEDUP_REMOVED lines=9> */
[----:B0-----:R-:W3:Y:S01]  /*20fe0*/  LDL.LU.64 R12, [R1+0x330] ;  /* 0x00033000010c7983 */ /* 0x001ee20000300a00 */
[----:B------:R-:W3:Y:S01]  /*20ff0*/  LDL.LU.64 R14, [R1+0x338] ;  /* 0x00033800010e7983 */ /* 0x000ee20000300a00 */
[C---:B------:R-:W-:Y:S08]  /*21000*/  HMMA.16816.F32 R44, R48.reuse, R4, R44 ;  /* 0x00000004302c723c */ /* 0x040ff0000000182c */
[----:B--2---:R-:W-:Y:S11]  /*21010*/  HMMA.16816.F32 R52, R48, R8, R52 ;  /* 0x000000083034723c */ /* 0x004ff60000001834 */
[----:B------:R-:W-:Y:S11]  /*21020*/  @!UPT UIADD3 URZ, URZ, URZ, URZ ;  /* 0x0000003f3f3ff290 */ /* 0x000ff6000fffe03f */
[----:B------:R-:W-:Y:S01]  /*21030*/  @!UPT UIADD3 URZ, URZ, URZ, URZ ;  /* 0x0000003f3f3ff290 */ /* 0x000fe2000fffe03f */
[----:B------:R-:W-:Y:S01]  /*21040*/  STL.64 [R1+0x250], R52 ;  /* 0x0002503401007387 */ /* 0x000fe20000100a00 */
[----:B------:R-:W-:Y:S02]  /*21050*/  STL.64 [R1+0x258], R54 ;  /* 0x0002583601007387 */ /* 0x000fe40000100a00 */
[----:B------:R-:W0:Y:S04]  /*21060*/  LDSM.16.MT88.4 R52, [R22+0x80] ;  /* 0x000080001634783b */ /* 0x000e280000004200 */
[----:B------:R-:W-:Y:S01]  /*21070*/  STL.64 [R1+0x19d0], R10 ;  /* 0x0019d00a01007387 */ /* 0x000fe20000100a00 */
[----:B------:R1:W-:Y:S04]  /*21080*/  STL.64 [R1+0x19c8], R8 ;  /* 0x0019c80801007387 */ /* 0x0003e80000100a00 */
[----:B-1----:R-:W2:Y:S01]  /*21090*/  LDL.LU.64 R8, [R1+0x320] ;  /* 0x0003200001087983 */ /* 0x002ea20000300a00 */
[----:B------:R-:W2:Y:S02]  /*210a0*/  LDL.LU.64 R10, [R1+0x328] ;  /* 0x00032800010a7983 */ /* 0x000ea40000300a00 */
[----:B------:R-:W-:Y:S02]  /*210b0*/  STL.64 [R1+0x19c0], R6 ;  /* 0x0019c00601007387 */ /* 0x000fe40000100a00 */
[----:B------:R1:W-:Y:S01]  /*210c0*/  STL.64 [R1+0x19b8], R4 ;  /* 0x0019b80401007387 */ /* 0x0003e20000100a00 */
[----:B------:R-:W-:Y:S01]  /*210d0*/  STL.64 [R1+0xc0], R44 ;  /* 0x0000c02c01007387 */ /* 0x000fe20000100a00 */
[----:B------:R-:W-:Y:S02]  /*210e0*/  STL.64 [R1+0xc8], R46 ;  /* 0x0000c82e01007387 */ /* 0x000fe40000100a00 */
[----:B------:R-:W2:Y:S01]  /*210f0*/  LDSM.16.MT88.4 R44, [R23+0x80] ;  /* 0x00008000172c783b */ /* 0x000ea20000004200 */
[----:B-1----:R-:W4:Y:S03]  /*21100*/  LDL.LU.64 R4, [R1+0x340] ;  /* 0x0003400001047983 */ /* 0x002f260000300a00 */
[----:B------:R-:W4:Y:S02]  /*21110*/  LDL.LU.64 R6, [R1+0x348] ;  /* 0x0003480001067983 */ /* 0x000f240000300a00 */
[----:B------:R-:W4:Y:S02]  /*21120*/  LDL.LU.64 R48, [R1+0x310] ;  /* 0x0003100001307983 */ /* 0x000f240000300a00 */
[----:B------:R-:W4:Y:S01]  /*21130*/  LDL.LU.64 R50, [R1+0x318] ;  /* 0x0003180001327983 */ /* 0x000f220000300a00 */
[----:B0-----:R-:W-:Y:S01]  /*21140*/  STL.64 [R1+0x19b0], R54 ;  /* 0x0019b03601007387 */ /* 0x001fe20000100a00 */
[----:B------:R0:W-:Y:S03]  /*21150*/  STL.64 [R1+0x19a8], R52 ;  /* 0x0019a83401007387 */ /* 0x0001e60000100a00 */
[----:B0-----:R-:W4:Y:S01]  /*21160*/  LDL.LU.64 R52, [R1+0x30] ;  /* 0x0000300001347983 */ /* 0x001f220000300a00 */
[----:B---3--:R-:W-:-:S02]  /*21170*/  IMAD.MOV.U32 R22, RZ, RZ, R16 ;  /* 0x000000ffff167224 */ /* 0x008fc400078e0010 */
[----:B------:R-:W-:Y:S01]  /*21180*/  IMAD.MOV.U32 R23, RZ, RZ, R17 ;  /* 0x000000ffff177224 */ /* 0x000fe200078e0011 */
[C---:B--2---:R-:W-:Y:S08]  /*21190*/  HMMA.16816.F32 R8, R44.reuse, R56, R8 ;  /* 0x000000382c08723c */ /* 0x044ff00000001808 */
[C---:B----4-:R-:W-:Y:S08]  /*211a0*/  HMMA.16816.F32 R4, R44.reuse, R40, R4 ;  /* 0x000000282c04723c */ /* 0x050ff00000001804 */
[C---:B------:R-:W-:Y:S08]  /*211b0*/  HMMA.16816.F32 R48, R44.reuse, R16, R48 ;  /* 0x000000102c30723c */ /* 0x040ff00000001830 */
[----:B------:R-:W-:Y:S07]  /*211c0*/  HMMA.16816.F32 R12, R44, R52, R12 ;  /* 0x000000342c0c723c */ /* 0x000fee000000180c */
[----:B------:R-:W-:Y:S01]  /*211d0*/  STL.64 [R1+0x340], R4 ;  /* 0x0003400401007387 */ /* 0x000fe20000100a00 */
[----:B------:R0:W-:Y:S02]  /*211e0*/  STL.64 [R1+0x348], R6 ;  /* 0x0003480601007387 */ /* 0x0001e40000100a00 */
[----:B------:R-:W2:Y:S02]  /*211f0*/  LDL.LU.64 R42, [R1+0x1a20] ;  /* 0x001a2000012a7983 */ /* 0x000ea40000300a00 */
[----:B0-----:R-:W-:-:S02]  /*21200*/  IMAD.MOV.U32 R7, RZ, RZ, R40 ;  /* 0x000000ffff077224 */ /* 0x001fc400078e0028 */
[----:B------:R-:W-:Y:S02]  /*21210*/  IMAD.MOV.U32 R6, RZ, RZ, R41 ;  /* 0x000000ffff067224 */ /* 0x000fe400078e0029 */
[----:B------:R-:W3:Y:S07]  /*21220*/  LDL.LU.64 R40, [R1+0x1a18] ;  /* 0x001a180001287983 */ /* 0x000eee0000300a00 */
[----:B------:R-:W-:Y:S01]  /*21230*/  STL.64 [R1+0x330], R12 ;  /* 0x0003300c01007387 */ /* 0x000fe20000100a00 */
[----:B------:R0:W-:Y:S02]  /*21240*/  STL.64 [R1+0x338], R14 ;  /* 0x0003380e01007387 */ /* 0x0001e40000100a00 */
[----:B------:R1:W-:Y:S02]  /*21250*/  STL.64 [R1+0x320], R8 ;  /* 0x0003200801007387 */ /* 0x0003e40000100a00 */
[----:B------:R4:W-:Y:S02]  /*21260*/  STL.64 [R1+0x328], R10 ;  /* 0x0003280a01007387 */ /* 0x0009e40000100a00 */
[----:B0-----:R-:W-:-:S02]  /*21270*/  IMAD.MOV.U32 R15, RZ, RZ, R56 ;  /* 0x000000ffff0f7224 */ /* 0x001fc400078e0038 */
[----:B------:R-:W-:Y:S02]  /*21280*/  IMAD.MOV.U32 R14, RZ, RZ, R57 ;  /* 0x000000ffff0e7224 */ /* 0x000fe400078e0039 */
[----:B------:R-:W2:Y:S01]  /*21290*/  LDL.LU.64 R56, [R1+0x300] ;  /* 0x0003000001387983 */ /* 0x000ea20000300a00 */
[----:B------:R-:W2:Y:S02]  /*212a0*/  LDL.LU.64 R58, [R1+0x308] ;  /* 0x00030800013a7983 */ /* 0x000ea40000300a00 */
[----:B-1----:R-:W2:Y:S02]  /*212b0*/  LDL.LU.64 R8, [R1+0x2f0] ;  /* 0x0002f00001087983 */ /* 0x002ea40000300a00 */
[----:B----4-:R-:W4:Y:S01]  /*212c0*/  LDL.LU.64 R10, [R1+0x2f8] ;  /* 0x0002f800010a7983 */ /* 0x010f220000300a00 */
[----:B------:R0:W-:Y:S01]  /*212d0*/  STL.64 [R1+0x310], R48 ;  /* 0x0003103001007387 */ /* 0x0001e20000100a00 */
[----:B------:R-:W-:Y:S02]  /*212e0*/  IMAD.MOV.U32 R13, RZ, RZ, R52 ;  /* 0x000000ffff0d7224 */ /* 0x000fe400078e0034 */
[----:B------:R-:W-:-:S02]  /*212f0*/  IMAD.MOV.U32 R12, RZ, RZ, R53 ;  /* 0x000000ffff0c7224 */ /* 0x000fc400078e0035 */
[----:B------:R1:W-:Y:S01]  /*21300*/  STL.64 [R1+0x318], R50 ;  /* 0x0003183201007387 */ /* 0x0003e20000100a00 */
[----:B------:R-:W3:Y:S01]  /*21310*/  LDL.LU.64 R52, [R1+0x2e0] ;  /* 0x0002e00001347983 */ /* 0x000ee20000300a00 */
[----:B------:R-:W3:Y:S03]  /*21320*/  LDL.LU.64 R54, [R1+0x2e8] ;  /* 0x0002e80001367983 */ /* 0x000ee60000300a00 */
[----:B0-----:R-:W2:Y:S01]  /*21330*/  LDL.LU.64 R48, [R1+0x2d0] ;  /* 0x0002d00001307983 */ /* 0x001ea20000300a00 */
[----:B-1----:R-:W2:Y:S02]  /*21340*/  LDL.LU.64 R50, [R1+0x2d8] ;  /* 0x0002d80001327983 */ /* 0x002ea40000300a00 */
[----:B------:R-:W2:Y:S02]  /*21350*/  LDL.LU.64 R16, [R1+0x2c0] ;  /* 0x0002c00001107983 */ /* 0x000ea40000300a00 */
[----:B------:R-:W2:Y:S01]  /*21360*/  LDL.LU.64 R18, [R1+0x2c8] ;  /* 0x0002c80001127983 */ /* 0x000ea20000300a00 */
[----:B------:R-:W-:Y:S01]  /*21370*/  STL.64 [R1+0x1a00], R22 ;  /* 0x001a001601007387 */ /* 0x000fe20000100a00 */
[----:B------:R0:W-:Y:S03]  /*21380*/  STL.64 [R1+0x19f8], R20 ;  /* 0x0019f81401007387 */ /* 0x0001e60000100a00 */
[----:B0-----:R-:W2:Y:S02]  /*21390*/  LDL.LU.64 R20, [R1] ;  /* 0x0000000001147983 */ /* 0x001ea40000300a00 */
[C---:B--2---:R-:W-:Y:S11]  /*213a0*/  HMMA.16816.F32 R56, R44.reuse, R20, R56 ;  /* 0x000000142c38723c */ /* 0x044ff60000001838 */
[----:B------:R-:W-:Y:S11]  /*213b0*/  @!UPT UIADD3 URZ, URZ, URZ, URZ ;  /* 0x0000003f3f3ff290 */ /* 0x000ff6000fffe03f */
[----:B------:R-:W-:Y:S01]  /*213c0*/  @!UPT UIADD3 URZ, URZ, URZ, URZ ;  /* 0x0000003f3f3ff290 */ /* 0x000fe2000fffe03f */
[----:B------:R-:W-:Y:S01]  /*213d0*/  STL.64 [R1+0x300], R56 ;  /* 0x0003003801007387 */ /* 0x000fe20000100a00 */
[----:B------:R0:W-:Y:S03]  /*213e0*/  STL.64 [R1+0x308], R58 ;  /* 0x0003083a01007387 */ /* 0x0001e60000100a00 */
[----:B0-----:R-:W2:Y:S01]  /*213f0*/  LDL.LU.64 R58, [R1+0x1a10] ;  /* 0x001a1000013a7983 */ /* 0x001ea20000300a00 */
[----:B------:R-:W4:Y:S02]  /*21400*/  LDL.LU.64 R56, [R1+0x1a08] ;  /* 0x001a080001387983 */ /* 0x000f240000300a00 */
[----:B------:R-:W-:Y:S02]  /*21410*/  IMAD.MOV.U32 R5, RZ, RZ, R21 ;  /* 0x000000ffff057224 */ /* 0x000fe400078e0015 */
[----:B------:R-:W-:Y:S02]  /*21420*/  IMAD.MOV.U32 R4, RZ, RZ, R20 ;  /* 0x000000ffff047224 */ /* 0x000fe400078e0014 */
[C---:B----4-:R-:W-:Y:S01]  /*21430*/  HMMA.16816.F32 R20, R44.reuse, R56, R8 ;  /* 0x000000382c14723c */ /* 0x050fe20000001808 */
[----:B------:R-:W4:Y:S01]  /*21440*/  LDL.LU.64 R8, [R1+0x2b0] ;  /* 0x0002b00001087983 */ /* 0x000f220000300a00 */
[----:B------:R-:W4:Y:S11]  /*21450*/  LDL.LU.64 R10, [R1+0x2b8] ;  /* 0x0002b800010a7983 */ /* 0x000f360000300a00 */
[----:B------:R-:W-:Y:S10]  /*21460*/  @!UPT UIADD3 URZ, URZ, URZ, URZ ;  /* 0x0000003f3f3ff290 */ /* 0x000ff4000fffe03f */
[----:B------:R-:W-:Y:S01]  /*21470*/  STL.64 [R1+0x2f0], R20 ;  /* 0x0002f01401007387 */ /* 0x000fe20000100a00 */
[----:B------:R3:W-:Y:S02]  /*21480*/  STL.64 [R1+0x2f8], R22 ;  /* 0x0002f81601007387 */ /* 0x0007e40000100a00 */
[C---:B---3--:R-:W-:Y:S01]  /*21490*/  HMMA.16816.F32 R20, R44.reuse, R40, R52 ;  /* 0x000000282c14723c */ /* 0x048fe20000001834 */
[----:B--2---:R-:W-:Y:S01]  /*214a0*/  STL.64 [R1+0x1940], R58 ;  /* 0x0019403a01007387 */ /* 0x004fe20000100a00 */
[----:B------:R-:W-:Y:S02]  /*214b0*/  STL.64 [R1+0x1938], R56 ;  /* 0x0019383801007387 */ /* 0x000fe40000100a00 */
[----:B------:R-:W-:Y:S02]  /*214c0*/  STL.64 [R1+0x1950], R42 ;  /* 0x0019502a01007387 */ /* 0x000fe40000100a00 */
[----:B------:R-:W-:Y:S02]  /*214d0*/  STL.64 [R1+0x1948], R40 ;  /* 0x0019482801007387 */ /* 0x000fe40000100a00 */
[C---:B------:R-:W-:Y:S11]  /*214e0*/  HMMA.16816.F32 R16, R44.reuse, R32, R16 ;  /* 0x000000202c10723c */ /* 0x040ff60000001810 */
[----:B------:R-:W-:Y:S04]  /*214f0*/  @!UPT UIADD3 URZ, URZ, URZ, URZ ;  /* 0x0000003f3f3ff290 */ /* 0x000fe8000fffe03f */
[----:B------:R-:W-:Y:S01]  /*21500*/  STL.64 [R1+0x2e0], R20 ;  /* 0x0002e01401007387 */ /* 0x000fe20000100a00 */
[----:B------:R0:W-:Y:S02]  /*21510*/  STL.64 [R1+0x2e8], R22 ;  /* 0x0002e81601007387 */ /* 0x0001e40000100a00 */
[----:B0-----:R-:W-:Y:S01]  /*21520*/  HMMA.16816.F32 R20, R44, R36, R48 ;  /* 0x000000242c14723c */ /* 0x001fe20000001830 */
[----:B------:R-:W-:Y:S01]  /*21530*/  STL.64 [R1+0x1960], R38 ;  /* 0x0019602601007387 */ /* 0x000fe20000100a00 */
[----:B------:R-:W-:Y:S11]  /*21540*/  STL.64 [R1+0x1958], R36 ;  /* 0x0019582401007387 */ /* 0x000ff60000100a00 */
[----:B------:R-:W-:Y:S10]  /*21550*/  @!UPT UIADD3 URZ, URZ, URZ, URZ ;  /* 0x0000003f3f3ff290 */ /* 0x000ff4000fffe03f */
[----:B------:R-:W-:Y:S01]  /*21560*/  STL.64 [R1+0x2d0], R20 ;  /* 0x0002d01401007387 */ /* 0x000fe20000100a00 */
[----:B------:R-:W-:Y:S02]  /*21570*/  STL.64 [R1+0x2d8], R22 ;  /* 0x0002d81601007387 */ /* 0x000fe40000100a00 */
[----:B------:R-:W-:Y:S02]  /*21580*/  STL.64 [R1+0x1930], R34 ;  /* 0x0019302201007387 */ /* 0x000fe40000100a00 */
[----:B------:R0:W-:Y:S01]  /*21590*/  STL.64 [R1+0x1928], R32 ;  /* 0x0019282001007387 */ /* 0x0001e20000100a00 */
[----:B------:R-:W-:Y:S01]  /*215a0*/  STL.64 [R1+0x2c0], R16 ;  /* 0x0002c01001007387 */ /* 0x000fe20000100a00 */
[----:B------:R-:W-:Y:S02]  /*215b0*/  STL.64 [R1+0x2c8], R18 ;  /* 0x0002c81201007387 */ /* 0x000fe40000100a00 */
[----:B0-----:R-:W-:Y:S02]  /*215c0*/  IMAD.MOV.U32 R32, RZ, RZ, R13 ;  /* 0x000000ffff207224 */ /* 0x001fe400078e000d */
[----:B------:R-:W-:-:S05]  /*215d0*/  IMAD.MOV.U32 R33, RZ, RZ, R12 ;  /* 0x000000ffff217224 */ /* 0x000fca00078e000c */
[----:B------:R0:W-:Y:S01]  /*215e0*/  STL.64 [R1+0x1988], R32 ;  /* 0x0019882001007387 */ /* 0x0001e20000100a00 */
[----:B------:R-:W-:Y:S02]  /*215f0*/  IMAD.MOV.U32 R36, RZ, RZ, R15 ;  /* 0x000000ffff247224 */ /* 0x000fe400078e000f */
[----:B------:R-:W-:Y:S02]  /*21600*/  IMAD.MOV.U32 R37, RZ, RZ, R14 ;  /* 0x000000ffff257224 */ /* 0x000fe400078e000e */
[----:B------:R-:W-:Y:S02]  /*21610*/  IMAD.MOV.U32 R39, RZ, RZ, R5 ;  /* 0x000000ffff277224 */ /* 0x000fe400078e0005 */
[----:B------:R-:W-:Y:S02]  /*21620*/  IMAD.MOV.U32 R38, RZ, RZ, R4 ;  /* 0x000000ffff267224 */ /* 0x000fe400078e0004 */
[----:B0-----:R-:W-:Y:S02]  /*21630*/  IMAD.MOV.U32 R32, RZ, RZ, R7 ;  /* 0x000000ffff207224 */ /* 0x001fe400078e0007 */
[----:B------:R-:W-:Y:S01]  /*21640*/  IMAD.MOV.U32 R33, RZ, RZ, R6 ;  /* 0x000000ffff217224 */ /* 0x000fe200078e0006 */
[C---:B----4-:R-:W-:Y:S11]  /*21650*/  HMMA.16816.F32 R8, R44.reuse, R28, R8 ;  /* 0x0000001c2c08723c */ /* 0x050ff60000001808 */
[----:B------:R-:W-:Y:S11]  /*21660*/  @!UPT UIADD3 URZ, URZ, URZ, URZ ;  /* 0x0000003f3f3ff290 */ /* 0x000ff6000fffe03f */
[----:B------:R-:W-:Y:S01]  /*21670*/  @!UPT UIADD3 URZ, URZ, URZ, URZ ;  /* 0x0000003f3f3ff290 */ /* 0x000fe2000fffe03f */
[----:B------:R0:W-:Y:S01]  /*21680*/  STL.64 [R1+0x2b0], R8 ;  /* 0x0002b00801007387 */ /* 0x0001e20000100a00 */
[----:B------:R1:W-:Y:S02]  /*21690*/  STL.64 [R1+0x2b8], R10 ;  /* 0x0002b80a01007387 */ /* 0x0003e40000100a00 */
[----:B------:R-:W2:Y:S02]  /*216a0*/  LDL.LU.64 R20, [R1+0x2a0] ;  /* 0x0002a00001147983 */ /* 0x000ea40000300a00 */
[----:B------:R-:W2:Y:S01]  /*216b0*/  LDL.LU.64 R22, [R1+0x2a8] ;  /* 0x0002a80001167983 */ /* 0x000ea20000300a00 */
[----:B------:R-:W3:Y:S01]  /*216c0*/  LDL.LU.64 R16, [R1+0x290] ;  /* 0x0002900001107983 */ /* 0x000ee20000300a00 */
[----:B------:R-:W3:Y:S02]  /*216d0*/  LDL.LU.64 R18, [R1+0x298] ;  /* 0x0002980001127983 */ /* 0x000ee40000300a00 */
[----:B------:R-:W4:Y:S02]  /*216e0*/  LDL.LU.64 R12, [R1+0x280] ;  /* 0x00028000010c7983 */ /* 0x000f240000300a00 */
[----:B------:R-:W4:Y:S01]  /*216f0*/  LDL.LU.64 R14, [R1+0x288] ;  /* 0x00028800010e7983 */ /* 0x000f220000300a00 */
[----:B0-----:R-:W2:Y:S01]  /*21700*/  LDL.LU.64 R8, [R1+0x270] ;  /* 0x0002700001087983 */ /* 0x001ea20000300a00 */
[----:B-1----:R-:W2:Y:S02]  /*21710*/  LDL.LU.64 R10, [R1+0x278] ;  /* 0x00027800010a7983 */ /* 0x002ea40000300a00 */
[----:B------:R-:W2:Y:S02]  /*21720*/  LDL.LU.64 R4, [R1+0x260] ;  /* 0x0002600001047983 */ /* 0x000ea40000300a00 */
[----:B------:R-:W2:Y:S01]  /*21730*/  LDL.LU.64 R6, [R1+0x268] ;  /* 0x0002680001067983 */ /* 0x000ea20000300a00 */
[----:B------:R-:W2:Y:S01]  /*21740*/  LDL.LU.64 R52, [R1+0x240] ;  /* 0x0002400001347983 */ /* 0x000ea20000300a00 */
[----:B------:R-:W2:Y:S02]  /*21750*/  LDL.LU.64 R54, [R1+0x248] ;  /* 0x0002480001367983 */ /* 0x000ea40000300a00 */
[----:B------:R-:W2:Y:S02]  /*21760*/  LDL.LU.64 R40, [R1+0x410] ;  /* 0x0004100001287983 */ /* 0x000ea40000300a00 */
[----:B------:R-:W2:Y:S02]  /*21770*/  LDL.LU.64 R42, [R1+0x418] ;  /* 0x00041800012a7983 */ /* 0x000ea40000300a00 */
[----:B--2---:R-:W-:Y:S01]  /*21780*/  STL.64 [R1+0x1970], R42 ;  /* 0x0019702a01007387 */ /* 0x004fe20000100a00 */
[----:B------:R0:W-:Y:S03]  /*21790*/  STL.64 [R1+0x1968], R40 ;  /* 0x0019682801007387 */ /* 0x0001e60000100a00 */
[----:B0-----:R-:W2:Y:S01]  /*217a0*/  LDL.LU.64 R40, [R1+0x420] ;  /* 0x0004200001287983 */ /* 0x001ea20000300a00 */
[----:B------:R-:W2:Y:S01]  /*217b0*/  LDL.LU.64 R42, [R1+0x428] ;  /* 0x00042800012a7983 */ /* 0x000ea20000300a00 */
[C---:B------:R-:W-:Y:S02]  /*217c0*/  HMMA.16816.F32 R20, R44.reuse, R24, R20 ;  /* 0x000000182c14723c */ /* 0x040fe40000001814 */
[----:B--2---:R-:W-:Y:S01]  /*217d0*/  STL.64 [R1+0x1980], R42 ;  /* 0x0019802a01007387 */ /* 0x004fe20000100a00 */
[----:B------:R0:W-:Y:S03]  /*217e0*/  STL.64 [R1+0x1978], R40 ;  /* 0x0019782801007387 */ /* 0x0001e60000100a00 */
[----:B0-----:R-:W2:Y:S01]  /*217f0*/  LDL.LU.64 R40, [R1+0x430] ;  /* 0x0004300001287983 */ /* 0x001ea20000300a00 */
[----:B------:R-:W2:Y:S03]  /*21800*/  LDL.LU.64 R42, [R1+0x438] ;  /* 0x00043800012a7983 */ /* 0x000ea60000300a00 */
[----:B--2---:R-:W-:Y:S01]  /*21810*/  STL.64 [R1+0x1998], R42 ;  /* 0x0019982a01007387 */ /* 0x004fe20000100a00 */
[----:B------:R0:W-:Y:S03]  /*21820*/  STL.64 [R1+0x1990], R40 ;  /* 0x0019902801007387 */ /* 0x0001e60000100a00 */
[----:B0-----:R-:W2:Y:S01]  /*21830*/  LDL.LU.64 R40, [R1+0x440] ;  /* 0x0004400001287983 */ /* 0x001ea20000300a00 */
[----:B------:R-:W2:Y:S02]  /*21840*/  LDL.LU.64 R42, [R1+0x448] ;  /* 0x00044800012a7983 */ /* 0x000ea40000300a00 */
[----:B------:R-:W2:Y:S02]  /*21850*/  LDL.LU.64 R56, [R1+0x400] ;  /* 0x0004000001387983 */ /* 0x000ea40000300a00 */
[----:B------:R-:W2:Y:S01]  /*21860*/  LDL.LU.64 R58, [R1+0x408] ;  /* 0x00040800013a7983 */ /* 0x000ea20000300a00 */
[----:B------:R-:W2:Y:S01]  /*21870*/  LDL.LU.64 R48, [R1+0x3f0] ;  /* 0x0003f00001307983 */ /* 0x000ea20000300a00 */
[----:B------:R-:W2:Y:S02]  /*21880*/  LDL.LU.64 R50, [R1+0x3f8] ;  /* 0x0003f80001327983 */ /* 0x000ea40000300a00 */
[----:B------:R-:W-:Y:S02]  /*21890*/  STL.64 [R1+0x1920], R30 ;  /* 0x0019201e01007387 */ /* 0x000fe40000100a00 */
[----:B------:R-:W-:Y:S01]  /*218a0*/  STL.64 [R1+0x1918], R28 ;  /* 0x0019181c01007387 */ /* 0x000fe20000100a00 */
[----:B------:R-:W-:Y:S01]  /*218b0*/  STL.64 [R1+0x2a0], R20 ;  /* 0x0002a01401007387 */ /* 0x000fe20000100a00 */
[----:B------:R0:W-:Y:S03]  /*218c0*/  STL.64 [R1+0x2a8], R22 ;  /* 0x0002a81601007387 */ /* 0x0001e60000100a00 */
        /* <DEDUP_REMOVED lines=8> */
[----:B------:R-:W4:Y:S02]  /*21950*/  LDL.LU.64 R16, [R1+0x19e8] ;  /* 0x0019e80001107983 */ /* 0x000f240000300a00 */
        /* <DEDUP_REMOVED lines=21> */
[----:B--2---:R-:W-:Y:S01]  /*21ab0*/  HMMA.16816.F32 R44, R44, R4, R52 ;  /* 0x000000042c2c723c */ /* 0x004fe20000001834 */
[----:B------:R-:W2:Y:S01]  /*21ac0*/  LDL.LU.64 R54, [R1+0x19b0] ;  /* 0x0019b00001367983 */ /* 0x000ea20000300a00 */
[----:B------:R-:W2:Y:S11]  /*21ad0*/  LDL.LU.64 R52, [R1+0x19a8] ;  /* 0x0019a80001347983 */ /* 0x000eb60000300a00 */
[----:B------:R-:W-:Y:S10]  /*21ae0*/  @!UPT UIADD3 URZ, URZ, URZ, URZ ;  /* 0x0000003f3f3ff290 */ /* 0x000ff4000fffe03f */
[----:B------:R0:W-:Y:S01]  /*21af0*/  STL.64 [R1+0x240], R44 ;  /* 0x0002402c01007387 */ /* 0x0001e20000100a00 */
[----:B------:R-:W-:Y:S02]  /*21b00*/  STL.64 [R1+0x248], R46 ;  /* 0x0002482e01007387 */ /* 0x000fe40000100a00 */
[----:B0-----:R-:W-:Y:S02]  /*21b10*/  IMAD.MOV.U32 R44, RZ, RZ, R22 ;  /* 0x000000ffff2c7224 */ /* 0x001fe400078e0016 */
[----:B------:R-:W-:Y:S01]  /*21b20*/  IMAD.MOV.U32 R45, RZ, RZ, R23 ;  /* 0x000000ffff2d7224 */ /* 0x000fe200078e0017 */
[----:B------:R-:W3:Y:S01]  /*21b30*/  LDL.LU R22, [R1+0x19a4] ;  /* 0x0019a40001167983 */ /* 0x000ee20000300800 */
[----:B------:R-:W3:Y:S01]  /*21b40*/  LDL.LU R23, [R1+0x19a0] ;  /* 0x0019a00001177983 */ /* 0x000ee20000300800 */
[C---:B--2---:R-:W-:Y:S02]  /*21b50*/  HMMA.16816.F32 R32, R52.reuse, R32, R40 ;  /* 0x000000203420723c */ /* 0x044fe40000001828 */
[----:B------:R-:W2:Y:S01]  /*21b60*/  LDL.LU.64 R42, [R1+0x1998] ;  /* 0x00199800012a7983 */ /* 0x000ea20000300a00 */
[----:B------:R-:W2:Y:S11]  /*21b70*/  LDL.LU.64 R40, [R1+0x1990] ;  /* 0x0019900001287983 */ /* 0x000eb60000300a00 */
[----:B------:R-:W-:Y:S09]  /*21b80*/  @!UPT UIADD3 URZ, URZ, URZ, URZ ;  /* 0x0000003f3f3ff290 */ /* 0x000ff2000fffe03f */
[----:B------:R0:W-:Y:S01]  /*21b90*/  STL.64 [R1+0x440], R32 ;  /* 0x0004402001007387 */ /* 0x0001e20000100a00 */
[----:B------:R2:W-:Y:S03]  /*21ba0*/  STL.64 [R1+0x448], R34 ;  /* 0x0004482201007387 */ /* 0x0005e60000100a00 */
[----:B0-----:R-:W2:Y:S01]  /*21bb0*/  LDL.LU.64 R32, [R1+0x1988] ;  /* 0x0019880001207983 */ /* 0x001ea20000300a00 */
[----:B------:R-:W-:Y:S02]  /*21bc0*/  IMAD.MOV.U32 R29, RZ, RZ, R39 ;  /* 0x000000ffff1d7224 */ /* 0x000fe400078e0027 */
[----:B------:R-:W0:Y:S02]  /*21bd0*/  S2R R39, SR_TID.X ;  /* 0x0000000000277919 */ /* 0x000e240000002100 */
[----:B------:R-:W-:Y:S01]  /*21be0*/  IMAD.MOV.U32 R28, RZ, RZ, R38 ;  /* 0x000000ffff1c7224 */ /* 0x000fe200078e0026 */
[C---:B--2---:R-:W-:Y:S01]  /*21bf0*/  HMMA.16816.F32 R32, R52.reuse, R32, R40 ;  /* 0x000000203420723c */ /* 0x044fe20000001828 */
[----:B------:R-:W2:Y:S01]  /*21c00*/  LDL.LU.64 R42, [R1+0x1980] ;  /* 0x00198000012a7983 */ /* 0x000ea20000300a00 */
[----:B------:R-:W2:Y:S01]  /*21c10*/  LDL.LU.64 R40, [R1+0x1978] ;  /* 0x0019780001287983 */ /* 0x000ea20000300a00 */
[C---:B0-----:R-:W-:Y:S11]  /*21c20*/  LOP3.LUT R38, R39.reuse, 0x7, RZ, 0xc0, !PT ;  /* 0x0000000727267812 */ /* 0x041ff600078ec0ff */
[----:B------:R-:W-:Y:S09]  /*21c30*/  @!UPT UIADD3 URZ, URZ, URZ, URZ ;  /* 0x0000003f3f3ff290 */ /* 0x000ff2000fffe03f */
[----:B------:R0:W-:Y:S01]  /*21c40*/  STL.64 [R1+0x430], R32 ;  /* 0x0004302001007387 */ /* 0x0001e20000100a00 */
[----:B------:R1:W-:Y:S02]  /*21c50*/  STL.64 [R1+0x438], R34 ;  /* 0x0004382201007387 */ /* 0x0003e40000100a00 */
[C---:B0-----:R-:W-:Y:S02]  /*21c60*/  IMAD.SHL.U32 R33, R39.reuse, 0x2, RZ ;  /* 0x0000000227217824 */ /* 0x041fe400078e00ff */
[----:B-1----:R-:W-:Y:S02]  /*21c70*/  IMAD R34, R38, 0x110, RZ ;  /* 0x0000011026227824 */ /* 0x002fe400078e02ff */
[----:B------:R-:W-:Y:S02]  /*21c80*/  IMAD.SHL.U32 R35, R39, 0x80, RZ ;  /* 0x0000008027237824 */ /* 0x000fe400078e00ff */
[C---:B--2---:R-:W-:Y:S01]  /*21c90*/  HMMA.16816.F32 R36, R52.reuse, R36, R40 ;  /* 0x000000243424723c */ /* 0x044fe20000001828 */
[----:B------:R-:W2:Y:S01]  /*21ca0*/  LDL.LU.64 R42, [R1+0x1970] ;  /* 0x00197000012a7983 */ /* 0x000ea20000300a00 */
[----:B------:R-:W2:Y:S06]  /*21cb0*/  LDL.LU.64 R40, [R1+0x1968] ;  /* 0x0019680001287983 */ /* 0x000eac0000300a00 */
[C---:B------:R-:W-:Y:S11]  /*21cc0*/  HMMA.16816.F32 R28, R52.reuse, R28, R56 ;  /* 0x0000001c341c723c */ /* 0x040ff60000001838 */
[----:B------:R-:W-:Y:S04]  /*21cd0*/  @!UPT UIADD3 URZ, URZ, URZ, URZ ;  /* 0x0000003f3f3ff290 */ /* 0x000fe8000fffe03f */
[----:B------:R-:W-:Y:S01]  /*21ce0*/  STL.64 [R1+0x420], R36 ;  /* 0x0004202401007387 */ /* 0x000fe20000100a00 */
[----:B------:R0:W-:Y:S03]  /*21cf0*/  STL.64 [R1+0x428], R38 ;  /* 0x0004282601007387 */ /* 0x0001e60000100a00 */
[----:B0-----:R-:W3:Y:S01]  /*21d00*/  LDL.LU.64 R38, [R1+0x1960] ;  /* 0x0019600001267983 */ /* 0x001ee20000300a00 */
[----:B------:R-:W3:Y:S01]  /*21d10*/  LDL.LU.64 R36, [R1+0x1958] ;  /* 0x0019580001247983 */ /* 0x000ee20000300a00 */
[C---:B--2---:R-:W-:Y:S02]  /*21d20*/  HMMA.16816.F32 R44, R52.reuse, R44, R40 ;  /* 0x0000002c342c723c */ /* 0x044fe40000001828 */
[----:B------:R-:W2:Y:S01]  /*21d30*/  LDL.LU.64 R42, [R1+0x1950] ;  /* 0x00195000012a7983 */ /* 0x000ea20000300a00 */
[----:B------:R-:W2:Y:S11]  /*21d40*/  LDL.LU.64 R40, [R1+0x1948] ;  /* 0x0019480001287983 */ /* 0x000eb60000300a00 */
[----:B------:R-:W-:Y:S09]  /*21d50*/  @!UPT UIADD3 URZ, URZ, URZ, URZ ;  /* 0x0000003f3f3ff290 */ /* 0x000ff2000fffe03f */
[----:B------:R-:W-:Y:S01]  /*21d60*/  STL.64 [R1+0x410], R44 ;  /* 0x0004102c01007387 */ /* 0x000fe20000100a00 */
[----:B------:R0:W-:Y:S02]  /*21d70*/  STL.64 [R1+0x418], R46 ;  /* 0x0004182e01007387 */ /* 0x0001e40000100a00 */
[----:B0-----:R-:W-:Y:S02]  /*21d80*/  LOP3.LUT R47, R34, 0x10, R33, 0x78, !PT ;  /* 0x00000010222f7812 */ /* 0x001fe400078e7821 */
[----:B------:R-:W3:Y:S02]  /*21d90*/  LDL.LU.64 R32, [R1+0x3d0] ;  /* 0x0003d00001207983 */ /* 0x000ee40000300a00 */
[----:B------:R-:W-:Y:S02]  /*21da0*/  LOP3.LUT R47, R47, 0x800, R35, 0xf8, !PT ;  /* 0x000008002f2f7812 */ /* 0x000fe400078ef823 */
[----:B------:R-:W3:Y:S01]  /*21db0*/  LDL.LU.64 R34, [R1+0x3d8] ;  /* 0x0003d80001227983 */ /* 0x000ee20000300a00 */
        /* <DEDUP_REMOVED lines=10> */
[----:B------:R-:W-:Y:S02]  /*21e60*/  STL.64 [R1+0x3f8], R50 ;  /* 0x0003f83201007387 */ /* 0x000fe40000100a00 */
[----:B------:R0:W-:Y:S02]  /*21e70*/  STL.64 [R1+0x18b0], R58 ;  /* 0x0018b03a01007387 */ /* 0x0001e40000100a00 */
[----:B------:R-:W2:Y:S01]  /*21e80*/  LDL.LU.64 R56, [R1+0x3e0] ;  /* 0x0003e00001387983 */ /* 0x000ea20000300a00 */
[----:B------:R-:W1:Y:S01]  /*21e90*/  LDSM.16.MT88.4 R48, [R47+0x1000] ;  /* 0x001000002f30783b */ /* 0x000e620000004200 */
[C---:B---3--:R-:W-:Y:S01]  /*21ea0*/  HMMA.16816.F32 R32, R52.reuse, R36, R32 ;  /* 0x000000243420723c */ /* 0x048fe20000001820 */
[----:B------:R-:W3:Y:S02]  /*21eb0*/  LDSM.16.MT88.4 R44, [R47+0x1080] ;  /* 0x001080002f2c783b */ /* 0x000ee40000004200 */
[----:B0-----:R-:W2:Y:S04]  /*21ec0*/  LDL.LU.64 R58, [R1+0x3e8] ;  /* 0x0003e800013a7983 */ /* 0x001ea80000300a00 */
[----:B-1----:R-:W-:Y:S01]  /*21ed0*/  STL.64 [R1+0x18f0], R50 ;  /* 0x0018f03201007387 */ /* 0x002fe20000100a00 */
[----:B------:R0:W-:Y:S03]  /*21ee0*/  STL.64 [R1+0x18e8], R48 ;  /* 0x0018e83001007387 */ /* 0x0001e60000100a00 */
[----:B0-----:R-:W3:Y:S01]  /*21ef0*/  LDL.LU.64 R48, [R1+0x3b0] ;  /* 0x0003b00001307983 */ /* 0x001ee20000300a00 */
[----:B------:R-:W3:Y:S01]  /*21f00*/  LDL.LU.64 R50, [R1+0x3b8] ;  /* 0x0003b80001327983 */ /* 0x000ee20000300a00 */
[C---:B--2---:R-:W-:Y:S11]  /*21f10*/  HMMA.16816.F32 R56, R52.reuse, R40, R56 ;  /* 0x000000283438723c */ /* 0x044ff60000001838 */
[----:B------:R-:W-:Y:S11]  /*21f20*/  @!UPT UIADD3 URZ, URZ, URZ, URZ ;  /* 0x0000003f3f3ff290 */ /* 0x000ff6000fffe03f */
[----:B------:R-:W-:Y:S01]  /*21f30*/  @!UPT UIADD3 URZ, URZ, URZ, URZ ;  /* 0x0000003f3f3ff290 */ /* 0x000fe2000fffe03f */
[----:B------:R0:W-:Y:S01]  /*21f40*/  STL.64 [R1+0x3e0], R56 ;  /* 0x0003e03801007387 */ /* 0x0001e20000100a00 */
[----:B------:R1:W-:Y:S03]  /*21f50*/  STL.64 [R1+0x3e8], R58 ;  /* 0x0003e83a01007387 */ /* 0x0003e60000100a00 */
[----:B0-----:R-:W2:Y:S01]  /*21f60*/  LDL.LU.64 R56, [R1+0x380] ;  /* 0x0003800001387983 */ /* 0x001ea20000300a00 */
[----:B-1----:R-:W2:Y:S02]  /*21f70*/  LDL.LU.64 R58, [R1+0x388] ;  /* 0x00038800013a7983 */ /* 0x002ea40000300a00 */
[----:B------:R0:W-:Y:S02]  /*21f80*/  STL.64 [R1+0x18b8], R42 ;  /* 0x0018b82a01007387 */ /* 0x0001e40000100a00 */
[----:B------:R-:W2:Y:S01]  /*21f90*/  LDL.LU.64 R40, [R1+0x390] ;  /* 0x0003900001287983 */ /* 0x000ea20000300a00 */
[----:B0-----:R-:W2:Y:S01]  /*21fa0*/  LDL.LU.64 R42, [R1+0x398] ;  /* 0x00039800012a7983 */ /* 0x001ea20000300a00 */
[----:B------:R-:W-:Y:S02]  /*21fb0*/  STL.64 [R1+0x3d0], R32 ;  /* 0x0003d02001007387 */ /* 0x000fe40000100a00 */
[----:B------:R0:W-:Y:S02]  /*21fc0*/  STL.64 [R1+0x3d8], R34 ;  /* 0x0003d82201007387 */ /* 0x0001e40000100a00 */
[----:B0-----:R-:W2:Y:S01]  /*21fd0*/  LDL.LU.64 R34, [R1+0x1930] ;  /* 0x0019300001227983 */ /* 0x001ea20000300a00 */
[----:B------:R-:W2:Y:S02]  /*21fe0*/  LDL.LU.64 R32, [R1+0x1928] ;  /* 0x0019280001207983 */ /* 0x000ea40000300a00 */
[----:B------:R0:W-:Y:S02]  /*21ff0*/  STL.64 [R1+0x18d8], R38 ;  /* 0x0018d82601007387 */ /* 0x0001e40000100a00 */
[----:B------:R-:W3:Y:S01]  /*22000*/  LDL.LU.64 R36, [R1+0x3a0] ;  /* 0x0003a00001247983 */ /* 0x000ee20000300a00 */
[----:B0-----:R-:W3:Y:S01]  /*22010*/  LDL.LU.64 R38, [R1+0x3a8] ;  /* 0x0003a80001267983 */ /* 0x001ee20000300a00 */
[C---:B--2---:R-:W-:Y:S11]  /*22020*/  HMMA.16816.F32 R28, R52.reuse, R32, R28 ;  /* 0x00000020341c723c */ /* 0x044ff6000000181c */
[----:B------:R-:W-:Y:S11]  /*22030*/  @!UPT UIADD3 URZ, URZ, URZ, URZ ;  /* 0x0000003f3f3ff290 */ /* 0x000ff6000fffe03f */
[----:B------:R-:W-:Y:S01]  /*22040*/  @!UPT UIADD3 URZ, URZ, URZ, URZ ;  /* 0x0000003f3f3ff290 */ /* 0x000fe2000fffe03f */
[----:B------:R-:W-:Y:S01]  /*22050*/  STL.64 [R1+0x3c0], R28 ;  /* 0x0003c01c01007387 */ /* 0x000fe20000100a00 */
[----:B------:R0:W-:Y:S03]  /*22060*/  STL.64 [R1+0x3c8], R30 ;  /* 0x0003c81e01007387 */ /* 0x0001e60000100a00 */
[----:B0-----:R-:W2:Y:S01]  /*22070*/  LDL.LU.64 R30, [R1+0x1920] ;  /* 0x00192000011e7983 */ /* 0x001ea20000300a00 */
[----:B------:R-:W2:Y:S01]  /*22080*/  LDL.LU.64 R28, [R1+0x1918] ;  /* 0x00191800011c7983 */ /* 0x000ea20000300a00 */
[C---:B---3--:R-:W-:Y:S08]  /*22090*/  HMMA.16816.F32 R36, R52.reuse, R24, R36 ;  /* 0x000000183424723c */ /* 0x048ff00000001824 */
[C---:B--2---:R-:W-:Y:S01]  /*220a0*/  HMMA.16816.F32 R48, R52.reuse, R28, R48 ;  /* 0x0000001c3430723c */ /* 0x044fe20000001830 */
[----:B------:R0:W-:Y:S07]  /*220b0*/  STL.64 [R1+0x18e0], R30 ;  /* 0x0018e01e01007387 */ /* 0x0001ee0000100a00 */
[C---:B0-----:R-:W-:Y:S11]  /*220c0*/  HMMA.16816.F32 R28, R52.reuse, R20, R40 ;  /* 0x00000014341c723c */ /* 0x041ff60000001828 */
[----:B------:R-:W-:Y:S04]  /*220d0*/  @!UPT UIADD3 URZ, URZ, URZ, URZ ;  /* 0x0000003f3f3ff290 */ /* 0x000fe8000fffe03f */
[----:B------:R0:W-:Y:S01]  /*220e0*/  STL.64 [R1+0x3b0], R48 ;  /* 0x0003b03001007387 */ /* 0x0001e20000100a00 */
[----:B------:R1:W-:Y:S03]  /*220f0*/  STL.64 [R1+0x3b8], R50 ;  /* 0x0003b83201007387 */ /* 0x0003e60000100a00 */
[----:B0-----:R-:W2:Y:S01]  /*22100*/  LDL.LU.64 R48, [R1+0x370] ;  /* 0x0003700001307983 */ /* 0x001ea20000300a00 */
[----:B-1----:R-:W2:Y:S02]  /*22110*/  LDL.LU.64 R50, [R1+0x378] ;  /* 0x0003780001327983 */ /* 0x002ea40000300a00 */
[----:B------:R-:W-:Y:S02]  /*22120*/  STL.64 [R1+0x1850], R46 ;  /* 0x0018502e01007387 */ /* 0x000fe40000100a00 */
[----:B------:R-:W-:Y:S01]  /*22130*/  STL.64 [R1+0x1848], R44 ;  /* 0x0018482c01007387 */ /* 0x000fe20000100a00 */
[----:B------:R-:W-:Y:S01]  /*22140*/  STL.64 [R1+0x3a0], R36 ;  /* 0x0003a02401007387 */ /* 0x000fe20000100a00 */
[----:B------:R-:W-:Y:S02]  /*22150*/  STL.64 [R1+0x3a8], R38 ;  /* 0x0003a82601007387 */ /* 0x000fe40000100a00 */
[----:B------:R-:W-:Y:S02]  /*22160*/  STL.64 [R1+0x390], R28 ;  /* 0x0003901c01007387 */ /* 0x000fe40000100a00 */
[----:B------:R0:W-:Y:S02]  /*22170*/  STL.64 [R1+0x1880], R22 ;  /* 0x0018801601007387 */ /* 0x0001e40000100a00 */
[----:B------:R-:W-:Y:S01]  /*22180*/  IMAD.MOV.U32 R33, RZ, RZ, R30 ;  /* 0x000000ffff217224 */ /* 0x000fe200078e001e */
[----:B0-----:R-:W-:Y:S01]  /*22190*/  HMMA.16816.F32 R20, R52, R16, R56 ;  /* 0x000000103414723c */ /* 0x001fe20000001838 */
[----:B------:R-:W3:Y:S01]  /*221a0*/  LDL R38, [R1+0x48] ;  /* 0x0000480001267983 */ /* 0x000ee20000100800 */
[----:B------:R-:W-:-:S02]  /*221b0*/  IMAD.MOV.U32 R32, RZ, RZ, R31 ;  /* 0x000000ffff207224 */ /* 0x000fc400078e001f */
[----:B----4-:R-:W-:Y:S02]  /*221c0*/  IMAD.MOV.U32 R30, RZ, RZ, R14 ;  /* 0x000000ffff1e7224 */ /* 0x010fe400078e000e */
[----:B------:R-:W-:Y:S11]  /*221d0*/  IMAD.MOV.U32 R31, RZ, RZ, R15 ;  /* 0x000000ffff1f7224 */ /* 0x000ff600078e000f */
[----:B------:R-:W-:Y:S06]  /*221e0*/  @!UPT UIADD3 URZ, URZ, URZ, URZ ;  /* 0x0000003f3f3ff290 */ /* 0x000fec000fffe03f */
[----:B------:R0:W-:Y:S01]  /*221f0*/  STL.64 [R1+0x380], R20 ;  /* 0x0003801401007387 */ /* 0x0001e20000100a00 */
[----:B------:R1:W-:Y:S02]  /*22200*/  STL.64 [R1+0x388], R22 ;  /* 0x0003881601007387 */ /* 0x0003e40000100a00 */
[----:B------:R-:W3:Y:S02]  /*22210*/  LDL R39, [R1+0x4c] ;  /* 0x00004c0001277983 */ /* 0x000ee40000100800 */
[----:B------:R-:W4:Y:S01]  /*22220*/  LDL.LU.64 R40, [R1+0x360] ;  /* 0x0003600001287983 */ /* 0x000f220000300a00 */
[----:B------:R-:W4:Y:S01]  /*22230*/  LDL.LU.64 R42, [R1+0x368] ;  /* 0x00036800012a7983 */ /* 0x000f220000300a00 */
[----:B------:R-:W3:Y:S02]  /*22240*/  LDL.LU R28, [R1+0x4b0] ;  /* 0x0004b000011c7983 */ /* 0x000ee40000300800 */
[----:B------:R-:W3:Y:S02]  /*22250*/  LDL.LU R29, [R1+0x4b4] ;  /* 0x0004b400011d7983 */ /* 0x000ee40000300800 */
[----:B------:R-:W3:Y:S01]  /*22260*/  LDL.LU R14, [R1+0x1914] ;  /* 0x00191400010e7983 */ /* 0x000ee20000300800 */
[----:B------:R-:W3:Y:S01]  /*22270*/  LDL.LU R15, [R1+0x1910] ;  /* 0x00191000010f7983 */ /* 0x000ee20000300800 */
[----:B------:R1:W-:Y:S02]  /*22280*/  STL.64 [R1+0x1878], R18 ;  /* 0x0018781201007387 */ /* 0x0003e40000100a00 */
[----:B0-----:R-:W-:-:S02]  /*22290*/  IMAD.MOV.U32 R21, RZ, RZ, R2 ;  /* 0x000000ffff157224 */ /* 0x001fc400078e0002 */
[----:B-1----:R-:W-:Y:S02]  /*222a0*/  IMAD.MOV.U32 R22, RZ, RZ, R3 ;  /* 0x000000ffff167224 */ /* 0x002fe400078e0003 */
[----:B------:R-:W-:Y:S01]  /*222b0*/  IMAD.MOV.U32 R23, RZ, RZ, R60 ;  /* 0x000000ffff177224 */ /* 0x000fe200078e003c */
[----:B------:R-:W4:Y:S01]  /*222c0*/  LDL.64 R18, [R1+0x28] ;  /* 0x0000280001127983 */ /* 0x000f220000100a00 */
[----:B------:R-:W4:Y:S01]  /*222d0*/  LDL.LU R20, [R1+0x480] ;  /* 0x0004800001147983 */ /* 0x000f220000300800 */
[----:B--2---:R-:W-:Y:S11]  /*222e0*/  HMMA.16816.F32 R44, R52, R12, R48 ;  /* 0x0000000c342c723c */ /* 0x004ff60000001830 */
[----:B------:R-:W-:Y:S11]  /*222f0*/  @!UPT UIADD3 URZ, URZ, URZ, URZ ;  /* 0x0000003f3f3ff290 */ /* 0x000ff6000fffe03f */
[----:B------:R-:W-:Y:S01]  /*22300*/  @!UPT UIADD3 URZ, URZ, URZ, URZ ;  /* 0x0000003f3f3ff290 */ /* 0x000fe2000fffe03f */
[----:B------:R-:W-:Y:S01]  /*22310*/  STL.64 [R1+0x370], R44 ;  /* 0x0003702c01007387 */ /* 0x000fe20000100a00 */
[----:B------:R0:W-:Y:S02]  /*22320*/  STL.64 [R1+0x378], R46 ;  /* 0x0003782e01007387 */ /* 0x0001e40000100a00 */
[----:B------:R-:W2:Y:S02]  /*22330*/  LDL.LU R2, [R1+0x190c] ;  /* 0x00190c0001027983 */ /* 0x000ea40000300800 */
[----:B------:R-:W2:Y:S01]  /*22340*/  LDL.LU R3, [R1+0x1908] ;  /* 0x0019080001037983 */ /* 0x000ea20000300800 */
[----:B------:R-:W2:Y:S01]  /*22350*/  LDL.LU R60, [R1+0x1904] ;  /* 0x00190400013c7983 */ /* 0x000ea20000300800 */
[----:B------:R-:W2:Y:S02]  /*22360*/  LDL.LU.64 R48, [R1+0x350] ;  /* 0x0003500001307983 */ /* 0x000ea40000300a00 */
[----:B------:R-:W2:Y:S01]  /*22370*/  LDL.LU.64 R50, [R1+0x358] ;  /* 0x0003580001327983 */ /* 0x000ea20000300a00 */
[----:B0-----:R-:W2:Y:S04]  /*22380*/  LDL.64 R46, [R1+0x18] ;  /* 0x00001800012e7983 */ /* 0x001ea80000100a00 */
[----:B---3--:R0:W-:Y:S01]  /*22390*/  STL.64 [R1+0x1870], R14 ;  /* 0x0018700e01007387 */ /* 0x0081e20000100a00 */
[----:B------:R-:W3:Y:S02]  /*223a0*/  LDL.LU R12, [R1+0x490] ;  /* 0x00049000010c7983 */ /* 0x000ee40000300800 */
[----:B------:R-:W3:Y:S02]  /*223b0*/  LDL.LU R13, [R1+0x494] ;  /* 0x00049400010d7983 */ /* 0x000ee40000300800 */
[----:B0-----:R-:W-:-:S02]  /*223c0*/  IMAD.MOV.U32 R14, RZ, RZ, R10 ;  /* 0x000000ffff0e7224 */ /* 0x001fc400078e000a */
[----:B------:R-:W-:Y:S01]  /*223d0*/  IMAD.MOV.U32 R15, RZ, RZ, R11 ;  /* 0x000000ffff0f7224 */ /* 0x000fe200078e000b */
[----:B------:R-:W3:Y:S01]  /*223e0*/  LDL.LU R10, [R1+0x1900] ;  /* 0x00190000010a7983 */ /* 0x000ee20000300800 */
[----:B------:R-:W3:Y:S01]  /*223f0*/  LDL.LU R11, [R1+0x18fc] ;  /* 0x0018fc00010b7983 */ /* 0x000ee20000300800 */
[C---:B----4-:R-:W-:Y:S01]  /*22400*/  HMMA.16816.F32 R40, R52.reuse, R8, R40 ;  /* 0x000000083428723c */ /* 0x050fe20000001828 */
[----:B------:R-:W-:Y:S02]  /*22410*/  IMAD.MOV.U32 R56, RZ, RZ, R0 ;  /* 0x000000ffff387224 */ /* 0x000fe400078e0000 */
[----:B------:R-:W4:Y:S11]  /*22420*/  LDL.LU R0, [R1+0x18f8] ;  /* 0x0018f80001007983 */ /* 0x000f360000300800 */
[----:B------:R-:W-:Y:S09]  /*22430*/  @!UPT UIADD3 URZ, URZ, URZ, URZ ;  /* 0x0000003f3f3ff290 */ /* 0x000ff2000fffe03f */
[----:B------:R-:W-:Y:S01]  /*22440*/  STL.64 [R1+0x360], R40 ;  /* 0x0003602801007387 */ /* 0x000fe20000100a00 */
[----:B------:R0:W-:Y:S02]  /*22450*/  STL.64 [R1+0x368], R42 ;  /* 0x0003682a01007387 */ /* 0x0001e40000100a00 */
[----:B------:R-:W4:Y:S02]  /*22460*/  LDL.LU R57, [R1+0x474] ;  /* 0x0004740001397983 */ /* 0x000f240000300800 */
[----:B------:R-:W4:Y:S01]  /*22470*/  LDL.LU R58, [R1+0x478] ;  /* 0x00047800013a7983 */ /* 0x000f220000300800 */
[----:B0-----:R-:W4:Y:S01]  /*22480*/  LDL.64 R42, [R1+0x8] ;  /* 0x00000800012a7983 */ /* 0x001f220000100a00 */
[----:B--2---:R-:W-:Y:S03]  /*22490*/  HMMA.16816.F32 R52, R52, R4, R48 ;  /* 0x000000043434723c */ /* 0x004fe60000001830 */
[----:B---3--:R0:W-:Y:S01]  /*224a0*/  STL.64 [R1+0x1868], R10 ;  /* 0x0018680a01007387 */ /* 0x0081e20000100a00 */
[----:B------:R-:W2:Y:S02]  /*224b0*/  LDL.LU.64 R50, [R1+0x18f0] ;  /* 0x0018f00001327983 */ /* 0x000ea40000300a00 */
[----:B------:R-:W2:Y:S02]  /*224c0*/  LDL.LU.64 R48, [R1+0x18e8] ;  /* 0x0018e80001307983 */ /* 0x000ea40000300a00 */
[----:B------:R-:W-:Y:S11]  /*224d0*/  IMAD.MOV.U32 R9, RZ, RZ, R3 ;  /* 0x000000ffff097224 */ /* 0x000ff600078e0003 */
[----:B------:R-:W-:Y:S05]  /*224e0*/  @!UPT UIADD3 URZ, URZ, URZ, URZ ;  /* 0x0000003f3f3ff290 */ /* 0x000fea000fffe03f */
[----:B------:R-:W-:Y:S02]  /*224f0*/  IMAD.MOV.U32 R3, RZ, RZ, R54 ;  /* 0x000000ffff037224 */ /* 0x000fe400078e0036 */
[----:B0-----:R-:W-:Y:S02]  /*22500*/  IMAD.MOV.U32 R10, RZ, RZ, R2 ;  /* 0x000000ffff0a7224 */ /* 0x001fe400078e0002 */
[----:B------:R-:W-:Y:S02]  /*22510*/  IMAD.MOV.U32 R2, RZ, RZ, R55 ;  /* 0x000000ffff027224 */ /* 0x000fe400078e0037 */
[----:B------:R-:W3:Y:S01]  /*22520*/  LDL.64 R54, [R1+0x38] ;  /* 0x0000380001367983 */ /* 0x000ee20000100a00 */
[----:B------:R-:W-:Y:S02]  /*22530*/  IMAD.MOV.U32 R8, RZ, RZ, R60 ;  /* 0x000000ffff087224 */ /* 0x000fe400078e003c */
[----:B----4-:R-:W-:Y:S01]  /*22540*/  IMAD.MOV.U32 R11, RZ, RZ, R0 ;  /* 0x000000ffff0b7224 */ /* 0x010fe200078e0000 */
[C---:B--2---:R-:W-:Y:S01]  /*22550*/  HMMA.16816.F32 R36, R48.reuse, R38, R28 ;  /* 0x000000263024723c */ /* 0x044fe2000000181c */
[----:B------:R-:W2:Y:S11]  /*22560*/  LDL.LU.64 R30, [R1+0x18e0] ;  /* 0x0018e000011e7983 */ /* 0x000eb60000300a00 */
[----:B------:R-:W-:Y:S11]  /*22570*/  @!UPT UIADD3 URZ, URZ, URZ, URZ ;  /* 0x0000003f3f3ff290 */ /* 0x000ff6000fffe03f */
[----:B------:R-:W-:Y:S01]  /*22580*/  STL.64 [R1+0x4b0], R36 ;  /* 0x0004b02401007387 */ /* 0x000fe20000100a00 */
[----:B------:R0:W-:Y:S03]  /*22590*/  STL.64 [R1+0x4b8], R38 ;  /* 0x0004b82601007387 */ /* 0x0001e60000100a00 */
[----:B0-----:R-:W4:Y:S01]  /*225a0*/  LDL.LU.64 R38, [R1+0x18d8] ;  /* 0x0018d80001267983 */ /* 0x001f220000300a00 */
[C---:B---3--:R-:W-:Y:S08]  /*225b0*/  HMMA.16816.F32 R8, R48.reuse, R54, R8 ;  /* 0x000000363008723c */ /* 0x048ff00000001808 */
[C---:B------:R-:W-:Y:S08]  /*225c0*/  HMMA.16816.F32 R12, R48.reuse, R18, R12 ;  /* 0x00000012300c723c */ /* 0x040ff0000000180c */
[----:B------:R-:W-:Y:S01]  /*225d0*/  HMMA.16816.F32 R20, R48, R46, R20 ;  /* 0x0000002e3014723c */ /* 0x000fe20000001814 */
[----:B------:R-:W-:-:S02]  /*225e0*/  IMAD.MOV.U32 R59, RZ, RZ, R61 ;  /* 0x000000ffff3b7224 */ /* 0x000fc400078e003d */
[----:B------:R-:W-:Y:S02]  /*225f0*/  IMAD.MOV.U32 R61, RZ, RZ, R36 ;  /* 0x000000ffff3d7224 */ /* 0x000fe400078e0024 */
[----:B------:R-:W-:Y:S02]  /*22600*/  IMAD.MOV.U32 R0, RZ, RZ, R52 ;  /* 0x000000ffff007224 */ /* 0x000fe400078e0034 */
[----:B------:R-:W-:Y:S01]  /*22610*/  IMAD.MOV.U32 R60, RZ, RZ, R53 ;  /* 0x000000ffff3c7224 */ /* 0x000fe200078e0035 */
[----:B------:R-:W-:Y:S01]  /*22620*/  STL [R1+0x148c], R61 ;  /* 0x00148c3d01007387 */ /* 0x000fe20000100800 */
[----:B------:R-:W-:Y:S03]  /*22630*/  HMMA.16816.F32 R56, R48, R42, R56 ;  /* 0x0000002a3038723c */ /* 0x000fe60000001838 */
[----:B------:R0:W-:Y:S01]  /*22640*/  STL.64 [R1+0x4a0], R8 ;  /* 0x0004a00801007387 */ /* 0x0001e20000100a00 */
[----:B------:R1:W-:Y:S02]  /*22650*/  STL.64 [R1+0x4a8], R10 ;  /* 0x0004a80a01007387 */ /* 0x0003e40000100a00 */
[----:B------:R-:W3:Y:S02]  /*22660*/  LDL.LU R52, [R1+0x460] ;  /* 0x0004600001347983 */ /* 0x000ee40000300800 */
[----:B------:R-:W3:Y:S02]  /*22670*/  LDL.LU R53, [R1+0x464] ;  /* 0x0004640001357983 */ /* 0x000ee40000300800 */
[----:B0-----:R-:W-:-:S02]  /*22680*/  IMAD.MOV.U32 R9, RZ, RZ, R54 ;  /* 0x000000ffff097224 */ /* 0x001fc400078e0036 */
[----:B------:R-:W-:Y:S01]  /*22690*/  IMAD.MOV.U32 R8, RZ, RZ, R55 ;  /* 0x000000ffff087224 */ /* 0x000fe200078e0037 */
[----:B------:R-:W3:Y:S01]  /*226a0*/  LDL.LU R54, [R1+0x468] ;  /* 0x0004680001367983 */ /* 0x000ee20000300800 */
[----:B------:R-:W3:Y:S02]  /*226b0*/  LDL.LU R55, [R1+0x46c] ;  /* 0x00046c0001377983 */ /* 0x000ee40000300800 */
[----:B------:R0:W-:Y:S02]  /*226c0*/  STL.64 [R1+0x490], R12 ;  /* 0x0004900c01007387 */ /* 0x0001e40000100a00 */
[----:B------:R-:W-:Y:S01]  /*226d0*/  STL.64 [R1+0x498], R14 ;  /* 0x0004980e01007387 */ /* 0x000fe20000100a00 */
[----:B------:R-:W2:Y:S01]  /*226e0*/  LDL.LU R16, [R1+0x5b0] ;  /* 0x0005b00001107983 */ /* 0x000ea20000300800 */
[----:B-1----:R-:W-:Y:S02]  /*226f0*/  IMAD.MOV.U32 R11, RZ, RZ, R18 ;  /* 0x000000ffff0b7224 */ /* 0x002fe400078e0012 */
[----:B------:R-:W2:Y:S02]  /*22700*/  LDL.LU R17, [R1+0x5b4] ;  /* 0x0005b40001117983 */ /* 0x000ea40000300800 */
[----:B------:R-:W-:Y:S01]  /*22710*/  IMAD.MOV.U32 R10, RZ, RZ, R19 ;  /* 0x000000ffff0a7224 */ /* 0x000fe200078e0013 */
[----:B------:R-:W2:Y:S01]  /*22720*/  LDL.LU R18, [R1+0x5b8] ;  /* 0x0005b80001127983 */ /* 0x000ea20000300800 */
[----:B------:R-:W2:Y:S02]  /*22730*/  LDL.LU R19, [R1+0x5bc] ;  /* 0x0005bc0001137983 */ /* 0x000ea40000300800 */
[----:B------:R1:W-:Y:S02]  /*22740*/  STL.64 [R1+0x480], R20 ;  /* 0x0004801401007387 */ /* 0x0003e40000100a00 */
[----:B------:R1:W-:Y:S02]  /*22750*/  STL.64 [R1+0x488], R22 ;  /* 0x0004881601007387 */ /* 0x0003e40000100a00 */
[----:B------:R-:W-:-:S02]  /*22760*/  IMAD.MOV.U32 R44, RZ, RZ, R34 ;  /* 0x000000ffff2c7224 */ /* 0x000fc400078e0022 */
[----:B------:R-:W-:Y:S02]  /*22770*/  IMAD.MOV.U32 R45, RZ, RZ, R35 ;  /* 0x000000ffff2d7224 */ /* 0x000fe400078e0023 */
[----:B0-----:R-:W-:Y:S02]  /*22780*/  IMAD.MOV.U32 R13, RZ, RZ, R46 ;  /* 0x000000ffff0d7224 */ /* 0x001fe400078e002e */
[----:B------:R-:W-:Y:S01]  /*22790*/  IMAD.MOV.U32 R12, RZ, RZ, R47 ;  /* 0x000000ffff0c7224 */ /* 0x000fe200078e002f */
[----:B-1----:R-:W2:Y:S01]  /*227a0*/  LDL.LU R20, [R1+0x5a0] ;  /* 0x0005a00001147983 */ /* 0x002ea20000300800 */
[----:B------:R-:W2:Y:S02]  /*227b0*/  LDL.LU R21, [R1+0x5a4] ;  /* 0x0005a40001157983 */ /* 0x000ea40000300800 */
[----:B------:R-:W-:Y:S02]  /*227c0*/  IMAD.MOV.U32 R22, RZ, RZ, R6 ;  /* 0x000000ffff167224 */ /* 0x000fe400078e0006 */
[----:B------:R-:W-:Y:S01]  /*227d0*/  IMAD.MOV.U32 R23, RZ, RZ, R7 ;  /* 0x000000ffff177224 */ /* 0x000fe200078e0007 */
[----:B------:R-:W2:Y:S01]  /*227e0*/  LDL.LU R6, [R1+0x18d4] ;  /* 0x0018d40001067983 */ /* 0x000ea20000300800 */
[----:B------:R-:W2:Y:S02]  /*227f0*/  LDL.LU R7, [R1+0x18d0] ;  /* 0x0018d00001077983 */ /* 0x000ea40000300800 */
[----:B------:R-:W3:Y:S02]  /*22800*/  LDL.LU R34, [R1+0x18cc] ;  /* 0x0018cc0001227983 */ /* 0x000ee40000300800 */
[----:B------:R-:W3:Y:S02]  /*22810*/  LDL.LU R35, [R1+0x18c8] ;  /* 0x0018c80001237983 */ /* 0x000ee40000300800 */
[----:B------:R-:W-:-:S02]  /*22820*/  IMAD.MOV.U32 R5, RZ, RZ, R42 ;  /* 0x000000ffff057224 */ /* 0x000fc400078e002a */
[----:B------:R-:W-:Y:S02]  /*22830*/  IMAD.MOV.U32 R4, RZ, RZ, R43 ;  /* 0x000000ffff047224 */ /* 0x000fe400078e002b */
[----:B----4-:R-:W-:Y:S02]  /*22840*/  IMAD.MOV.U32 R46, RZ, RZ, R38 ;  /* 0x000000ffff2e7224 */ /* 0x010fe400078e0026 */
[----:B------:R-:W-:Y:S01]  /*22850*/  IMAD.MOV.U32 R47, RZ, RZ, R39 ;  /* 0x000000ffff2f7224 */ /* 0x000fe200078e0027 */
[----:B------:R-:W4:Y:S01]  /*22860*/  LDL.LU R38, [R1+0x18c4] ;  /* 0x0018c40001267983 */ /* 0x000f220000300800 */
[----:B------:R-:W4:Y:S02]  /*22870*/  LDL.LU R39, [R1+0x18c0] ;  /* 0x0018c00001277983 */ /* 0x000f240000300800 */
[----:B------:R-:W3:Y:S02]  /*22880*/  LDL.LU.64 R42, [R1+0x18b8] ;  /* 0x0018b800012a7983 */ /* 0x000ee40000300a00 */
[----:B------:R-:W-:Y:S01]  /*22890*/  STL.64 [R1+0x470], R56 ;  /* 0x0004703801007387 */ /* 0x000fe20000100a00 */
[----:B------:R0:W-:Y:S04]  /*228a0*/  STL.64 [R1+0x478], R58 ;  /* 0x0004783a01007387 */ /* 0x0001e80000100a00 */
[----:B0-----:R-:W3:Y:S04]  /*228b0*/  LDL.LU.64 R58, [R1+0x18b0] ;  /* 0x0018b000013a7983 */ /* 0x001ee80000300a00 */
[----:B--2---:R-:W-:Y:S01]  /*228c0*/  STL.64 [R1+0x1860], R6 ;  /* 0x0018600601007387 */ /* 0x004fe20000100a00 */
[----:B------:R3:W-:Y:S02]  /*228d0*/  STL.64 [R1+0x1858], R4 ;  /* 0x0018580401007387 */ /* 0x0007e40000100a00 */
[----:B---3--:R-:W-:-:S02]  /*228e0*/  IMAD.MOV.U32 R4, RZ, RZ, R58 ;  /* 0x000000ffff047224 */ /* 0x008fc400078e003a */
[----:B------:R-:W-:Y:S01]  /*228f0*/  IMAD.MOV.U32 R5, RZ, RZ, R59 ;  /* 0x000000ffff057224 */ /* 0x000fe200078e003b */
[----:B------:R-:W2:Y:S01]  /*22900*/  LDL.LU R58, [R1+0x18ac] ;  /* 0x0018ac00013a7983 */ /* 0x000ea20000300800 */
[----:B------:R-:W2:Y:S02]  /*22910*/  LDL.LU R59, [R1+0x18a8] ;  /* 0x0018a800013b7983 */ /* 0x000ea40000300800 */
[----:B------:R-:W-:Y:S02]  /*22920*/  IMAD.MOV.U32 R6, RZ, RZ, R42 ;  /* 0x000000ffff067224 */ /* 0x000fe400078e002a */
[----:B------:R-:W-:Y:S01]  /*22930*/  IMAD.MOV.U32 R7, RZ, RZ, R43 ;  /* 0x000000ffff077224 */ /* 0x000fe200078e002b */
[----:B------:R-:W3:Y:S01]  /*22940*/  LDL.LU R42, [R1+0x18a4] ;  /* 0x0018a400012a7983 */ /* 0x000ee20000300800 */
[----:B------:R-:W3:Y:S03]  /*22950*/  LDL.LU R43, [R1+0x18a0] ;  /* 0x0018a000012b7983 */ /* 0x000ee60000300800 */
[----:B------:R-:W0:Y:S01]  /*22960*/  S2R R57, SR_TID.X ;  /* 0x0000000000397919 */ /* 0x000e220000002100 */
[----:B------:R-:W-:-:S02]  /*22970*/  IMAD.MOV.U32 R40, RZ, RZ, R56 ;  /* 0x000000ffff287224 */ /* 0x000fc400078e0038 */
[----:B------:R-:W1:Y:S01]  /*22980*/  S2R R56, SR_TID.X ;  /* 0x0000000000387919 */ /* 0x000e620000002100 */
[----:B0-----:R-:W-:Y:S01]  /*22990*/  LOP3.LUT R57, R57, 0x7, RZ, 0xc0, !PT ;  /* 0x0000000739397812 */ /* 0x001fe200078ec0ff */
[----:B-1----:R-:W-:-:S04]  /*229a0*/  IMAD.SHL.U32 R41, R56, 0x2, RZ ;  /* 0x0000000238297824 */ /* 0x002fc800078e00ff */
[----:B------:R-:W-:Y:S02]  /*229b0*/  IMAD R57, R57, 0x110, RZ ;  /* 0x0000011039397824 */ /* 0x000fe400078e02ff */
[----:B------:R-:W-:-:S03]  /*229c0*/  IMAD.SHL.U32 R56, R56, 0x80, RZ ;  /* 0x0000008038387824 */ /* 0x000fc600078e00ff */
[----:B------:R-:W-:-:S04]  /*229d0*/  LOP3.LUT R57, R57, 0x10, R41, 0x78, !PT ;  /* 0x0000001039397812 */ /* 0x000fc800078e7829 */
[----:B------:R-:W-:Y:S01]  /*229e0*/  LOP3.LUT R57, R57, 0x800, R56, 0xf8, !PT ;  /* 0x0000080039397812 */ /* 0x000fe200078ef838 */
[----:B------:R-:W-:Y:S03]  /*229f0*/  STL [R1+0x1490], R40 ;  /* 0x0014902801007387 */ /* 0x000fe60000100800 */
[----:B------:R-:W-:Y:S01]  /*22a00*/  LOP3.LUT R57, R57, 0x20, RZ, 0x3c, !PT ;  /* 0x0000002039397812 */ /* 0x000fe200078e3cff */
[C---:B--2---:R-:W-:Y:S11]  /*22a10*/  HMMA.16816.F32 R52, R48.reuse, R58, R52 ;  /* 0x0000003a3034723c */ /* 0x044ff60000001834 */
[----:B------:R-:W-:Y:S11]  /*22a20*/  @!UPT UIADD3 URZ, URZ, URZ, URZ ;  /* 0x0000003f3f3ff290 */ /* 0x000ff6000fffe03f */
[----:B------:R-:W-:Y:S01]  /*22a30*/  @!UPT UIADD3 URZ, URZ, URZ, URZ ;  /* 0x0000003f3f3ff290 */ /* 0x000fe2000fffe03f */
[----:B------:R-:W-:Y:S01]  /*22a40*/  STL.64 [R1+0x460], R52 ;  /* 0x0004603401007387 */ /* 0x000fe20000100a00 */
[----:B------:R-:W-:Y:S02]  /*22a50*/  STL.64 [R1+0x468], R54 ;  /* 0x0004683601007387 */ /* 0x000fe40000100a00 */
[----:B------:R-:W-:Y:S02]  /*22a60*/  IMAD.MOV.U32 R41, RZ, RZ, R52 ;  /* 0x000000ffff297224 */ /* 0x000fe400078e0034 */
[----:B------:R-:W0:Y:S04]  /*22a70*/  LDSM.16.MT88.4 R52, [R57+0x1000] ;  /* 0x001000003934783b */ /* 0x000e280000004200 */
[----:B------:R-:W-:Y:S01]  /*22a80*/  STL [R1+0x1494], R41 ;  /* 0x0014942901007387 */ /* 0x000fe20000100800 */
[----:B------:R-:W-:Y:S02]  /*22a90*/  STL.64 [R1+0x17f0], R58 ;  /* 0x0017f03a01007387 */ /* 0x000fe40000100a00 */
[----:B------:R-:W-:Y:S01]  /*22aa0*/  STL [R1+0x17e8], R57 ;  /* 0x0017e83901007387 */ /* 0x000fe20000100800 */
[----:B0-----:R-:W-:Y:S01]  /*22ab0*/  STL.64 [R1+0x17c0], R54 ;  /* 0x0017c03601007387 */ /* 0x001fe20000100a00 */
[----:B------:R3:W-:Y:S02]  /*22ac0*/  STL.64 [R1+0x17b8], R52 ;  /* 0x0017b83401007387 */ /* 0x0007e40000100a00 */
[C---:B---3--:R-:W-:Y:S08]  /*22ad0*/  HMMA.16816.F32 R52, R48.reuse, R42, R4 ;  /* 0x0000002a3034723c */ /* 0x048ff00000001804 */
[----:B----4-:R-:W-:Y:S01]  /*22ae0*/  HMMA.16816.F32 R4, R48, R38, R16 ;  /* 0x000000263004723c */ /* 0x010fe20000001810 */
[----:B------:R-:W-:Y:S11]  /*22af0*/  STL.64 [R1+0x17f8], R42 ;  /* 0x0017f82a01007387 */ /* 0x000ff60000100a00 */
[----:B------:R-:W-:Y:S03]  /*22b00*/  @!UPT UIADD3 URZ, URZ, URZ, URZ ;  /* 0x0000003f3f3ff290 */ /* 0x000fe6000fffe03f */
[----:B------:R0:W-:Y:S01]  /*22b10*/  STL.64 [R1+0x5c0], R52 ;  /* 0x0005c03401007387 */ /* 0x0001e20000100a00 */
[----:B------:R-:W-:Y:S02]  /*22b20*/  STL.64 [R1+0x5c8], R54 ;  /* 0x0005c83601007387 */ /* 0x000fe40000100a00 */
[----:B------:R-:W-:Y:S05]  /*22b30*/  STL.64 [R1+0x1800], R38 ;  /* 0x0018002601007387 */ /* 0x000fea0000100a00 */
[----:B------:R-:W-:Y:S01]  /*22b40*/  STL.64 [R1+0x5b0], R4 ;  /* 0x0005b00401007387 */ /* 0x000fe20000100a00 */
[----:B------:R1:W-:Y:S01]  /*22b50*/  STL.64 [R1+0x5b8], R6 ;  /* 0x0005b80601007387 */ /* 0x0003e20000100a00 */
[----:B0-----:R-:W-:-:S02]  /*22b60*/  IMAD.MOV.U32 R52, RZ, RZ, R30 ;  /* 0x000000ffff347224 */ /* 0x001fc400078e001e */
[----:B------:R-:W-:Y:S01]  /*22b70*/  IMAD.MOV.U32 R53, RZ, RZ, R31 ;  /* 0x000000ffff357224 */ /* 0x000fe200078e001f */
[----:B------:R-:W2:Y:S01]  /*22b80*/  LDL.LU R30, [R1+0x189c] ;  /* 0x00189c00011e7983 */ /* 0x000ea20000300800 */
[----:B------:R-:W2:Y:S01]  /*22b90*/  LDL.LU R31, [R1+0x1898] ;  /* 0x00189800011f7983 */ /* 0x000ea20000300800 */
[----:B-1----:R-:W-:Y:S01]  /*22ba0*/  HMMA.16816.F32 R4, R48, R34, R20 ;  /* 0x000000223004723c */ /* 0x002fe20000001814 */
[----:B------:R-:W-:Y:S02]  /*22bb0*/  IMAD.MOV.U32 R54, RZ, RZ, R27 ;  /* 0x000000ffff367224 */ /* 0x000fe400078e001b */
[----:B------:R-:W-:Y:S01]  /*22bc0*/  IMAD.MOV.U32 R55, RZ, RZ, R26 ;  /* 0x000000ffff377224 */ /* 0x000fe200078e001a */
[----:B------:R-:W3:Y:S01]  /*22bd0*/  LDL.LU R27, [R1+0x1894] ;  /* 0x00189400011b7983 */ /* 0x000ee20000300800 */
[----:B------:R-:W4:Y:S03]  /*22be0*/  LDL.LU R26, [R1+0x1890] ;  /* 0x00189000011a7983 */ /* 0x000f260000300800 */
[----:B------:R-:W-:Y:S01]  /*22bf0*/  STL.64 [R1+0x1810], R54 ;  /* 0x0018103601007387 */ /* 0x000fe20000100a00 */
[----:B------:R-:W-:Y:S02]  /*22c00*/  STL.64 [R1+0x1808], R52 ;  /* 0x0018083401007387 */ /* 0x000fe40000100a00 */
[----:B------:R-:W-:Y:S02]  /*22c10*/  STL.64 [R1+0x1820], R34 ;  /* 0x0018202201007387 */ /* 0x000fe40000100a00 */
[----:B------:R-:W-:Y:S10]  /*22c20*/  STL.64 [R1+0x1818], R32 ;  /* 0x0018182001007387 */ /* 0x000ff40000100a00 */
[----:B------:R-:W-:Y:S01]  /*22c30*/  STL.64 [R1+0x5a0], R4 ;  /* 0x0005a00401007387 */ /* 0x000fe20000100a00 */
[----:B------:R2:W-:Y:S02]  /*22c40*/  STL.64 [R1+0x5a8], R6 ;  /* 0x0005a80601007387 */ /* 0x0005e40000100a00 */
[----:B------:R-:W-:-:S02]  /*22c50*/  IMAD.MOV.U32 R58, RZ, RZ, R13 ;  /* 0x000000ffff3a7224 */ /* 0x000fc400078e000d */
[----:B------:R-:W-:Y:S01]  /*22c60*/  IMAD.MOV.U32 R59, RZ, RZ, R12 ;  /* 0x000000ffff3b7224 */ /* 0x000fe200078e000c */
[----:B--2---:R-:W-:Y:S11]  /*22c70*/  HMMA.16816.F32 R4, R48, R30, R44 ;  /* 0x0000001e3004723c */ /* 0x004ff6000000182c */
[----:B------:R-:W-:Y:S11]  /*22c80*/  @!UPT UIADD3 URZ, URZ, URZ, URZ ;  /* 0x0000003f3f3ff290 */ /* 0x000ff6000fffe03f */
[----:B------:R-:W-:Y:S01]  /*22c90*/  @!UPT UIADD3 URZ, URZ, URZ, URZ ;  /* 0x0000003f3f3ff290 */ /* 0x000fe2000fffe03f */
[----:B------:R0:W-:Y:S01]  /*22ca0*/  STL.64 [R1+0x590], R4 ;  /* 0x0005900401007387 */ /* 0x0001e20000100a00 */
[----:B------:R1:W-:Y:S02]  /*22cb0*/  STL.64 [R1+0x598], R6 ;  /* 0x0005980601007387 */ /* 0x0003e40000100a00 */
[----:B------:R-:W-:Y:S02]  /*22cc0*/  STL.64 [R1+0x1828], R58 ;  /* 0x0018283a01007387 */ /* 0x000fe40000100a00 */
[----:B------:R-:W2:Y:S01]  /*22cd0*/  LDL.LU R40, [R1+0x80] ;  /* 0x0000800001287983 */ /* 0x000ea20000300800 */
[----:B------:R-:W2:Y:S01]  /*22ce0*/  LDL.LU R41, [R1+0x84] ;  /* 0x0000840001297983 */ /* 0x000ea20000300800 */
[----:B------:R-:W2:Y:S02]  /*22cf0*/  LDL.LU R42, [R1+0x88] ;  /* 0x00008800012a7983 */ /* 0x000ea40000300800 */
[----:B------:R-:W2:Y:S02]  /*22d00*/  LDL.LU R43, [R1+0x8c] ;  /* 0x00008c00012b7983 */ /* 0x000ea40000300800 */
[----:B------:R-:W-:-:S02]  /*22d10*/  IMAD.MOV.U32 R38, RZ, RZ, R11 ;  /* 0x000000ffff267224 */ /* 0x000fc400078e000b */
[----:B------:R-:W-:Y:S02]  /*22d20*/  IMAD.MOV.U32 R39, RZ, RZ, R10 ;  /* 0x000000ffff277224 */ /* 0x000fe400078e000a */
[----:B------:R-:W-:Y:S02]  /*22d30*/  IMAD.MOV.U32 R35, RZ, RZ, R8 ;  /* 0x000000ffff237224 */ /* 0x000fe400078e0008 */
[----:B------:R-:W-:Y:S02]  /*22d40*/  IMAD.MOV.U32 R34, RZ, RZ, R9 ;  /* 0x000000ffff227224 */ /* 0x000fe400078e0009 */
[----:B----4-:R-:W-:Y:S02]  /*22d50*/  IMAD.MOV.U32 R53, RZ, RZ, R26 ;  /* 0x000000ffff357224 */ /* 0x010fe400078e001a */
[----:B---3--:R-:W-:Y:S01]  /*22d60*/  IMAD.MOV.U32 R54, RZ, RZ, R27 ;  /* 0x000000ffff367224 */ /* 0x008fe200078e001b */
[----:B--2---:R-:W-:Y:S01]  /*22d70*/  STL.64 [R1+0x1838], R42 ;  /* 0x0018382a01007387 */ /* 0x004fe20000100a00 */
[----:B------:R2:W-:Y:S02]  /*22d80*/  STL.64 [R1+0x1830], R40 ;  /* 0x0018302801007387 */ /* 0x0005e40000100a00 */
[----:B------:R3:W-:Y:S02]  /*22d90*/  STL.64 [R1+0x1840], R38 ;  /* 0x0018402601007387 */ /* 0x0007e40000100a00 */
[----:B------:R-:W4:Y:S01]  /*22da0*/  LDL.LU R12, [R1+0x560] ;  /* 0x00056000010c7983 */ /* 0x000f220000300800 */
[----:B------:R-:W4:Y:S01]  /*22db0*/  LDL.LU R13, [R1+0x564] ;  /* 0x00056400010d7983 */ /* 0x000f220000300800 */
[----:B------:R-:W4:Y:S02]  /*22dc0*/  LDL.LU R14, [R1+0x568] ;  /* 0x00056800010e7983 */ /* 0x000f240000300800 */
[----:B------:R-:W4:Y:S02]  /*22dd0*/  LDL.LU R15, [R1+0x56c] ;  /* 0x00056c00010f7983 */ /* 0x000f240000300800 */
        /* <DEDUP_REMOVED lines=8> */
[----:B0-----:R-:W4:Y:S01]  /*22e60*/  LDL.LU R4, [R1+0x540] ;  /* 0x0005400001047983 */ /* 0x001f220000300800 */
[----:B------:R-:W4:Y:S01]  /*22e70*/  LDL.LU R5, [R1+0x544] ;  /* 0x0005440001057983 */ /* 0x000f220000300800 */
[----:B-1----:R-:W4:Y:S02]  /*22e80*/  LDL.LU R6, [R1+0x548] ;  /* 0x0005480001067983 */ /* 0x002f240000300800 */
        /* <DEDUP_REMOVED lines=9> */
[----:B--2---:R-:W2:Y:S01]  /*22f20*/  LDL.LU R40, [R1+0xb0] ;  /* 0x0000b00001287983 */ /* 0x004ea20000300800 */
[----:B------:R-:W2:Y:S01]  /*22f30*/  LDL.LU R41, [R1+0xb4] ;  /* 0x0000b40001297983 */ /* 0x000ea20000300800 */
[----:B------:R-:W2:Y:S02]  /*22f40*/  LDL.LU R42, [R1+0xb8] ;  /* 0x0000b800012a7983 */ /* 0x000ea40000300800 */
[----:B------:R-:W2:Y:S02]  /*22f50*/  LDL.LU R43, [R1+0xbc] ;  /* 0x0000bc00012b7983 */ /* 0x000ea40000300800 */
[----:B---3--:R-:W3:Y:S01]  /*22f60*/  LDL.64 R38, [R1+0x48] ;  /* 0x0000480001267983 */ /* 0x008ee20000100a00 */
[----:B------:R-:W2:Y:S01]  /*22f70*/  LDL.LU R56, [R1+0xa0] ;  /* 0x0000a00001387983 */ /* 0x000ea20000300800 */
[----:B------:R-:W2:Y:S02]  /*22f80*/  LDL.LU R57, [R1+0xa4] ;  /* 0x0000a40001397983 */ /* 0x000ea40000300800 */
[----:B------:R-:W2:Y:S02]  /*22f90*/  LDL.LU R58, [R1+0xa8] ;  /* 0x0000a800013a7983 */ /* 0x000ea40000300800 */
[----:B------:R-:W2:Y:S01]  /*22fa0*/  LDL.LU R59, [R1+0xac] ;  /* 0x0000ac00013b7983 */ /* 0x000ea20000300800 */
[----:B------:R-:W2:Y:S01]  /*22fb0*/  LDL.LU R52, [R1+0x90] ;  /* 0x0000900001347983 */ /* 0x000ea20000300800 */
[----:B------:R-:W4:Y:S02]  /*22fc0*/  LDL.LU R26, [R1+0x188c] ;  /* 0x00188c00011a7983 */ /* 0x000f240000300800 */
[----:B------:R-:W4:Y:S02]  /*22fd0*/  LDL.LU R27, [R1+0x1888] ;  /* 0x00188800011b7983 */ /* 0x000f240000300800 */
[----:B------:R-:W2:Y:S01]  /*22fe0*/  LDL.LU R55, [R1+0x9c] ;  /* 0x00009c0001377983 */ /* 0x000ea20000300800 */
[----:B------:R0:W-:Y:S01]  /*22ff0*/  STL.64 [R1+0x17e0], R30 ;  /* 0x0017e01e01007387 */ /* 0x0001e20000100a00 */
[----:B------:R-:W2:Y:S02]  /*23000*/  LDL.LU R28, [R1+0x230] ;  /* 0x00023000011c7983 */ /* 0x000ea40000300800 */
[----:B------:R-:W2:Y:S01]  /*23010*/  LDL.LU R29, [R1+0x234] ;  /* 0x00023400011d7983 */ /* 0x000ea20000300800 */
[----:B0-----:R-:W2:Y:S01]  /*23020*/  LDL.LU R30, [R1+0x238] ;  /* 0x00023800011e7983 */ /* 0x001ea20000300800 */
[----:B------:R-:W2:Y:S01]  /*23030*/  LDL.LU R31, [R1+0x23c] ;  /* 0x00023c00011f7983 */ /* 0x000ea20000300800 */
[C---:B----4-:R-:W-:Y:S11]  /*23040*/  HMMA.16816.F32 R20, R48.reuse, R26, R20 ;  /* 0x0000001a3014723c */ /* 0x050ff60000001814 */
[----:B------:R-:W-:Y:S11]  /*23050*/  @!UPT UIADD3 URZ, URZ, URZ, URZ ;  /* 0x0000003f3f3ff290 */ /* 0x000ff6000fffe03f */
[----:B------:R-:W-:Y:S01]  /*23060*/  @!UPT UIADD3 URZ, URZ, URZ, URZ ;  /* 0x0000003f3f3ff290 */ /* 0x000fe2000fffe03f */
[----:B------:R-:W-:Y:S01]  /*23070*/  STL.64 [R1+0x580], R20 ;  /* 0x0005801401007387 */ /* 0x000fe20000100a00 */
[----:B------:R0:W-:Y:S03]  /*23080*/  STL.64 [R1+0x588], R22 ;  /* 0x0005881601007387 */ /* 0x0001e60000100a00 */
[----:B0-----:R-:W4:Y:S02]  /*23090*/  LDL.LU.64 R22, [R1+0x1880] ;  /* 0x0018800001167983 */ /* 0x001f240000300a00 */
        /* <DEDUP_REMOVED lines=11> */
[----:B0-----:R-:W4:Y:S01]  /*23150*/  LDL.LU.64 R14, [R1+0x1870] ;  /* 0x00187000010e7983 */ /* 0x001f220000300a00 */
[----:B------:R0:W-:Y:S02]  /*23160*/  STL.64 [R1+0x17d8], R18 ;  /* 0x0017d81201007387 */ /* 0x0001e40000100a00 */
        /* <DEDUP_REMOVED lines=17> */
[----:B------:R2:W-:Y:S01]  /*23280*/  STL.64 [R1+0x17c8], R10 ;  /* 0x0017c80a01007387 */ /* 0x0005e20000100a00 */
[----:B----4-:R-:W-:Y:S01]  /*23290*/  HMMA.16816.F32 R48, R48, R6, R44 ;  /* 0x000000063030723c */ /* 0x010fe2000000182c */
[----:B------:R-:W4:Y:S01]  /*232a0*/  LDL.LU.64 R46, [R1+0x1850] ;  /* 0x00185000012e7983 */ /* 0x000f220000300a00 */
[----:B------:R-:W4:Y:S02]  /*232b0*/  LDL.LU.64 R44, [R1+0x1848] ;  /* 0x00184800012c7983 */ /* 0x000f240000300a00 */
[----:B--2---:R-:W-:-:S02]  /*232c0*/  IMAD.MOV.U32 R10, RZ, RZ, R5 ;  /* 0x000000ffff0a7224 */ /* 0x004fc400078e0005 */
[----:B------:R-:W-:Y:S02]  /*232d0*/  IMAD.MOV.U32 R11, RZ, RZ, R4 ;  /* 0x000000ffff0b7224 */ /* 0x000fe400078e0004 */
[----:B---3--:R-:W-:Y:S02]  /*232e0*/  IMAD.MOV.U32 R5, RZ, RZ, R38 ;  /* 0x000000ffff057224 */ /* 0x008fe400078e0026 */
[----:B------:R-:W-:Y:S11]  /*232f0*/  IMAD.MOV.U32 R4, RZ, RZ, R39 ;  /* 0x000000ffff047224 */ /* 0x000ff600078e0027 */
[----:B------:R-:W-:Y:S02]  /*23300*/  @!UPT UIADD3 URZ, URZ, URZ, URZ ;  /* 0x0000003f3f3ff290 */ /* 0x000fe4000fffe03f */
[----:B------:R0:W-:Y:S01]  /*23310*/  STL.64 [R1+0x450], R48 ;  /* 0x0004503001007387 */ /* 0x0001e20000100a00 */
[----:B------:R1:W-:Y:S03]  /*23320*/  STL.64 [R1+0x458], R50 ;  /* 0x0004583201007387 */ /* 0x0003e60000100a00 */
[----:B0-----:R-:W2:Y:S01]  /*23330*/  LDL.LU R48, [R1+0x70] ;  /* 0x0000700001307983 */ /* 0x001ea20000300800 */
[----:B------:R-:W2:Y:S02]  /*23340*/  LDL.LU R49, [R1+0x74] ;  /* 0x0000740001317983 */ /* 0x000ea40000300800 */
[----:B-1----:R-:W2:Y:S02]  /*23350*/  LDL.LU R50, [R1+0x78] ;  /* 0x0000780001327983 */ /* 0x002ea40000300800 */
[----:B------:R-:W2:Y:S01]  /*23360*/  LDL.LU R51, [R1+0x7c] ;  /* 0x00007c0001337983 */ /* 0x000ea20000300800 */
[----:B------:R-:W-:Y:S01]  /*23370*/  STL.64 [R1+0x17d0], R6 ;  /* 0x0017d00601007387 */ /* 0x000fe20000100a00 */
[C---:B----4-:R-:W-:Y:S03]  /*23380*/  HMMA.16816.F32 R40, R44.reuse, R38, R40 ;  /* 0x000000262c28723c */ /* 0x050fe60000001828 */
[----:B------:R-:W3:Y:S05]  /*23390*/  LDL.LU.64 R38, [R1+0x1840] ;  /* 0x0018400001267983 */ /* 0x000eea0000300a00 */
[C---:B------:R-:W-:Y:S11]  /*233a0*/  HMMA.16816.F32 R32, R44.reuse, R34, R56 ;  /* 0x000000222c20723c */ /* 0x040ff60000001838 */
[----:B------:R-:W-:Y:S04]  /*233b0*/  @!UPT UIADD3 URZ, URZ, URZ, URZ ;  /* 0x0000003f3f3ff290 */ /* 0x000fe8000fffe03f */
[----:B------:R-:W-:Y:S01]  /*233c0*/  STL.64 [R1+0xa50], R40 ;  /* 0x000a502801007387 */ /* 0x000fe20000100a00 */
[----:B------:R-:W-:Y:S02]  /*233d0*/  IMAD.MOV.U32 R12, RZ, RZ, R42 ;  /* 0x000000ffff0c7224 */ /* 0x000fe400078e002a */
[----:B------:R0:W-:Y:S02]  /*233e0*/  STL.64 [R1+0xa58], R42 ;  /* 0x000a582a01007387 */ /* 0x0001e40000100a00 */
[----:B0-----:R-:W4:Y:S01]  /*233f0*/  LDL.LU.64 R42, [R1+0x1838] ;  /* 0x00183800012a7983 */ /* 0x001f220000300a00 */
[----:B------:R-:W4:Y:S02]  /*23400*/  LDL.LU.64 R40, [R1+0x1830] ;  /* 0x0018300001287983 */ /* 0x000f240000300a00 */
[----:B------:R-:W-:Y:S02]  /*23410*/  STL [R1+0x1498], R12 ;  /* 0x0014980c01007387 */ /* 0x000fe40000100800 */
[----:B------:R-:W4:Y:S02]  /*23420*/  LDL.LU.64 R58, [R1+0x1828] ;  /* 0x00182800013a7983 */ /* 0x000f240000300a00 */
[----:B------:R-:W-:Y:S01]  /*23430*/  IMAD.MOV.U32 R13, RZ, RZ, R34 ;  /* 0x000000ffff0d7224 */ /* 0x000fe200078e0022 */
[----:B------:R-:W-:Y:S01]  /*23440*/  STL.64 [R1+0xa40], R32 ;  /* 0x000a402001007387 */ /* 0x000fe20000100a00 */
[----:B------:R0:W-:Y:S03]  /*23450*/  STL.64 [R1+0xa48], R34 ;  /* 0x000a482201007387 */ /* 0x0001e60000100a00 */
[----:B0-----:R-:W2:Y:S01]  /*23460*/  LDL.LU.64 R34, [R1+0x1820] ;  /* 0x0018200001227983 */ /* 0x001ea20000300a00 */
[----:B------:R-:W2:Y:S02]  /*23470*/  LDL.LU.64 R32, [R1+0x1818] ;  /* 0x0018180001207983 */ /* 0x000ea40000300a00 */
[----:B------:R-:W-:Y:S01]  /*23480*/  STL [R1+0x149c], R13 ;  /* 0x00149c0d01007387 */ /* 0x000fe20000100800 */
[C---:B---3--:R-:W-:Y:S01]  /*23490*/  HMMA.16816.F32 R36, R44.reuse, R38, R52 ;  /* 0x000000262c24723c */ /* 0x048fe20000001834 */
[----:B------:R-:W3:Y:S01]  /*234a0*/  LDL.LU.64 R54, [R1+0x1810] ;  /* 0x0018100001367983 */ /* 0x000ee20000300a00 */
[----:B------:R-:W3:Y:S06]  /*234b0*/  LDL.LU.64 R52, [R1+0x1808] ;  /* 0x0018080001347983 */ /* 0x000eec0000300a00 */
[C---:B----4-:R-:W-:Y:S11]  /*234c0*/  HMMA.16816.F32 R56, R44.reuse, R58, R40 ;  /* 0x0000003a2c38723c */ /* 0x050ff60000001828 */
[----:B------:R-:W-:Y:S04]  /*234d0*/  @!UPT UIADD3 URZ, URZ, URZ, URZ ;  /* 0x0000003f3f3ff290 */ /* 0x000fe8000fffe03f */
[----:B------:R-:W-:Y:S01]  /*234e0*/  STL.64 [R1+0xa30], R36 ;  /* 0x000a302401007387 */ /* 0x000fe20000100a00 */
[----:B------:R0:W-:Y:S03]  /*234f0*/  STL.64 [R1+0xa38], R38 ;  /* 0x000a382601007387 */ /* 0x0001e60000100a00 */
[----:B0-----:R-:W3:Y:S01]  /*23500*/  LDL.LU.64 R38, [R1+0x1800] ;  /* 0x0018000001267983 */ /* 0x001ee20000300a00 */
[----:B------:R-:W4:Y:S03]  /*23510*/  LDL.LU.64 R42, [R1+0x17f8] ;  /* 0x0017f800012a7983 */ /* 0x000f260000300a00 */
[----:B------:R-:W-:Y:S01]  /*23520*/  STL.64 [R1+0xa20], R56 ;  /* 0x000a203801007387 */ /* 0x000fe20000100a00 */
[----:B------:R0:W-:Y:S03]  /*23530*/  STL.64 [R1+0xa28], R58 ;  /* 0x000a283a01007387 */ /* 0x0001e60000100a00 */
[----:B0-----:R-:W3:Y:S01]  /*23540*/  LDL.LU.64 R58, [R1+0x17f0] ;  /* 0x0017f000013a7983 */ /* 0x001ee20000300a00 */
[----:B------:R-:W4:Y:S01]  /*23550*/  LDL.LU R57, [R1+0x17e8] ;  /* 0x0017e80001397983 */ /* 0x000f220000300800 */
[C---:B--2---:R-:W-:Y:S02]  /*23560*/  HMMA.16816.F32 R48, R44.reuse, R10, R48 ;  /* 0x0000000a2c30723c */ /* 0x044fe40000001830 */
[----:B---3--:R-:W-:Y:S06]  /*23570*/  STL.64 [R1+0x1790], R58 ;  /* 0x0017903a01007387 */ /* 0x008fec0000100a00 */
[C---:B------:R-:W-:Y:S11]  /*23580*/  HMMA.16816.F32 R8, R44.reuse, R58, R16 ;  /* 0x0000003a2c08723c */ /* 0x040ff60000001810 */
[----:B------:R-:W-:Y:S04]  /*23590*/  @!UPT UIADD3 URZ, URZ, URZ, URZ ;  /* 0x0000003f3f3ff290 */ /* 0x000fe8000fffe03f */
[----:B------:R-:W-:Y:S02]  /*235a0*/  STL.64 [R1+0x9c0], R48 ;  /* 0x0009c03001007387 */ /* 0x000fe40000100a00 */
[----:B------:R-:W-:Y:S02]  /*235b0*/  STL.64 [R1+0x9c8], R50 ;  /* 0x0009c83201007387 */ /* 0x000fe40000100a00 */
[----:B----4-:R-:W0:Y:S01]  /*235c0*/  LDSM.16.MT88.4 R48, [R57+0x1080] ;  /* 0x001080003930783b */ /* 0x010e220000004200 */
[C---:B------:R-:W-:Y:S03]  /*235d0*/  HMMA.16816.F32 R16, R44.reuse, R42, R28 ;  /* 0x0000002a2c10723c */ /* 0x040fe6000000181c */
[----:B------:R-:W-:Y:S01]  /*235e0*/  STL.64 [R1+0x9b0], R8 ;  /* 0x0009b00801007387 */ /* 0x000fe20000100a00 */
[----:B------:R1:W-:Y:S04]  /*235f0*/  STL.64 [R1+0x9b8], R10 ;  /* 0x0009b80a01007387 */ /* 0x0003e80000100a00 */
[----:B-1----:R-:W-:Y:S01]  /*23600*/  HMMA.16816.F32 R8, R44, R38, R52 ;  /* 0x000000262c08723c */ /* 0x002fe20000001834 */
[----:B0-----:R-:W-:Y:S01]  /*23610*/  STL.64 [R1+0x1760], R50 ;  /* 0x0017603201007387 */ /* 0x001fe20000100a00 */
[----:B------:R0:W-:Y:S02]  /*23620*/  STL.64 [R1+0x1758], R48 ;  /* 0x0017583001007387 */ /* 0x0001e40000100a00 */
[----:B------:R-:W-:Y:S11]  /*23630*/  STL.64 [R1+0x1798], R42 ;  /* 0x0017982a01007387 */ /* 0x000ff60000100a00 */
[----:B------:R-:W-:Y:S01]  /*23640*/  STL.64 [R1+0x9a0], R16 ;  /* 0x0009a01001007387 */ /* 0x000fe20000100a00 */
[----:B------:R-:W-:Y:S01]  /*23650*/  STL.64 [R1+0x9a8], R18 ;  /* 0x0009a81201007387 */ /* 0x000fe20000100a00 */
[----:B------:R-:W2:Y:S06]  /*23660*/  LDL.LU R28, [R1+0x210] ;  /* 0x00021000011c7983 */ /* 0x000eac0000300800 */
[----:B------:R1:W-:Y:S01]  /*23670*/  STL.64 [R1+0x990], R8 ;  /* 0x0009900801007387 */ /* 0x0003e20000100a00 */
[----:B------:R3:W-:Y:S02]  /*23680*/  STL.64 [R1+0x998], R10 ;  /* 0x0009980a01007387 */ /* 0x0007e40000100a00 */
[----:B------:R-:W2:Y:S02]  /*23690*/  LDL.LU R29, [R1+0x214] ;  /* 0x00021400011d7983 */ /* 0x000ea40000300800 */
[----:B------:R-:W2:Y:S01]  /*236a0*/  LDL.LU R30, [R1+0x218] ;  /* 0x00021800011e7983 */ /* 0x000ea20000300800 */
[----:B------:R-:W2:Y:S01]  /*236b0*/  LDL.LU R31, [R1+0x21c] ;  /* 0x00021c00011f7983 */ /* 0x000ea20000300800 */
[----:B0-----:R-:W4:Y:S02]  /*236c0*/  LDL.LU R48, [R1+0x1f0] ;  /* 0x0001f00001307983 */ /* 0x001f240000300800 */
[----:B------:R-:W4:Y:S02]  /*236d0*/  LDL.LU R49, [R1+0x1f4] ;  /* 0x0001f40001317983 */ /* 0x000f240000300800 */
[----:B------:R-:W4:Y:S01]  /*236e0*/  LDL.LU R50, [R1+0x1f8] ;  /* 0x0001f80001327983 */ /* 0x000f220000300800 */
[----:B------:R-:W4:Y:S01]  /*236f0*/  LDL.LU R51, [R1+0x1fc] ;  /* 0x0001fc0001337983 */ /* 0x000f220000300800 */
[----:B------:R-:W4:Y:S02]  /*23700*/  LDL.LU R52, [R1+0x1b0] ;  /* 0x0001b00001347983 */ /* 0x000f240000300800 */
[----:B------:R-:W4:Y:S02]  /*23710*/  LDL.LU R53, [R1+0x1b4] ;  /* 0x0001b40001357983 */ /* 0x000f240000300800 */
[----:B------:R-:W4:Y:S01]  /*23720*/  LDL.LU R54, [R1+0x1b8] ;  /* 0x0001b80001367983 */ /* 0x000f220000300800 */
[----:B------:R-:W4:Y:S01]  /*23730*/  LDL.LU R55, [R1+0x1bc] ;  /* 0x0001bc0001377983 */ /* 0x000f220000300800 */
[----:B-1----:R-:W4:Y:S02]  /*23740*/  LDL.LU R8, [R1+0x1c0] ;  /* 0x0001c00001087983 */ /* 0x002f240000300800 */
[----:B------:R-:W4:Y:S02]  /*23750*/  LDL.LU R9, [R1+0x1c4] ;  /* 0x0001c40001097983 */ /* 0x000f240000300800 */
[----:B---3--:R-:W3:Y:S01]  /*23760*/  LDL.LU R10, [R1+0x1c8] ;  /* 0x0001c800010a7983 */ /* 0x008ee20000300800 */
[----:B------:R-:W3:Y:S01]  /*23770*/  LDL.LU R11, [R1+0x1cc] ;  /* 0x0001cc00010b7983 */ /* 0x000ee20000300800 */
[----:B------:R-:W3:Y:S02]  /*23780*/  LDL.LU R16, [R1+0x1e0] ;  /* 0x0001e00001107983 */ /* 0x000ee40000300800 */
[----:B------:R-:W3:Y:S02]  /*23790*/  LDL.LU R17, [R1+0x1e4] ;  /* 0x0001e40001117983 */ /* 0x000ee40000300800 */
[----:B------:R-:W3:Y:S02]  /*237a0*/  LDL.LU R18, [R1+0x1e8] ;  /* 0x0001e80001127983 */ /* 0x000ee40000300800 */
[----:B------:R-:W-:Y:S01]  /*237b0*/  IMAD.MOV.U32 R59, RZ, RZ, R4 ;  /* 0x000000ffff3b7224 */ /* 0x000fe200078e0004 */
[----:B------:R-:W3:Y:S01]  /*237c0*/  LDL.LU R19, [R1+0x1ec] ;  /* 0x0001ec0001137983 */ /* 0x000ee20000300800 */
[----:B------:R-:W-:-:S02]  /*237d0*/  IMAD.MOV.U32 R58, RZ, RZ, R5 ;  /* 0x000000ffff3a7224 */ /* 0x000fc400078e0005 */
[----:B------:R-:W3:Y:S02]  /*237e0*/  LDL.LU R4, [R1+0x1d0] ;  /* 0x0001d00001047983 */ /* 0x000ee40000300800 */
[----:B------:R-:W3:Y:S01]  /*237f0*/  LDL.LU R5, [R1+0x1d4] ;  /* 0x0001d40001057983 */ /* 0x000ee20000300800 */
[----:B------:R-:W3:Y:S01]  /*23800*/  LDL.LU R6, [R1+0x1d8] ;  /* 0x0001d80001067983 */ /* 0x000ee20000300800 */
[----:B------:R-:W3:Y:S02]  /*23810*/  LDL.LU R7, [R1+0x1dc] ;  /* 0x0001dc0001077983 */ /* 0x000ee40000300800 */
[----:B------:R-:W3:Y:S02]  /*23820*/  LDL.LU R40, [R1+0x530] ;  /* 0x0005300001287983 */ /* 0x000ee40000300800 */
[----:B------:R-:W3:Y:S01]  /*23830*/  LDL.LU R41, [R1+0x534] ;  /* 0x0005340001297983 */ /* 0x000ee20000300800 */
[----:B------:R-:W3:Y:S01]  /*23840*/  LDL.LU R42, [R1+0x538] ;  /* 0x00053800012a7983 */ /* 0x000ee20000300800 */
[----:B------:R-:W3:Y:S02]  /*23850*/  LDL.LU R43, [R1+0x53c] ;  /* 0x00053c00012b7983 */ /* 0x000ee40000300800 */
[----:B------:R0:W-:Y:S02]  /*23860*/  STL.64 [R1+0x1788], R38 ;  /* 0x0017882601007387 */ /* 0x0001e40000100a00 */
[----:B------:R-:W3:Y:S01]  /*23870*/  LDL.LU R36, [R1+0x50] ;  /* 0x0000500001247983 */ /* 0x000ee20000300800 */
[----:B------:R-:W3:Y:S04]  /*23880*/  LDL.LU R37, [R1+0x54] ;  /* 0x0000540001257983 */ /* 0x000ee80000300800 */
[----:B0-----:R-:W3:Y:S01]  /*23890*/  LDL.LU R38, [R1+0x58] ;  /* 0x0000580001267983 */ /* 0x001ee20000300800 */
[----:B------:R-:W3:Y:S01]  /*238a0*/  LDL.LU R39, [R1+0x5c] ;  /* 0x00005c0001277983 */ /* 0x000ee20000300800 */
[C---:B--2---:R-:W-:Y:S11]  /*238b0*/  HMMA.16816.F32 R28, R44.reuse, R34, R28 ;  /* 0x000000222c1c723c */ /* 0x044ff6000000181c */
[----:B------:R-:W-:Y:S11]  /*238c0*/  @!UPT UIADD3 URZ, URZ, URZ, URZ ;  /* 0x0000003f3f3ff290 */ /* 0x000ff6000fffe03f */
[----:B------:R-:W-:Y:S01]  /*238d0*/  @!UPT UIADD3 URZ, URZ, URZ, URZ ;  /* 0x0000003f3f3ff290 */ /* 0x000fe2000fffe03f */
[----:B------:R-:W-:Y:S01]  /*238e0*/  STL.64 [R1+0x980], R28 ;  /* 0x0009801c01007387 */ /* 0x000fe20000100a00 */
[----:B------:R0:W-:Y:S03]  /*238f0*/  STL.64 [R1+0x988], R30 ;  /* 0x0009881e01007387 */ /* 0x0001e60000100a00 */
[----:B0-----:R-:W2:Y:S01]  /*23900*/  LDL.LU.64 R30, [R1+0x17e0] ;  /* 0x0017e000011e7983 */ /* 0x001ea20000300a00 */
[----:B------:R-:W-:Y:S02]  /*23910*/  STL.64 [R1+0x1780], R34 ;  /* 0x0017802201007387 */ /* 0x000fe40000100a00 */
[----:B------:R0:W-:Y:S02]  /*23920*/  STL.64 [R1+0x1778], R32 ;  /* 0x0017782001007387 */ /* 0x0001e40000100a00 */
[----:B0-----:R-:W2:Y:S01]  /*23930*/  LDL.LU R32, [R1+0x200] ;  /* 0x0002000001207983 */ /* 0x001ea20000300800 */
[----:B------:R-:W2:Y:S02]  /*23940*/  LDL.LU R33, [R1+0x204] ;  /* 0x0002040001217983 */ /* 0x000ea40000300800 */
[----:B------:R-:W2:Y:S02]  /*23950*/  LDL.LU R34, [R1+0x208] ;  /* 0x0002080001227983 */ /* 0x000ea40000300800 */
[----:B------:R-:W2:Y:S01]  /*23960*/  LDL.LU R35, [R1+0x20c] ;  /* 0x00020c0001237983 */ /* 0x000ea20000300800 */
[C---:B----4-:R-:W-:Y:S08]  /*23970*/  HMMA.16816.F32 R48, R44.reuse, R26, R48 ;  /* 0x0000001a2c30723c */ /* 0x050ff00000001830 */
[C---:B--2---:R-:W-:Y:S01]  /*23980*/  HMMA.16816.F32 R32, R44.reuse, R30, R32 ;  /* 0x0000001e2c20723c */ /* 0x044fe20000001820 */
[----:B------:R0:W-:Y:S04]  /*23990*/  STL.64 [R1+0x17a0], R30 ;  /* 0x0017a01e01007387 */ /* 0x0001e80000100a00 */
[----:B0-----:R-:W2:Y:S11]  /*239a0*/  LDL.64 R30, [R1+0x38] ;  /* 0x00003800011e7983 */ /* 0x001eb60000100a00 */
[----:B------:R-:W-:Y:S07]  /*239b0*/  @!UPT UIADD3 URZ, URZ, URZ, URZ ;  /* 0x0000003f3f3ff290 */ /* 0x000fee000fffe03f */
[----:B------:R0:W-:Y:S01]  /*239c0*/  STL.64 [R1+0x970], R32 ;  /* 0x0009702001007387 */ /* 0x0001e20000100a00 */
[----:B------:R1:W-:Y:S03]  /*239d0*/  STL.64 [R1+0x978], R34 ;  /* 0x0009782201007387 */ /* 0x0003e60000100a00 */
[----:B0-----:R-:W4:Y:S01]  /*239e0*/  LDL.LU R32, [R1+0x500] ;  /* 0x0005000001207983 */ /* 0x001f220000300800 */
[----:B------:R-:W-:Y:S02]  /*239f0*/  STL.64 [R1+0x960], R48 ;  /* 0x0009603001007387 */ /* 0x000fe40000100a00 */
[----:B------:R-:W-:Y:S02]  /*23a00*/  STL.64 [R1+0x968], R50 ;  /* 0x0009683201007387 */ /* 0x000fe40000100a00 */
[----:B------:R-:W4:Y:S01]  /*23a10*/  LDL.LU R33, [R1+0x504] ;  /* 0x0005040001217983 */ /* 0x000f220000300800 */
[----:B-1----:R-:W2:Y:S01]  /*23a20*/  LDL.LU R34, [R1+0x508] ;  /* 0x0005080001227983 */ /* 0x002ea20000300800 */
[----:B------:R-:W2:Y:S01]  /*23a30*/  LDL.LU R35, [R1+0x50c] ;  /* 0x00050c0001237983 */ /* 0x000ea20000300800 */
[C---:B---3--:R-:W-:Y:S02]  /*23a40*/  HMMA.16816.F32 R16, R44.reuse, R22, R16 ;  /* 0x000000162c10723c */ /* 0x048fe40000001810 */
[----:B--2---:R-:W-:Y:S01]  /*23a50*/  STL.64 [R1+0x17b0], R34 ;  /* 0x0017b02201007387 */ /* 0x004fe20000100a00 */
[----:B----4-:R0:W-:Y:S03]  /*23a60*/  STL.64 [R1+0x17a8], R32 ;  /* 0x0017a82001007387 */ /* 0x0101e60000100a00 */
[----:B0-----:R-:W2:Y:S01]  /*23a70*/  LDL.LU R32, [R1+0x520] ;  /* 0x0005200001207983 */ /* 0x001ea20000300800 */
[----:B------:R-:W2:Y:S02]  /*23a80*/  LDL.LU R33, [R1+0x524] ;  /* 0x0005240001217983 */ /* 0x000ea40000300800 */
[----:B------:R-:W2:Y:S02]  /*23a90*/  LDL.LU R34, [R1+0x528] ;  /* 0x0005280001227983 */ /* 0x000ea40000300800 */
[----:B------:R-:W2:Y:S01]  /*23aa0*/  LDL.LU R35, [R1+0x52c] ;  /* 0x00052c0001237983 */ /* 0x000ea20000300800 */
[----:B------:R-:W3:Y:S01]  /*23ab0*/  LDL.64 R50, [R1+0x18] ;  /* 0x0000180001327983 */ /* 0x000ee20000100a00 */
[----:B------:R0:W-:Y:S03]  /*23ac0*/  STL.64 [R1+0x1770], R26 ;  /* 0x0017701a01007387 */ /* 0x0001e60000100a00 */
[----:B0-----:R-:W4:Y:S07]  /*23ad0*/  LDL.64 R26, [R1+0x28] ;  /* 0x00002800011a7983 */ /* 0x001f2e0000100a00 */
[----:B------:R-:W-:Y:S02]  /*23ae0*/  STL.64 [R1+0x950], R16 ;  /* 0x0009501001007387 */ /* 0x000fe40000100a00 */
[----:B------:R0:W-:Y:S02]  /*23af0*/  STL.64 [R1+0x958], R18 ;  /* 0x0009581201007387 */ /* 0x0001e40000100a00 */
[----:B0-----:R-:W2:Y:S01]  /*23b00*/  LDL.LU.64 R18, [R1+0x17d8] ;  /* 0x0017d80001127983 */ /* 0x001ea20000300a00 */
[C---:B------:R-:W-:Y:S08]  /*23b10*/  HMMA.16816.F32 R8, R44.reuse, R14, R8 ;  /* 0x0000000e2c08723c */ /* 0x040ff00000001808 */
        /* <DEDUP_REMOVED lines=8> */
[----:B0-----:R-:W2:Y:S02]  /*23ba0*/  LDL.LU.64 R10, [R1+0x17c8] ;  /* 0x0017c800010a7983 */ /* 0x001ea40000300a00 */
[C---:B--2---:R-:W-:Y:S11]  /*23bb0*/  HMMA.16816.F32 R52, R44.reuse, R10, R52 ;  /* 0x0000000a2c34723c */ /* 0x044ff60000001834 */
[----:B------:R-:W-:Y:S11]  /*23bc0*/  @!UPT UIADD3 URZ, URZ, URZ, URZ ;  /* 0x0000003f3f3ff290 */ /* 0x000ff6000fffe03f */
[----:B------:R-:W-:Y:S01]  /*23bd0*/  @!UPT UIADD3 URZ, URZ, URZ, URZ ;  /* 0x0000003f3f3ff290 */ /* 0x000fe2000fffe03f */
[----:B------:R-:W-:Y:S01]  /*23be0*/  STL.64 [R1+0x920], R52 ;  /* 0x0009203401007387 */ /* 0x000fe20000100a00 */
[----:B------:R0:W-:Y:S03]  /*23bf0*/  STL.64 [R1+0x928], R54 ;  /* 0x0009283601007387 */ /* 0x0001e60000100a00 */
[----:B0-----:R-:W2:Y:S01]  /*23c00*/  LDL.LU.64 R54, [R1+0x17c0] ;  /* 0x0017c00001367983 */ /* 0x001ea20000300a00 */
[----:B------:R-:W2:Y:S01]  /*23c10*/  LDL.LU.64 R52, [R1+0x17b8] ;  /* 0x0017b80001347983 */ /* 0x000ea20000300a00 */
[----:B------:R-:W-:Y:S01]  /*23c20*/  HMMA.16816.F32 R36, R44, R6, R36 ;  /* 0x000000062c24723c */ /* 0x000fe20000001824 */
[----:B------:R0:W-:Y:S01]  /*23c30*/  STL.64 [R1+0x1768], R6 ;  /* 0x0017680601007387 */ /* 0x0001e20000100a00 */
[----:B------:R-:W4:Y:S11]  /*23c40*/  LDL.LU R4, [R1+0x510] ;  /* 0x0005100001047983 */ /* 0x000f360000300800 */
[----:B------:R-:W-:Y:S10]  /*23c50*/  @!UPT UIADD3 URZ, URZ, URZ, URZ ;  /* 0x0000003f3f3ff290 */ /* 0x000ff4000fffe03f */
[----:B------:R-:W-:Y:S01]  /*23c60*/  STL.64 [R1+0x910], R36 ;  /* 0x0009102401007387 */ /* 0x000fe20000100a00 */
[----:B------:R2:W-:Y:S02]  /*23c70*/  STL.64 [R1+0x918], R38 ;  /* 0x0009182601007387 */ /* 0x0005e40000100a00 */
[----:B------:R-:W4:Y:S02]  /*23c80*/  LDL.LU R5, [R1+0x514] ;  /* 0x0005140001057983 */ /* 0x000f240000300800 */
[----:B0-----:R-:W4:Y:S01]  /*23c90*/  LDL.LU R6, [R1+0x518] ;  /* 0x0005180001067983 */ /* 0x001f220000300800 */
[----:B------:R-:W4:Y:S01]  /*23ca0*/  LDL.LU R7, [R1+0x51c] ;  /* 0x00051c0001077983 */ /* 0x000f220000300800 */
[C---:B--2---:R-:W-:Y:S08]  /*23cb0*/  HMMA.16816.F32 R36, R52.reuse, R58, R40 ;  /* 0x0000003a3424723c */ /* 0x044ff00000001828 */
[C---:B------:R-:W-:Y:S01]  /*23cc0*/  HMMA.16816.F32 R32, R52.reuse, R30, R32 ;  /* 0x0000001e3420723c */ /* 0x040fe20000001820 */
[----:B------:R-:W2:Y:S11]  /*23cd0*/  LDL.LU R40, [R1+0x4f0] ;  /* 0x0004f00001287983 */ /* 0x000eb60000300800 */
[----:B------:R-:W-:Y:S03]  /*23ce0*/  @!UPT UIADD3 URZ, URZ, URZ, URZ ;  /* 0x0000003f3f3ff290 */ /* 0x000fe6000fffe03f */
[----:B------:R-:W-:Y:S01]  /*23cf0*/  STL.64 [R1+0x530], R36 ;  /* 0x0005302401007387 */ /* 0x000fe20000100a00 */
[----:B------:R-:W-:Y:S02]  /*23d00*/  STL.64 [R1+0x538], R38 ;  /* 0x0005382601007387 */ /* 0x000fe40000100a00 */
[----:B------:R-:W2:Y:S02]  /*23d10*/  LDL.LU R41, [R1+0x4f4] ;  /* 0x0004f40001297983 */ /* 0x000ea40000300800 */
[----:B------:R-:W2:Y:S01]  /*23d20*/  LDL.LU R42, [R1+0x4f8] ;  /* 0x0004f800012a7983 */ /* 0x000ea20000300800 */
[----:B------:R-:W2:Y:S01]  /*23d30*/  LDL.LU R43, [R1+0x4fc] ;  /* 0x0004fc00012b7983 */ /* 0x000ea20000300800 */
[----:B------:R-:W2:Y:S02]  /*23d40*/  LDL.64 R58, [R1+0x8] ;  /* 0x00000800013a7983 */ /* 0x000ea40000100a00 */
[----:B------:R-:W2:Y:S02]  /*23d50*/  LDL.LU R44, [R1+0x4e0] ;  /* 0x0004e000012c7983 */ /* 0x000ea40000300800 */
[----:B------:R-:W2:Y:S01]  /*23d60*/  LDL.LU R45, [R1+0x4e4] ;  /* 0x0004e400012d7983 */ /* 0x000ea20000300800 */
[----:B------:R-:W2:Y:S01]  /*23d70*/  LDL.LU R46, [R1+0x4e8] ;  /* 0x0004e800012e7983 */ /* 0x000ea20000300800 */
[----:B------:R-:W2:Y:S02]  /*23d80*/  LDL.LU R47, [R1+0x4ec] ;  /* 0x0004ec00012f7983 */ /* 0x000ea40000300800 */
[----:B------:R-:W-:Y:S02]  /*23d90*/  STL.64 [R1+0x520], R32 ;  /* 0x0005202001007387 */ /* 0x000fe40000100a00 */
[----:B------:R0:W-:Y:S02]  /*23da0*/  STL.64 [R1+0x528], R34 ;  /* 0x0005282201007387 */ /* 0x0001e40000100a00 */
[----:B0-----:R-:W2:Y:S01]  /*23db0*/  LDL.LU.64 R34, [R1+0x17b0] ;  /* 0x0017b00001227983 */ /* 0x001ea20000300a00 */
[----:B------:R-:W2:Y:S03]  /*23dc0*/  LDL.LU.64 R32, [R1+0x17a8] ;  /* 0x0017a80001207983 */ /* 0x000ea60000300a00 */
[----:B------:R-:W0:Y:S04]  /*23dd0*/  S2R R57, SR_TID.X ;  /* 0x0000000000397919 */ /* 0x000e280000002100 */
[----:B------:R-:W1:Y:S01]  /*23de0*/  S2R R37, SR_TID.X ;  /* 0x0000000000257919 */ /* 0x000e620000002100 */
[----:B----4-:R-:W-:Y:S01]  /*23df0*/  HMMA.16816.F32 R4, R52, R26, R4 ;  /* 0x0000001a3404723c */ /* 0x010fe20000001804 */
[----:B------:R-:W-:-:S02]  /*23e00*/  IMAD.MOV.U32 R13, RZ, RZ, R26 ;  /* 0x000000ffff0d7224 */ /* 0x000fc400078e001a */
[----:B------:R-:W-:Y:S02]  /*23e10*/  IMAD.MOV.U32 R12, RZ, RZ, R27 ;  /* 0x000000ffff0c7224 */ /* 0x000fe400078e001b */
[----:B------:R-:W-:Y:S02]  /*23e20*/  IMAD.MOV.U32 R9, RZ, RZ, R30 ;  /* 0x000000ffff097224 */ /* 0x000fe400078e001e */
[----:B------:R-:W-:Y:S02]  /*23e30*/  IMAD.MOV.U32 R8, RZ, RZ, R31 ;  /* 0x000000ffff087224 */ /* 0x000fe400078e001f */
[----:B------:R-:W4:Y:S01]  /*23e40*/  LDL.LU.64 R30, [R1+0x17a0] ;  /* 0x0017a000011e7983 */ /* 0x000f220000300a00 */
[----:B0-----:R-:W-:Y:S01]  /*23e50*/  LOP3.LUT R56, R57, 0x7, RZ, 0xc0, !PT ;  /* 0x0000000739387812 */ /* 0x001fe200078ec0ff */
[C---:B-1----:R-:W-:Y:S02]  /*23e60*/  IMAD.SHL.U32 R57, R37.reuse, 0x80, RZ ;  /* 0x0000008025397824 */ /* 0x042fe400078e00ff */
[----:B------:R-:W-:-:S02]  /*23e70*/  IMAD.SHL.U32 R37, R37, 0x2, RZ ;  /* 0x0000000225257824 */ /* 0x000fc400078e00ff */
[----:B------:R-:W-:-:S08]  /*23e80*/  IMAD R56, R56, 0x110, RZ ;  /* 0x0000011038387824 */ /* 0x000fd000078e02ff */
[----:B------:R3:W-:Y:S01]  /*23e90*/  STL.64 [R1+0x510], R4 ;  /* 0x0005100401007387 */ /* 0x0007e20000100a00 */
[----:B------:R0:W-:Y:S02]  /*23ea0*/  STL.64 [R1+0x518], R6 ;  /* 0x0005180601007387 */ /* 0x0001e40000100a00 */
[----:B------:R-:W4:Y:S01]  /*23eb0*/  LDL.LU R36, [R1+0x780] ;  /* 0x0007800001247983 */ /* 0x000f220000300800 */
[----:B------:R-:W-:Y:S02]  /*23ec0*/  LOP3.LUT R29, R56, 0x10, R37, 0x78, !PT ;  /* 0x00000010381d7812 */ /* 0x000fe400078e7825 */
[----:B------:R-:W4:Y:S01]  /*23ed0*/  LDL.LU R37, [R1+0x784] ;  /* 0x0007840001257983 */ /* 0x000f220000300800 */
[----:B------:R-:W4:Y:S02]  /*23ee0*/  LDL.LU R38, [R1+0x788] ;  /* 0x0007880001267983 */ /* 0x000f240000300800 */
[----:B------:R-:W4:Y:S02]  /*23ef0*/  LDL.LU R39, [R1+0x78c] ;  /* 0x00078c0001277983 */ /* 0x000f240000300800 */
[----:B---3--:R-:W-:-:S02]  /*23f00*/  IMAD.MOV.U32 R5, RZ, RZ, R50 ;  /* 0x000000ffff057224 */ /* 0x008fc400078e0032 */
[----:B------:R-:W-:Y:S01]  /*23f10*/  IMAD.MOV.U32 R4, RZ, RZ, R51 ;  /* 0x000000ffff047224 */ /* 0x000fe200078e0033 */
[C---:B--2---:R-:W-:Y:S08]  /*23f20*/  HMMA.16816.F32 R40, R52.reuse, R58, R40 ;  /* 0x0000003a3428723c */ /* 0x044ff00000001828 */
[----:B------:R-:W-:Y:S01]  /*23f30*/  HMMA.16816.F32 R24, R52, R50, R32 ;  /* 0x000000323418723c */ /* 0x000fe20000001820 */
[----:B0-----:R-:W-:-:S02]  /*23f40*/  IMAD.MOV.U32 R7, RZ, RZ, R58 ;  /* 0x000000ffff077224 */ /* 0x001fc400078e003a */
[----:B------:R-:W-:Y:S11]  /*23f50*/  IMAD.MOV.U32 R6, RZ, RZ, R59 ;  /* 0x000000ffff067224 */ /* 0x000ff600078e003b */
[----:B------:R-:W-:Y:S09]  /*23f60*/  @!UPT UIADD3 URZ, URZ, URZ, URZ ;  /* 0x0000003f3f3ff290 */ /* 0x000ff2000fffe03f */
[----:B------:R0:W-:Y:S01]  /*23f70*/  STL.64 [R1+0x500], R24 ;  /* 0x0005001801007387 */ /* 0x0001e20000100a00 */
[----:B------:R1:W-:Y:S02]  /*23f80*/  STL.64 [R1+0x508], R26 ;  /* 0x0005081a01007387 */ /* 0x0003e40000100a00 */
[----:B------:R-:W2:Y:S02]  /*23f90*/  LDL.LU R32, [R1+0x770] ;  /* 0x0007700001207983 */ /* 0x000ea40000300800 */
[----:B------:R-:W2:Y:S01]  /*23fa0*/  LDL.LU R33, [R1+0x774] ;  /* 0x0007740001217983 */ /* 0x000ea20000300800 */
[----:B------:R-:W2:Y:S01]  /*23fb0*/  LDL.LU R34, [R1+0x778] ;  /* 0x0007780001227983 */ /* 0x000ea20000300800 */
[----:B------:R-:W2:Y:S03]  /*23fc0*/  LDL.LU R35, [R1+0x77c] ;  /* 0x00077c0001237983 */ /* 0x000ea60000300800 */
[----:B0-----:R-:W3:Y:S01]  /*23fd0*/  LDL.LU R24, [R1+0x760] ;  /* 0x0007600001187983 */ /* 0x001ee20000300800 */
[----:B------:R-:W3:Y:S02]  /*23fe0*/  LDL.LU R25, [R1+0x764] ;  /* 0x0007640001197983 */ /* 0x000ee40000300800 */
[----:B-1----:R-:W3:Y:S02]  /*23ff0*/  LDL.LU R26, [R1+0x768] ;  /* 0x00076800011a7983 */ /* 0x002ee40000300800 */
[----:B------:R-:W3:Y:S01]  /*24000*/  LDL.LU R27, [R1+0x76c] ;  /* 0x00076c00011b7983 */ /* 0x000ee20000300800 */
[----:B------:R-:W2:Y:S01]  /*24010*/  LDL.LU R48, [R1+0x710] ;  /* 0x0007100001307983 */ /* 0x000ea20000300800 */
[----:B------:R-:W2:Y:S02]  /*24020*/  LDL.LU R49, [R1+0x714] ;  /* 0x0007140001317983 */ /* 0x000ea40000300800 */
[----:B------:R-:W2:Y:S02]  /*24030*/  LDL.LU R50, [R1+0x718] ;  /* 0x0007180001327983 */ /* 0x000ea40000300800 */
[----:B------:R-:W2:Y:S01]  /*24040*/  LDL.LU R51, [R1+0x71c] ;  /* 0x00071c0001337983 */ /* 0x000ea20000300800 */
[----:B------:R-:W-:Y:S01]  /*24050*/  STL.64 [R1+0x4f0], R40 ;  /* 0x0004f02801007387 */ /* 0x000fe20000100a00 */
[----:B------:R0:W-:Y:S03]  /*24060*/  STL.64 [R1+0x4f8], R42 ;  /* 0x0004f82a01007387 */ /* 0x0001e60000100a00 */
[----:B0-----:R-:W4:Y:S01]  /*24070*/  LDL.LU.64 R42, [R1+0x1798] ;  /* 0x00179800012a7983 */ /* 0x001f220000300a00 */
[----:B------:R-:W2:Y:S01]  /*24080*/  LDL.LU.64 R58, [R1+0x1790] ;  /* 0x00179000013a7983 */ /* 0x000ea20000300a00 */
[----:B------:R-:W-:-:S04]  /*24090*/  LOP3.LUT R29, R29, 0x800, R57, 0xf8, !PT ;  /* 0x000008001d1d7812 */ /* 0x000fc800078ef839 */
[----:B------:R-:W-:Y:S01]  /*240a0*/  LOP3.LUT R29, R29, 0x40, RZ, 0x3c, !PT ;  /* 0x000000401d1d7812 */ /* 0x000fe200078e3cff */
[C---:B--2---:R-:W-:Y:S01]  /*240b0*/  HMMA.16816.F32 R44, R52.reuse, R58, R44 ;  /* 0x0000003a342c723c */ /* 0x044fe2000000182c */
[----:B------:R0:W-:Y:S01]  /*240c0*/  STL.64 [R1+0x16e8], R58 ;  /* 0x0016e83a01007387 */ /* 0x0001e20000100a00 */
[----:B------:R-:W2:Y:S11]  /*240d0*/  LDL.LU R56, [R1+0x720] ;  /* 0x0007200001387983 */ /* 0x000eb60000300800 */
[----:B------:R-:W-:Y:S10]  /*240e0*/  @!UPT UIADD3 URZ, URZ, URZ, URZ ;  /* 0x0000003f3f3ff290 */ /* 0x000ff4000fffe03f */
[----:B------:R-:W-:Y:S01]  /*240f0*/  STL.64 [R1+0x4e0], R44 ;  /* 0x0004e02c01007387 */ /* 0x000fe20000100a00 */
[----:B------:R-:W-:Y:S02]  /*24100*/  STL.64 [R1+0x4e8], R46 ;  /* 0x0004e82e01007387 */ /* 0x000fe40000100a00 */
[----:B------:R-:W1:Y:S01]  /*24110*/  LDSM.16.MT88.4 R44, [R29+0x1000] ;  /* 0x001000001d2c783b */ /* 0x000e620000004200 */
[C---:B----4-:R-:W-:Y:S01]  /*24120*/  HMMA.16816.F32 R36, R52.reuse, R42, R36 ;  /* 0x0000002a3424723c */ /* 0x050fe20000001824 */
[----:B------:R-:W2:Y:S02]  /*24130*/  LDL.LU R57, [R1+0x724] ;  /* 0x0007240001397983 */ /* 0x000ea40000300800 */
[----:B0-----:R-:W2:Y:S02]  /*24140*/  LDL.LU R58, [R1+0x728] ;  /* 0x00072800013a7983 */ /* 0x001ea40000300800 */
[----:B------:R-:W2:Y:S01]  /*24150*/  LDL.LU R59, [R1+0x72c] ;  /* 0x00072c00013b7983 */ /* 0x000ea20000300800 */
[----:B-1----:R-:W-:Y:S01]  /*24160*/  STL.64 [R1+0x16c0], R46 ;  /* 0x0016c02e01007387 */ /* 0x002fe20000100a00 */
[----:B------:R0:W-:Y:S03]  /*24170*/  STL.64 [R1+0x16b8], R44 ;  /* 0x0016b82c01007387 */ /* 0x0001e60000100a00 */
[----:B0-----:R-:W4:Y:S01]  /*24180*/  LDL.LU R44, [R1+0x730] ;  /* 0x00073000012c7983 */ /* 0x001f220000300800 */
[----:B------:R-:W4:Y:S02]  /*24190*/  LDL.LU R45, [R1+0x734] ;  /* 0x00073400012d7983 */ /* 0x000f240000300800 */
[----:B------:R-:W4:Y:S02]  /*241a0*/  LDL.LU R46, [R1+0x738] ;  /* 0x00073800012e7983 */ /* 0x000f240000300800 */
[----:B------:R-:W4:Y:S08]  /*241b0*/  LDL.LU R47, [R1+0x73c] ;  /* 0x00073c00012f7983 */ /* 0x000f300000300800 */
[----:B------:R-:W-:Y:S01]  /*241c0*/  STL.64 [R1+0x780], R36 ;  /* 0x0007802401007387 */ /* 0x000fe20000100a00 */
[----:B------:R0:W-:Y:S03]  /*241d0*/  STL.64 [R1+0x788], R38 ;  /* 0x0007882601007387 */ /* 0x0001e60000100a00 */
[----:B0-----:R-:W2:Y:S01]  /*241e0*/  LDL.LU.64 R38, [R1+0x1788] ;  /* 0x0017880001267983 */ /* 0x001ea20000300a00 */
[----:B------:R0:W-:Y:S02]  /*241f0*/  STL.64 [R1+0x16e0], R42 ;  /* 0x0016e02a01007387 */ /* 0x0001e40000100a00 */
[----:B------:R-:W3:Y:S02]  /*24200*/  LDL.LU R40, [R1+0x740] ;  /* 0x0007400001287983 */ /* 0x000ee40000300800 */
[----:B------:R-:W3:Y:S01]  /*24210*/  LDL.LU R41, [R1+0x744] ;  /* 0x0007440001297983 */ /* 0x000ee20000300800 */
[----:B0-----:R-:W3:Y:S01]  /*24220*/  LDL.LU R42, [R1+0x748] ;  /* 0x00074800012a7983 */ /* 0x001ee20000300800 */
[----:B------:R-:W3:Y:S01]  /*24230*/  LDL.LU R43, [R1+0x74c] ;  /* 0x00074c00012b7983 */ /* 0x000ee20000300800 */
[C---:B--2---:R-:W-:Y:S11]  /*24240*/  HMMA.16816.F32 R32, R52.reuse, R38, R32 ;  /* 0x000000263420723c */ /* 0x044ff60000001820 */
[----:B------:R-:W-:Y:S11]  /*24250*/  @!UPT UIADD3 URZ, URZ, URZ, URZ ;  /* 0x0000003f3f3ff290 */ /* 0x000ff6000fffe03f */
[----:B------:R-:W-:Y:S01]  /*24260*/  @!UPT UIADD3 URZ, URZ, URZ, URZ ;  /* 0x0000003f3f3ff290 */ /* 0x000fe2000fffe03f */
[----:B------:R-:W-:Y:S01]  /*24270*/  STL.64 [R1+0x770], R32 ;  /* 0x0007702001007387 */ /* 0x000fe20000100a00 */
[----:B------:R0:W-:Y:S03]  /*24280*/  STL.64 [R1+0x778], R34 ;  /* 0x0007782201007387 */ /* 0x0001e60000100a00 */
[----:B0-----:R-:W3:Y:S01]  /*24290*/  LDL.LU.64 R34, [R1+0x1780] ;  /* 0x0017800001227983 */ /* 0x001ee20000300a00 */
[----:B------:R-:W2:Y:S02]  /*242a0*/  LDL.LU.64 R32, [R1+0x1778] ;  /* 0x0017780001207983 */ /* 0x000ea40000300a00 */
[----:B------:R0:W-:Y:S02]  /*242b0*/  STL.64 [R1+0x16f0], R38 ;  /* 0x0016f02601007387 */ /* 0x0001e40000100a00 */
[----:B------:R-:W2:Y:S01]  /*242c0*/  LDL.LU R36, [R1+0x750] ;  /* 0x0007500001247983 */ /* 0x000ea20000300800 */
[----:B------:R-:W2:Y:S04]  /*242d0*/  LDL.LU R37, [R1+0x754] ;  /* 0x0007540001257983 */ /* 0x000ea80000300800 */
[----:B0-----:R-:W2:Y:S01]  /*242e0*/  LDL.LU R38, [R1+0x758] ;  /* 0x0007580001267983 */ /* 0x001ea20000300800 */
[----:B------:R-:W2:Y:S01]  /*242f0*/  LDL.LU R39, [R1+0x75c] ;  /* 0x00075c0001277983 */ /* 0x000ea20000300800 */
[C---:B---3--:R-:W-:Y:S11]  /*24300*/  HMMA.16816.F32 R24, R52.reuse, R34, R24 ;  /* 0x000000223418723c */ /* 0x048ff60000001818 */
[----:B------:R-:W-:Y:S11]  /*24310*/  @!UPT UIADD3 URZ, URZ, URZ, URZ ;  /* 0x0000003f3f3ff290 */ /* 0x000ff6000fffe03f */
[----:B------:R-:W-:Y:S01]  /*24320*/  @!UPT UIADD3 URZ, URZ, URZ, URZ ;  /* 0x0000003f3f3ff290 */ /* 0x000fe2000fffe03f */
[----:B------:R-:W-:Y:S01]  /*24330*/  STL.64 [R1+0x760], R24 ;  /* 0x0007601801007387 */ /* 0x000fe20000100a00 */
[----:B------:R0:W-:Y:S03]  /*24340*/  STL.64 [R1+0x768], R26 ;  /* 0x0007681a01007387 */ /* 0x0001e60000100a00 */
[----:B0-----:R-:W3:Y:S01]  /*24350*/  LDL.LU.64 R26, [R1+0x1770] ;  /* 0x00177000011a7983 */ /* 0x001ee20000300a00 */
[----:B------:R-:W-:Y:S02]  /*24360*/  STL.64 [R1+0x1700], R34 ;  /* 0x0017002201007387 */ /* 0x000fe40000100a00 */
[----:B--2---:R0:W-:Y:S02]  /*24370*/  STL.64 [R1+0x16f8], R32 ;  /* 0x0016f82001007387 */ /* 0x0041e40000100a00 */
[----:B------:R-:W-:Y:S01]  /*24380*/  STL.64 [R1+0x1710], R30 ;  /* 0x0017101e01007387 */ /* 0x000fe20000100a00 */
[----:B------:R3:W-:Y:S01]  /*24390*/  STL [R1+0x1708], R29 ;  /* 0x0017081d01007387 */ /* 0x0007e20000100800 */
[C---:B0-----:R-:W-:Y:S11]  /*243a0*/  HMMA.16816.F32 R32, R52.reuse, R30, R36 ;  /* 0x0000001e3420723c */ /* 0x041ff60000001824 */
[----:B------:R-:W-:Y:S11]  /*243b0*/  @!UPT UIADD3 URZ, URZ, URZ, URZ ;  /* 0x0000003f3f3ff290 */ /* 0x000ff6000fffe03f */
[----:B------:R-:W-:Y:S01]  /*243c0*/  @!UPT UIADD3 URZ, URZ, URZ, URZ ;  /* 0x0000003f3f3ff290 */ /* 0x000fe2000fffe03f */
[----:B------:R-:W-:Y:S01]  /*243d0*/  STL.64 [R1+0x750], R32 ;  /* 0x0007502001007387 */ /* 0x000fe20000100a00 */
[----:B------:R-:W-:Y:S01]  /*243e0*/  STL.64 [R1+0x758], R34 ;  /* 0x0007582201007387 */ /* 0x000fe20000100a00 */
[C---:B---3--:R-:W-:Y:S02]  /*243f0*/  HMMA.16816.F32 R28, R52.reuse, R26, R40 ;  /* 0x0000001a341c723c */ /* 0x048fe40000001828 */
[----:B------:R4:W-:Y:S06]  /*24400*/  STL.64 [R1+0x1718], R26 ;  /* 0x0017181a01007387 */ /* 0x0009ec0000100a00 */
[C---:B----4-:R-:W-:Y:S11]  /*24410*/  HMMA.16816.F32 R24, R52.reuse, R22, R44 ;  /* 0x000000163418723c */ /* 0x050ff6000000182c */
[----:B------:R-:W-:Y:S04]  /*24420*/  @!UPT UIADD3 URZ, URZ, URZ, URZ ;  /* 0x0000003f3f3ff290 */ /* 0x000fe8000fffe03f */
[----:B------:R-:W-:Y:S01]  /*24430*/  STL.64 [R1+0x740], R28 ;  /* 0x0007401c01007387 */ /* 0x000fe20000100a00 */
[----:B------:R-:W-:Y:S02]  /*24440*/  STL.64 [R1+0x748], R30 ;  /* 0x0007481e01007387 */ /* 0x000fe40000100a00 */
[----:B------:R0:W-:Y:S02]  /*24450*/  STL.64 [R1+0x1750], R22 ;  /* 0x0017501601007387 */ /* 0x0001e40000100a00 */
[C---:B0-----:R-:W-:Y:S03]  /*24460*/  HMMA.16816.F32 R20, R52.reuse, R18, R56 ;  /* 0x000000123414723c */ /* 0x041fe60000001838 */
[----:B------:R-:W-:Y:S01]  /*24470*/  STL.64 [R1+0x730], R24 ;  /* 0x0007301801007387 */ /* 0x000fe20000100a00 */
[----:B------:R-:W-:Y:S02]  /*24480*/  STL.64 [R1+0x738], R26 ;  /* 0x0007381a01007387 */ /* 0x000fe40000100a00 */
[----:B------:R0:W-:Y:S02]  /*24490*/  STL.64 [R1+0x1748], R18 ;  /* 0x0017481201007387 */ /* 0x0001e40000100a00 */
[----:B------:R-:W2:Y:S11]  /*244a0*/  LDL.LU R44, [R1+0x110] ;  /* 0x00011000012c7983 */ /* 0x000eb60000300800 */
[----:B------:R-:W-:Y:S04]  /*244b0*/  @!UPT UIADD3 URZ, URZ, URZ, URZ ;  /* 0x0000003f3f3ff290 */ /* 0x000fe8000fffe03f */
[----:B------:R-:W-:Y:S01]  /*244c0*/  STL.64 [R1+0x720], R20 ;  /* 0x0007201401007387 */ /* 0x000fe20000100a00 */
[----:B------:R-:W-:Y:S02]  /*244d0*/  STL.64 [R1+0x728], R22 ;  /* 0x0007281601007387 */ /* 0x000fe40000100a00 */
[----:B------:R-:W2:Y:S02]  /*244e0*/  LDL.LU R45, [R1+0x114] ;  /* 0x00011400012d7983 */ /* 0x000ea40000300800 */
[----:B------:R-:W3:Y:S01]  /*244f0*/  LDL.LU R46, [R1+0x118] ;  /* 0x00011800012e7983 */ /* 0x000ee20000300800 */
[----:B------:R-:W3:Y:S01]  /*24500*/  LDL.LU R47, [R1+0x11c] ;  /* 0x00011c00012f7983 */ /* 0x000ee20000300800 */
[----:B0-----:R-:W-:Y:S03]  /*24510*/  HMMA.16816.F32 R16, R52, R14, R48 ;  /* 0x0000000e3410723c */ /* 0x001fe60000001830 */
[----:B---3--:R-:W-:Y:S01]  /*24520*/  STL.64 [R1+0x1728], R46 ;  /* 0x0017282e01007387 */ /* 0x008fe20000100a00 */
[----:B--2---:R-:W-:Y:S02]  /*24530*/  STL.64 [R1+0x1720], R44 ;  /* 0x0017202c01007387 */ /* 0x004fe40000100a00 */
[----:B------:R-:W2:Y:S11]  /*24540*/  LDL.LU R40, [R1+0x150] ;  /* 0x0001500001287983 */ /* 0x000eb60000300800 */
[----:B------:R-:W-:Y:S06]  /*24550*/  @!UPT UIADD3 URZ, URZ, URZ, URZ ;  /* 0x0000003f3f3ff290 */ /* 0x000fec000fffe03f */
[----:B------:R0:W-:Y:S01]  /*24560*/  STL.64 [R1+0x710], R16 ;  /* 0x0007101001007387 */ /* 0x0001e20000100a00 */
[----:B------:R1:W-:Y:S01]  /*24570*/  STL.64 [R1+0x718], R18 ;  /* 0x0007181201007387 */ /* 0x0003e20000100a00 */
[----:B------:R-:W2:Y:S02]  /*24580*/  LDL.LU R41, [R1+0x154] ;  /* 0x0001540001297983 */ /* 0x000ea40000300800 */
[----:B------:R-:W3:Y:S02]  /*24590*/  LDL.LU R42, [R1+0x158] ;  /* 0x00015800012a7983 */ /* 0x000ee40000300800 */
[----:B------:R-:W3:Y:S02]  /*245a0*/  LDL.LU R43, [R1+0x15c] ;  /* 0x00015c00012b7983 */ /* 0x000ee40000300800 */
[----:B------:R-:W-:Y:S02]  /*245b0*/  IMAD.MOV.U32 R58, RZ, RZ, R7 ;  /* 0x000000ffff3a7224 */ /* 0x000fe400078e0007 */
[----:B------:R-:W-:-:S02]  /*245c0*/  IMAD.MOV.U32 R59, RZ, RZ, R6 ;  /* 0x000000ffff3b7224 */ /* 0x000fc400078e0006 */
[----:B------:R-:W-:Y:S02]  /*245d0*/  IMAD.MOV.U32 R35, RZ, RZ, R4 ;  /* 0x000000ffff237224 */ /* 0x000fe400078e0004 */
[----:B------:R-:W-:Y:S01]  /*245e0*/  IMAD.MOV.U32 R34, RZ, RZ, R5 ;  /* 0x000000ffff227224 */ /* 0x000fe200078e0005 */
[----:B---3--:R-:W-:Y:S01]  /*245f0*/  STL.64 [R1+0x1738], R42 ;  /* 0x0017382a01007387 */ /* 0x008fe20000100a00 */
[----:B--2---:R-:W-:Y:S02]  /*24600*/  STL.64 [R1+0x1730], R40 ;  /* 0x0017302801007387 */ /* 0x004fe40000100a00 */
[----:B------:R2:W-:Y:S02]  /*24610*/  STL.64 [R1+0x1740], R58 ;  /* 0x0017403a01007387 */ /* 0x0005e40000100a00 */
[----:B------:R-:W3:Y:S01]  /*24620*/  LDL.LU R36, [R1+0x160] ;  /* 0x0001600001247983 */ /* 0x000ee20000300800 */
[----:B------:R-:W3:Y:S01]  /*24630*/  LDL.LU R37, [R1+0x164] ;  /* 0x0001640001257983 */ /* 0x000ee20000300800 */
[----:B------:R-:W3:Y:S02]  /*24640*/  LDL.LU R38, [R1+0x168] ;  /* 0x0001680001267983 */ /* 0x000ee40000300800 */
[----:B------:R-:W3:Y:S02]  /*24650*/  LDL.LU R39, [R1+0x16c] ;  /* 0x00016c0001277983 */ /* 0x000ee40000300800 */
[----:B------:R-:W4:Y:S01]  /*24660*/  LDL.LU R4, [R1+0x700] ;  /* 0x0007000001047983 */ /* 0x000f220000300800 */
[----:B------:R-:W4:Y:S01]  /*24670*/  LDL.LU R5, [R1+0x704] ;  /* 0x0007040001057983 */ /* 0x000f220000300800 */
[----:B------:R-:W4:Y:S02]  /*24680*/  LDL.LU R6, [R1+0x708] ;  /* 0x0007080001067983 */ /* 0x000f240000300800 */
[----:B------:R-:W4:Y:S02]  /*24690*/  LDL.LU R7, [R1+0x70c] ;  /* 0x00070c0001077983 */ /* 0x000f240000300800 */
[----:B------:R-:W3:Y:S01]  /*246a0*/  LDL.LU R48, [R1+0x4d0] ;  /* 0x0004d00001307983 */ /* 0x000ee20000300800 */
[----:B------:R-:W3:Y:S01]  /*246b0*/  LDL.LU R49, [R1+0x4d4] ;  /* 0x0004d40001317983 */ /* 0x000ee20000300800 */
[----:B------:R-:W3:Y:S02]  /*246c0*/  LDL.LU R50, [R1+0x4d8] ;  /* 0x0004d80001327983 */ /* 0x000ee40000300800 */
[----:B------:R-:W3:Y:S02]  /*246d0*/  LDL.LU R51, [R1+0x4dc] ;  /* 0x0004dc0001337983 */ /* 0x000ee40000300800 */
[----:B0-----:R-:W3:Y:S01]  /*246e0*/  LDL.LU R16, [R1+0x1a0] ;  /* 0x0001a00001107983 */ /* 0x001ee20000300800 */
[----:B------:R-:W3:Y:S01]  /*246f0*/  LDL.LU R17, [R1+0x1a4] ;  /* 0x0001a40001117983 */ /* 0x000ee20000300800 */
[----:B-1----:R-:W3:Y:S02]  /*24700*/  LDL.LU R18, [R1+0x1a8] ;  /* 0x0001a80001127983 */ /* 0x002ee40000300800 */
[----:B------:R-:W3:Y:S02]  /*24710*/  LDL.LU R19, [R1+0x1ac] ;  /* 0x0001ac0001137983 */ /* 0x000ee40000300800 */
[----:B------:R-:W3:Y:S01]  /*24720*/  LDL.64 R22, [R1+0x48] ;  /* 0x0000480001167983 */ /* 0x000ee20000100a00 */
[----:B------:R-:W3:Y:S01]  /*24730*/  LDL.LU R56, [R1+0x190] ;  /* 0x0001900001387983 */ /* 0x000ee20000300800 */
[----:B------:R-:W3:Y:S02]  /*24740*/  LDL.LU R57, [R1+0x194] ;  /* 0x0001940001397983 */ /* 0x000ee40000300800 */
[----:B--2---:R-:W2:Y:S02]  /*24750*/  LDL.LU R58, [R1+0x198] ;  /* 0x00019800013a7983 */ /* 0x004ea40000300800 */
[----:B------:R-:W2:Y:S01]  /*24760*/  LDL.LU R59, [R1+0x19c] ;  /* 0x00019c00013b7983 */ /* 0x000ea20000300800 */
[----:B------:R-:W2:Y:S01]  /*24770*/  LDL.LU R44, [R1+0x180] ;  /* 0x00018000012c7983 */ /* 0x000ea20000300800 */
[----:B------:R-:W2:Y:S02]  /*24780*/  LDL.LU R45, [R1+0x184] ;  /* 0x00018400012d7983 */ /* 0x000ea40000300800 */
[----:B------:R-:W2:Y:S02]  /*24790*/  LDL.LU R46, [R1+0x188] ;  /* 0x00018800012e7983 */ /* 0x000ea40000300800 */
[----:B------:R-:W2:Y:S01]  /*247a0*/  LDL.LU R47, [R1+0x18c] ;  /* 0x00018c00012f7983 */ /* 0x000ea20000300800 */
[----:B------:R-:W2:Y:S01]  /*247b0*/  LDL.LU R28, [R1+0x170] ;  /* 0x00017000011c7983 */ /* 0x000ea20000300800 */
[----:B------:R-:W2:Y:S02]  /*247c0*/  LDL.LU R29, [R1+0x174] ;  /* 0x00017400011d7983 */ /* 0x000ea40000300800 */
[----:B------:R-:W2:Y:S02]  /*247d0*/  LDL.LU R30, [R1+0x178] ;  /* 0x00017800011e7983 */ /* 0x000ea40000300800 */
[----:B------:R-:W2:Y:S02]  /*247e0*/  LDL.LU R31, [R1+0x17c] ;  /* 0x00017c00011f7983 */ /* 0x000ea40000300800 */
[----:B------:R-:W-:Y:S01]  /*247f0*/  IMAD.MOV.U32 R27, RZ, RZ, R12 ;  /* 0x000000ffff1b7224 */ /* 0x000fe200078e000c */
[----:B------:R0:W-:Y:S01]  /*24800*/  STL.64 [R1+0x16d0], R14 ;  /* 0x0016d00e01007387 */ /* 0x0001e20000100a00 */
[----:B------:R-:W-:-:S02]  /*24810*/  IMAD.MOV.U32 R26, RZ, RZ, R13 ;  /* 0x000000ffff1a7224 */ /* 0x000fc400078e000d */
        /* <DEDUP_REMOVED lines=9> */
[----:B0-----:R-:W3:Y:S01]  /*248b0*/  LDL.LU.64 R6, [R1+0x1768] ;  /* 0x0017680001067983 */ /* 0x001ee20000300a00 */
[----:B------:R-:W-:Y:S02]  /*248c0*/  IMAD.MOV.U32 R43, RZ, RZ, R8 ;  /* 0x000000ffff2b7224 */ /* 0x000fe400078e0008 */
[----:B------:R0:W-:Y:S02]  /*248d0*/  STL.64 [R1+0x16d8], R10 ;  /* 0x0016d80a01007387 */ /* 0x0001e40000100a00 */
[----:B------:R-:W-:Y:S01]  /*248e0*/  IMAD.MOV.U32 R42, RZ, RZ, R9 ;  /* 0x000000ffff2a7224 */ /* 0x000fe200078e0009 */
[----:B------:R-:W4:Y:S01]  /*248f0*/  LDL.LU R8, [R1+0x130] ;  /* 0x0001300001087983 */ /* 0x000f220000300800 */
[----:B------:R-:W4:Y:S03]  /*24900*/  LDL.LU R9, [R1+0x134] ;  /* 0x0001340001097983 */ /* 0x000f260000300800 */
[----:B0-----:R-:W4:Y:S01]  /*24910*/  LDL.LU R10, [R1+0x138] ;  /* 0x00013800010a7983 */ /* 0x001f220000300800 */
[----:B------:R-:W4:Y:S01]  /*24920*/  LDL.LU R11, [R1+0x13c] ;  /* 0x00013c00010b7983 */ /* 0x000f220000300800 */
[----:B---3--:R-:W-:Y:S02]  /*24930*/  HMMA.16816.F32 R52, R52, R6, R48 ;  /* 0x000000063434723c */ /* 0x008fe40000001830 */
[----:B------:R-:W3:Y:S01]  /*24940*/  LDL.LU.64 R50, [R1+0x1760] ;  /* 0x0017600001327983 */ /* 0x000ee20000300a00 */
[----:B------:R-:W3:Y:S02]  /*24950*/  LDL.LU.64 R48, [R1+0x1758] ;  /* 0x0017580001307983 */ /* 0x000ee40000300a00 */
[----:B------:R-:W-:-:S02]  /*24960*/  IMAD.MOV.U32 R5, RZ, RZ, R22 ;  /* 0x000000ffff057224 */ /* 0x000fc400078e0016 */
[----:B------:R-:W-:Y:S11]  /*24970*/  IMAD.MOV.U32 R4, RZ, RZ, R23 ;  /* 0x000000ffff047224 */ /* 0x000ff600078e0017 */
[----:B------:R-:W-:Y:S05]  /*24980*/  @!UPT UIADD3 URZ, URZ, URZ, URZ ;  /* 0x0000003f3f3ff290 */ /* 0x000fea000fffe03f */
[----:B------:R0:W-:Y:S01]  /*24990*/  STL.64 [R1+0x200], R52 ;  /* 0x0002003401007387 */ /* 0x0001e20000100a00 */
[----:B------:R1:W-:Y:S03]  /*249a0*/  STL.64 [R1+0x208], R54 ;  /* 0x0002083601007387 */ /* 0x0003e60000100a00 */
[----:B0-----:R-:W4:Y:S01]  /*249b0*/  LDL.LU R52, [R1+0x140] ;  /* 0x0001400001347983 */ /* 0x001f220000300800 */
[----:B------:R-:W4:Y:S02]  /*249c0*/  LDL.LU R53, [R1+0x144] ;  /* 0x0001440001357983 */ /* 0x000f240000300800 */
[----:B-1----:R-:W4:Y:S02]  /*249d0*/  LDL.LU R54, [R1+0x148] ;  /* 0x0001480001367983 */ /* 0x002f240000300800 */
[----:B------:R-:W4:Y:S01]  /*249e0*/  LDL.LU R55, [R1+0x14c] ;  /* 0x00014c0001377983 */ /* 0x000f220000300800 */
[----:B------:R-:W-:Y:S01]  /*249f0*/  STL.64 [R1+0x16c8], R6 ;  /* 0x0016c80601007387 */ /* 0x000fe20000100a00 */
[C---:B---3--:R-:W-:Y:S03]  /*24a00*/  HMMA.16816.F32 R16, R48.reuse, R22, R16 ;  /* 0x000000163010723c */ /* 0x048fe60000001810 */
[----:B------:R-:W3:Y:S05]  /*24a10*/  LDL.LU.64 R22, [R1+0x1750] ;  /* 0x0017500001167983 */ /* 0x000eea0000300a00 */
[C---:B--2---:R-:W-:Y:S11]  /*24a20*/  HMMA.16816.F32 R40, R48.reuse, R42, R56 ;  /* 0x0000002a3028723c */ /* 0x044ff60000001838 */
[----:B------:R-:W-:Y:S04]  /*24a30*/  @!UPT UIADD3 URZ, URZ, URZ, URZ ;  /* 0x0000003f3f3ff290 */ /* 0x000fe8000fffe03f */
[----:B------:R-:W-:Y:S01]  /*24a40*/  STL.64 [R1+0xa10], R16 ;  /* 0x000a101001007387 */ /* 0x000fe20000100a00 */
[----:B------:R-:W-:Y:S02]  /*24a50*/  IMAD.MOV.U32 R20, RZ, RZ, R18 ;  /* 0x000000ffff147224 */ /* 0x000fe400078e0012 */
[----:B------:R0:W-:Y:S02]  /*24a60*/  STL.64 [R1+0xa18], R18 ;  /* 0x000a181201007387 */ /* 0x0001e40000100a00 */
[----:B0-----:R-:W2:Y:S01]  /*24a70*/  LDL.LU.64 R18, [R1+0x1748] ;  /* 0x0017480001127983 */ /* 0x001ea20000300a00 */
[----:B------:R-:W-:Y:S02]  /*24a80*/  STL [R1+0x14a4], R16 ;  /* 0x0014a41001007387 */ /* 0x000fe40000100800 */
[----:B------:R-:W-:Y:S02]  /*24a90*/  STL [R1+0x14a0], R20 ;  /* 0x0014a01401007387 */ /* 0x000fe40000100800 */
[----:B------:R-:W2:Y:S01]  /*24aa0*/  LDL.LU.64 R58, [R1+0x1740] ;  /* 0x00174000013a7983 */ /* 0x000ea20000300a00 */
[C---:B------:R-:W-:Y:S08]  /*24ab0*/  HMMA.16816.F32 R24, R48.reuse, R26, R44 ;  /* 0x0000001a3018723c */ /* 0x040ff0000000182c */
[----:B------:R-:W-:Y:S01]  /*24ac0*/  HMMA.16816.F32 R32, R48, R34, R28 ;  /* 0x000000223020723c */ /* 0x000fe2000000181c */
[----:B------:R-:W-:-:S02]  /*24ad0*/  IMAD.MOV.U32 R17, RZ, RZ, R40 ;  /* 0x000000ffff117224 */ /* 0x000fc400078e0028 */
[----:B------:R-:W-:Y:S01]  /*24ae0*/  IMAD.MOV.U32 R21, RZ, RZ, R42 ;  /* 0x000000ffff157224 */ /* 0x000fe200078e002a */
[----:B------:R-:W-:Y:S01]  /*24af0*/  STL.64 [R1+0x9f0], R40 ;  /* 0x0009f02801007387 */ /* 0x000fe20000100a00 */
[----:B------:R0:W-:Y:S03]  /*24b00*/  STL.64 [R1+0x9f8], R42 ;  /* 0x0009f82a01007387 */ /* 0x0001e60000100a00 */
[----:B0-----:R-:W3:Y:S01]  /*24b10*/  LDL.LU.64 R42, [R1+0x1738] ;  /* 0x00173800012a7983 */ /* 0x001ee20000300a00 */
[----:B------:R-:W3:Y:S02]  /*24b20*/  LDL.LU.64 R40, [R1+0x1730] ;  /* 0x0017300001287983 */ /* 0x000ee40000300a00 */
[----:B------:R-:W-:Y:S02]  /*24b30*/  STL [R1+0x14ac], R17 ;  /* 0x0014ac1101007387 */ /* 0x000fe40000100800 */
[----:B------:R-:W-:Y:S01]  /*24b40*/  STL [R1+0x14a8], R21 ;  /* 0x0014a81501007387 */ /* 0x000fe20000100800 */
[----:B------:R-:W3:Y:S01]  /*24b50*/  LDL.LU.64 R46, [R1+0x1728] ;  /* 0x00172800012e7983 */ /* 0x000ee20000300a00 */
[----:B------:R-:W3:Y:S02]  /*24b60*/  LDL.LU.64 R44, [R1+0x1720] ;  /* 0x00172000012c7983 */ /* 0x000ee40000300a00 */
[----:B------:R-:W-:Y:S02]  /*24b70*/  STL.64 [R1+0x9e0], R24 ;  /* 0x0009e01801007387 */ /* 0x000fe40000100a00 */
[----:B------:R0:W-:Y:S02]  /*24b80*/  STL.64 [R1+0x9e8], R26 ;  /* 0x0009e81a01007387 */ /* 0x0001e40000100a00 */
[----:B0-----:R-:W3:Y:S01]  /*24b90*/  LDL.LU.64 R26, [R1+0x1718] ;  /* 0x00171800011a7983 */ /* 0x001ee20000300a00 */
[----:B------:R-:W3:Y:S02]  /*24ba0*/  LDL.LU.64 R30, [R1+0x1710] ;  /* 0x00171000011e7983 */ /* 0x000ee40000300a00 */
[----:B------:R-:W3:Y:S02]  /*24bb0*/  LDL.LU R29, [R1+0x1708] ;  /* 0x00170800011d7983 */ /* 0x000ee40000300800 */
[----:B------:R-:W-:Y:S01]  /*24bc0*/  STL.64 [R1+0x9d0], R32 ;  /* 0x0009d02001007387 */ /* 0x000fe20000100a00 */
[----:B------:R0:W-:Y:S04]  /*24bd0*/  STL.64 [R1+0x9d8], R34 ;  /* 0x0009d82201007387 */ /* 0x0001e80000100a00 */
[----:B0-----:R-:W3:Y:S01]  /*24be0*/  LDL.LU.64 R34, [R1+0x1700] ;  /* 0x0017000001227983 */ /* 0x001ee20000300a00 */
[----:B------:R-:W3:Y:S01]  /*24bf0*/  LDL.LU.64 R32, [R1+0x16f8] ;  /* 0x0016f80001207983 */ /* 0x000ee20000300a00 */
[C---:B--2---:R-:W-:Y:S02]  /*24c00*/  HMMA.16816.F32 R56, R48.reuse, R58, R36 ;  /* 0x0000003a3038723c */ /* 0x044fe40000001824 */
[----:B------:R-:W2:Y:S11]  /*24c10*/  LDL.LU.64 R38, [R1+0x16f0] ;  /* 0x0016f00001267983 */ /* 0x000eb60000300a00 */
[----:B------:R-:W-:Y:S10]  /*24c20*/  @!UPT UIADD3 URZ, URZ, URZ, URZ ;  /* 0x0000003f3f3ff290 */ /* 0x000ff4000fffe03f */
[----:B------:R-:W-:Y:S01]  /*24c30*/  STL.64 [R1+0x900], R56 ;  /* 0x0009003801007387 */ /* 0x000fe20000100a00 */
[----:B------:R0:W-:Y:S03]  /*24c40*/  STL.64 [R1+0x908], R58 ;  /* 0x0009083a01007387 */ /* 0x0001e60000100a00 */
[----:B0-----:R-:W3:Y:S02]  /*24c50*/  LDL.LU.64 R58, [R1+0x16e8] ;  /* 0x0016e800013a7983 */ /* 0x001ee40000300a00 */
[C---:B---3--:R-:W-:Y:S11]  /*24c60*/  HMMA.16816.F32 R40, R48.reuse, R58, R40 ;  /* 0x0000003a3028723c */ /* 0x048ff60000001828 */
[----:B------:R-:W-:Y:S11]  /*24c70*/  @!UPT UIADD3 URZ, URZ, URZ, URZ ;  /* 0x0000003f3f3ff290 */ /* 0x000ff6000fffe03f */
[----:B------:R-:W-:Y:S01]  /*24c80*/  @!UPT UIADD3 URZ, URZ, URZ, URZ ;  /* 0x0000003f3f3ff290 */ /* 0x000fe2000fffe03f */
[----:B------:R-:W-:Y:S01]  /*24c90*/  STL.64 [R1+0x8f0], R40 ;  /* 0x0008f02801007387 */ /* 0x000fe20000100a00 */
[----:B------:R0:W-:Y:S03]  /*24ca0*/  STL.64 [R1+0x8f8], R42 ;  /* 0x0008f82a01007387 */ /* 0x0001e60000100a00 */
[----:B0-----:R-:W4:Y:S01]  /*24cb0*/  LDL.LU.64 R42, [R1+0x16e0] ;  /* 0x0016e000012a7983 */ /* 0x001f220000300a00 */
[----:B------:R-:W-:Y:S01]  /*24cc0*/  STL.64 [R1+0x1688], R58 ;  /* 0x0016883a01007387 */ /* 0x000fe20000100a00 */
[C---:B----4-:R-:W-:Y:S02]  /*24cd0*/  HMMA.16816.F32 R52, R48.reuse, R42, R52 ;  /* 0x0000002a3034723c */ /* 0x050fe40000001834 */
[----:B------:R2:W-:Y:S06]  /*24ce0*/  STL.64 [R1+0x1690], R42 ;  /* 0x0016902a01007387 */ /* 0x0005ec0000100a00 */
[C---:B--2---:R-:W-:Y:S08]  /*24cf0*/  HMMA.16816.F32 R40, R48.reuse, R38, R8 ;  /* 0x000000263028723c */ /* 0x044ff00000001808 */
[C---:B------:R-:W-:Y:S07]  /*24d00*/  HMMA.16816.F32 R8, R48.reuse, R34, R12 ;  /* 0x000000223008723c */ /* 0x040fee000000180c */
[----:B------:R-:W-:Y:S01]  /*24d10*/  STL.64 [R1+0x8e0], R52 ;  /* 0x0008e03401007387 */ /* 0x000fe20000100a00 */
[----:B------:R-:W-:Y:S02]  /*24d20*/  STL.64 [R1+0x8e8], R54 ;  /* 0x0008e83601007387 */ /* 0x000fe40000100a00 */
[----:B------:R-:W-:Y:S05]  /*24d30*/  STL.64 [R1+0x1698], R38 ;  /* 0x0016982601007387 */ /* 0x000fea0000100a00 */
[----:B------:R-:W-:Y:S01]  /*24d40*/  STL.64 [R1+0x8d0], R40 ;  /* 0x0008d02801007387 */ /* 0x000fe20000100a00 */
[----:B------:R-:W-:Y:S02]  /*24d50*/  STL.64 [R1+0x8d8], R42 ;  /* 0x0008d82a01007387 */ /* 0x000fe40000100a00 */
[----:B------:R-:W-:Y:S02]  /*24d60*/  STL.64 [R1+0x1680], R34 ;  /* 0x0016802201007387 */ /* 0x000fe40000100a00 */
[----:B------:R-:W-:Y:S03]  /*24d70*/  STL.64 [R1+0x1678], R32 ;  /* 0x0016782001007387 */ /* 0x000fe60000100a00 */
[----:B------:R-:W-:Y:S01]  /*24d80*/  STL.64 [R1+0x8c0], R8 ;  /* 0x0008c00801007387 */ /* 0x000fe20000100a00 */
[----:B------:R0:W-:Y:S02]  /*24d90*/  STL.64 [R1+0x8c8], R10 ;  /* 0x0008c80a01007387 */ /* 0x0001e40000100a00 */
[----:B------:R-:W2:Y:S01]  /*24da0*/  LDL.LU R36, [R1+0x6e0] ;  /* 0x0006e00001247983 */ /* 0x000ea20000300800 */
[----:B0-----:R-:W-:Y:S11]  /*24db0*/  HMMA.16816.F32 R8, R48, R30, R44 ;  /* 0x0000001e3008723c */ /* 0x001ff6000000182c */
[----:B------:R-:W-:Y:S11]  /*24dc0*/  @!UPT UIADD3 URZ, URZ, URZ, URZ ;  /* 0x0000003f3f3ff290 */ /* 0x000ff6000fffe03f */
[----:B------:R-:W-:Y:S01]  /*24dd0*/  @!UPT UIADD3 URZ, URZ, URZ, URZ ;  /* 0x0000003f3f3ff290 */ /* 0x000fe2000fffe03f */
[----:B------:R0:W-:Y:S01]  /*24de0*/  STL.64 [R1+0x8b0], R8 ;  /* 0x0008b00801007387 */ /* 0x0001e20000100a00 */
[----:B------:R1:W-:Y:S02]  /*24df0*/  STL.64 [R1+0x8b8], R10 ;  /* 0x0008b80a01007387 */ /* 0x0003e40000100a00 */
[----:B------:R-:W2:Y:S02]  /*24e00*/  LDL.LU R37, [R1+0x6e4] ;  /* 0x0006e40001257983 */ /* 0x000ea40000300800 */
[----:B------:R-:W3:Y:S01]  /*24e10*/  LDL.LU R38, [R1+0x6e8] ;  /* 0x0006e80001267983 */ /* 0x000ee20000300800 */
[----:B------:R-:W3:Y:S04]  /*24e20*/  LDL.LU R39, [R1+0x6ec] ;  /* 0x0006ec0001277983 */ /* 0x000ee80000300800 */
[----:B---3--:R3:W-:Y:S01]  /*24e30*/  STL.64 [R1+0x16a8], R38 ;  /* 0x0016a82601007387 */ /* 0x0087e20000100a00 */
[----:B--2---:R-:W-:Y:S02]  /*24e40*/  STL.64 [R1+0x16a0], R36 ;  /* 0x0016a02401007387 */ /* 0x004fe40000100a00 */
[----:B0-----:R-:W2:Y:S02]  /*24e50*/  LDL.LU R8, [R1+0x100] ;  /* 0x0001000001087983 */ /* 0x001ea40000300800 */
[----:B------:R-:W2:Y:S01]  /*24e60*/  LDL.LU R9, [R1+0x104] ;  /* 0x0001040001097983 */ /* 0x000ea20000300800 */
[----:B-1----:R-:W2:Y:S01]  /*24e70*/  LDL.LU R10, [R1+0x108] ;  /* 0x00010800010a7983 */ /* 0x002ea20000300800 */
[----:B------:R-:W2:Y:S02]  /*24e80*/  LDL.LU R11, [R1+0x10c] ;  /* 0x00010c00010b7983 */ /* 0x000ea40000300800 */
        /* <DEDUP_REMOVED lines=15> */
[----:B---3--:R-:W-:-:S02]  /*24f80*/  IMAD.MOV.U32 R39, RZ, RZ, R4 ;  /* 0x000000ffff277224 */ /* 0x008fc400078e0004 */
[----:B------:R-:W3:Y:S02]  /*24f90*/  LDL.LU R55, [R1+0xdc] ;  /* 0x0000dc0001377983 */ /* 0x000ee40000300800 */
[----:B------:R-:W-:Y:S01]  /*24fa0*/  IMAD.MOV.U32 R38, RZ, RZ, R5 ;  /* 0x000000ffff267224 */ /* 0x000fe200078e0005 */
[----:B------:R-:W3:Y:S01]  /*24fb0*/  LDL.LU R4, [R1+0x250] ;  /* 0x0002500001047983 */ /* 0x000ee20000300800 */
[----:B------:R-:W3:Y:S02]  /*24fc0*/  LDL.LU R5, [R1+0x254] ;  /* 0x0002540001057983 */ /* 0x000ee40000300800 */
[----:B------:R-:W3:Y:S02]  /*24fd0*/  LDL.LU R6, [R1+0x258] ;  /* 0x0002580001067983 */ /* 0x000ee40000300800 */
[----:B------:R-:W3:Y:S01]  /*24fe0*/  LDL.LU R7, [R1+0x25c] ;  /* 0x00025c0001077983 */ /* 0x000ee20000300800 */
[----:B------:R-:W3:Y:S01]  /*24ff0*/  LDL.64 R42, [R1+0x38] ;  /* 0x00003800012a7983 */ /* 0x000ee20000100a00 */
[C---:B--2---:R-:W-:Y:S08]  /*25000*/  HMMA.16816.F32 R8, R48.reuse, R26, R8 ;  /* 0x0000001a3008723c */ /* 0x044ff00000001808 */
[C---:B----4-:R-:W-:Y:S08]  /*25010*/  HMMA.16816.F32 R32, R48.reuse, R22, R32 ;  /* 0x000000163020723c */ /* 0x050ff00000001820 */
[C---:B------:R-:W-:Y:S01]  /*25020*/  HMMA.16816.F32 R12, R48.reuse, R18, R12 ;  /* 0x00000012300c723c */ /* 0x040fe2000000180c */
[----:B---3--:R0:W-:Y:S01]  /*25030*/  STL.64 [R1+0x16b0], R42 ;  /* 0x0016b02a01007387 */ /* 0x0081e20000100a00 */
[----:B------:R-:W2:Y:S02]  /*25040*/  LDL.LU R40, [R1+0x6f0] ;  /* 0x0006f00001287983 */ /* 0x000ea40000300800 */
[----:B------:R-:W2:Y:S01]  /*25050*/  LDL.LU R41, [R1+0x6f4] ;  /* 0x0006f40001297983 */ /* 0x000ea20000300800 */
[----:B0-----:R-:W2:Y:S01]  /*25060*/  LDL.LU R42, [R1+0x6f8] ;  /* 0x0006f800012a7983 */ /* 0x001ea20000300800 */
[----:B------:R-:W2:Y:S02]  /*25070*/  LDL.LU R43, [R1+0x6fc] ;  /* 0x0006fc00012b7983 */ /* 0x000ea40000300800 */
[----:B------:R-:W3:Y:S02]  /*25080*/  LDL.LU R56, [R1+0x6d0] ;  /* 0x0006d00001387983 */ /* 0x000ee40000300800 */
[----:B------:R-:W3:Y:S01]  /*25090*/  LDL.LU R57, [R1+0x6d4] ;  /* 0x0006d40001397983 */ /* 0x000ee20000300800 */
[----:B------:R-:W3:Y:S01]  /*250a0*/  LDL.LU R58, [R1+0x6d8] ;  /* 0x0006d800013a7983 */ /* 0x000ee20000300800 */
[----:B------:R-:W3:Y:S02]  /*250b0*/  LDL.LU R59, [R1+0x6dc] ;  /* 0x0006dc00013b7983 */ /* 0x000ee40000300800 */
[----:B------:R0:W-:Y:S02]  /*250c0*/  STL.64 [R1+0x1670], R30 ;  /* 0x0016701e01007387 */ /* 0x0001e40000100a00 */
[----:B0-----:R-:W4:Y:S01]  /*250d0*/  LDL.64 R30, [R1+0x8] ;  /* 0x00000800011e7983 */ /* 0x001f220000100a00 */
[----:B------:R-:W-:Y:S02]  /*250e0*/  STL.64 [R1+0x8a0], R8 ;  /* 0x0008a00801007387 */ /* 0x000fe40000100a00 */
[----:B------:R0:W-:Y:S02]  /*250f0*/  STL.64 [R1+0x8a8], R10 ;  /* 0x0008a80a01007387 */ /* 0x0001e40000100a00 */
[----:B0-----:R-:W2:Y:S01]  /*25100*/  LDL.LU.64 R10, [R1+0x16d8] ;  /* 0x0016d800010a7983 */ /* 0x001ea20000300a00 */
[----:B------:R0:W-:Y:S02]  /*25110*/  STL.64 [R1+0x1668], R26 ;  /* 0x0016681a01007387 */ /* 0x0001e40000100a00 */
[----:B------:R-:W4:Y:S02]  /*25120*/  LDL.LU R24, [R1+0x6b0] ;  /* 0x0006b00001187983 */ /* 0x000f240000300800 */
[----:B------:R-:W4:Y:S01]  /*25130*/  LDL.LU R25, [R1+0x6b4] ;  /* 0x0006b40001197983 */ /* 0x000f220000300800 */
[----:B0-----:R-:W4:Y:S01]  /*25140*/  LDL.LU R26, [R1+0x6b8] ;  /* 0x0006b800011a7983 */ /* 0x001f220000300800 */
[----:B------:R-:W4:Y:S02]  /*25150*/  LDL.LU R27, [R1+0x6bc] ;  /* 0x0006bc00011b7983 */ /* 0x000f240000300800 */
[----:B------:R0:W-:Y:S02]  /*25160*/  STL.64 [R1+0x890], R32 ;  /* 0x0008902001007387 */ /* 0x0001e40000100a00 */
[----:B------:R1:W-:Y:S01]  /*25170*/  STL.64 [R1+0x898], R34 ;  /* 0x0008982201007387 */ /* 0x0003e20000100a00 */
[----:B0-----:R-:W3:Y:S01]  /*25180*/  LDL.LU R32, [R1+0x6a0] ;  /* 0x0006a00001207983 */ /* 0x001ee20000300800 */
[----:B------:R-:W3:Y:S02]  /*25190*/  LDL.LU R33, [R1+0x6a4] ;  /* 0x0006a40001217983 */ /* 0x000ee40000300800 */
[----:B-1----:R-:W3:Y:S02]  /*251a0*/  LDL.LU R34, [R1+0x6a8] ;  /* 0x0006a80001227983 */ /* 0x002ee40000300800 */
[----:B------:R-:W3:Y:S01]  /*251b0*/  LDL.LU R35, [R1+0x6ac] ;  /* 0x0006ac0001237983 */ /* 0x000ee20000300800 */
[----:B------:R0:W-:Y:S04]  /*251c0*/  STL.64 [R1+0x1660], R22 ;  /* 0x0016601601007387 */ /* 0x0001e80000100a00 */
[----:B0-----:R-:W3:Y:S01]  /*251d0*/  LDL.64 R22, [R1+0x18] ;  /* 0x0000180001167983 */ /* 0x001ee20000100a00 */
[----:B------:R-:W-:Y:S02]  /*251e0*/  STL.64 [R1+0x880], R12 ;  /* 0x0008800c01007387 */ /* 0x000fe40000100a00 */
[----:B------:R0:W-:Y:S02]  /*251f0*/  STL.64 [R1+0x888], R14 ;  /* 0x0008880e01007387 */ /* 0x0001e40000100a00 */
[----:B0-----:R-:W3:Y:S01]  /*25200*/  LDL.LU.64 R14, [R1+0x16d0] ;  /* 0x0016d000010e7983 */ /* 0x001ee20000300a00 */
[C---:B--2---:R-:W-:Y:S08]  /*25210*/  HMMA.16816.F32 R4, R48.reuse, R10, R4 ;  /* 0x0000000a3004723c */ /* 0x044ff00000001804 */
[C---:B---3--:R-:W-:Y:S11]  /*25220*/  HMMA.16816.F32 R52, R48.reuse, R14, R52 ;  /* 0x0000000e3034723c */ /* 0x048ff60000001834 */
[----:B------:R-:W-:Y:S11]  /*25230*/  @!UPT UIADD3 URZ, URZ, URZ, URZ ;  /* 0x0000003f3f3ff290 */ /* 0x000ff6000fffe03f */
[----:B------:R-:W-:Y:S01]  /*25240*/  @!UPT UIADD3 URZ, URZ, URZ, URZ ;  /* 0x0000003f3f3ff290 */ /* 0x000fe2000fffe03f */
[----:B------:R-:W-:Y:S01]  /*25250*/  STL.64 [R1+0x870], R52 ;  /* 0x0008703401007387 */ /* 0x000fe20000100a00 */
[----:B------:R-:W-:Y:S02]  /*25260*/  STL.64 [R1+0x878], R54 ;  /* 0x0008783601007387 */ /* 0x000fe40000100a00 */
[----:B------:R-:W0:Y:S02]  /*25270*/  LDSM.16.MT88.4 R52, [R29+0x1080] ;  /* 0x001080001d34783b */ /* 0x000e240000004200 */
[----:B0-----:R-:W-:Y:S02]  /*25280*/  STL.64 [R1+0x1658], R54 ;  /* 0x0016583601007387 */ /* 0x001fe40000100a00 */
[----:B------:R0:W-:Y:S02]  /*25290*/  STL.64 [R1+0x1650], R52 ;  /* 0x0016503401007387 */ /* 0x0001e40000100a00 */
[----:B0-----:R-:W2:Y:S01]  /*252a0*/  LDL.LU R52, [R1+0x6c0] ;  /* 0x0006c00001347983 */ /* 0x001ea20000300800 */
[----:B------:R-:W2:Y:S02]  /*252b0*/  LDL.LU R53, [R1+0x6c4] ;  /* 0x0006c40001357983 */ /* 0x000ea40000300800 */
[----:B------:R-:W2:Y:S02]  /*252c0*/  LDL.LU R54, [R1+0x6c8] ;  /* 0x0006c80001367983 */ /* 0x000ea40000300800 */
[----:B------:R-:W2:Y:S01]  /*252d0*/  LDL.LU R55, [R1+0x6cc] ;  /* 0x0006cc0001377983 */ /* 0x000ea20000300800 */
[----:B------:R-:W-:Y:S01]  /*252e0*/  STL.64 [R1+0x860], R4 ;  /* 0x0008600401007387 */ /* 0x000fe20000100a00 */
[----:B------:R0:W-:Y:S03]  /*252f0*/  STL.64 [R1+0x868], R6 ;  /* 0x0008680601007387 */ /* 0x0001e60000100a00 */
[----:B0-----:R-:W3:Y:S02]  /*25300*/  LDL.LU.64 R6, [R1+0x16c8] ;  /* 0x0016c80001067983 */ /* 0x001ee40000300a00 */
[----:B---3--:R-:W-:Y:S02]  /*25310*/  HMMA.16816.F32 R48, R48, R6, R44 ;  /* 0x000000063030723c */ /* 0x008fe4000000182c */
[----:B------:R-:W3:Y:S01]  /*25320*/  LDL.LU.64 R46, [R1+0x16c0] ;  /* 0x0016c000012e7983 */ /* 0x000ee20000300a00 */
[----:B------:R-:W3:Y:S11]  /*25330*/  LDL.LU.64 R44, [R1+0x16b8] ;  /* 0x0016b800012c7983 */ /* 0x000ef60000300a00 */
[----:B------:R-:W-:Y:S09]  /*25340*/  @!UPT UIADD3 URZ, URZ, URZ, URZ ;  /* 0x0000003f3f3ff290 */ /* 0x000ff2000fffe03f */
[----:B------:R-:W-:Y:S01]  /*25350*/  STL.64 [R1+0x850], R48 ;  /* 0x0008503001007387 */ /* 0x000fe20000100a00 */
[----:B------:R0:W-:Y:S03]  /*25360*/  STL.64 [R1+0x858], R50 ;  /* 0x0008583201007387 */ /* 0x0001e60000100a00 */
[----:B0-----:R-:W2:Y:S01]  /*25370*/  LDL.64 R50, [R1+0x28] ;  /* 0x0000280001327983 */ /* 0x001ea20000100a00 */
[C---:B---3--:R-:W-:Y:S03]  /*25380*/  HMMA.16816.F32 R36, R44.reuse, R38, R40 ;  /* 0x000000262c24723c */ /* 0x048fe60000001828 */
[----:B------:R-:W3:Y:S11]  /*25390*/  LDL.LU.64 R42, [R1+0x16b0] ;  /* 0x0016b000012a7983 */ /* 0x000ef60000300a00 */
[----:B------:R-:W-:Y:S09]  /*253a0*/  @!UPT UIADD3 URZ, URZ, URZ, URZ ;  /* 0x0000003f3f3ff290 */ /* 0x000ff2000fffe03f */
[----:B------:R-:W-:Y:S01]  /*253b0*/  STL.64 [R1+0x250], R36 ;  /* 0x0002502401007387 */ /* 0x000fe20000100a00 */
[----:B------:R0:W-:Y:S03]  /*253c0*/  STL.64 [R1+0x258], R38 ;  /* 0x0002582601007387 */ /* 0x0001e60000100a00 */
[----:B0-----:R-:W4:Y:S01]  /*253d0*/  LDL.LU.64 R38, [R1+0x16a8] ;  /* 0x0016a80001267983 */ /* 0x001f220000300a00 */
[----:B------:R-:W4:Y:S01]  /*253e0*/  LDL.LU.64 R36, [R1+0x16a0] ;  /* 0x0016a00001247983 */ /* 0x000f220000300a00 */
[----:B--2---:R-:W-:Y:S01]  /*253f0*/  HMMA.16816.F32 R56, R44, R50, R56 ;  /* 0x000000322c38723c */ /* 0x004fe20000001838 */
[----:B------:R-:W-:Y:S02]  /*25400*/  IMAD.MOV.U32 R5, RZ, RZ, R50 ;  /* 0x000000ffff057224 */ /* 0x000fe400078e0032 */
[----:B---3--:R-:W-:Y:S02]  /*25410*/  IMAD.MOV.U32 R9, RZ, RZ, R42 ;  /* 0x000000ffff097224 */ /* 0x008fe400078e002a */
[----:B------:R-:W-:-:S03]  /*25420*/  IMAD.MOV.U32 R8, RZ, RZ, R43 ;  /* 0x000000ffff087224 */ /* 0x000fc600078e002b */
[----:B----4-:R-:W-:Y:S11]  /*25430*/  HMMA.16816.F32 R36, R44, R42, R36 ;  /* 0x0000002a2c24723c */ /* 0x010ff60000001824 */
        /* <DEDUP_REMOVED lines=8> */
[----:B0-----:R-:W4:Y:S01]  /*254c0*/  LDL.LU.64 R58, [R1+0x1688] ;  /* 0x00168800013a7983 */ /* 0x001f220000300a00 */
[----:B------:R-:W-:-:S02]  /*254d0*/  IMAD.MOV.U32 R4, RZ, RZ, R51 ;  /* 0x000000ffff047224 */ /* 0x000fc400078e0033 */
[----:B------:R-:W-:Y:S01]  /*254e0*/  IMAD.MOV.U32 R13, RZ, RZ, R22 ;  /* 0x000000ffff0d7224 */ /* 0x000fe200078e0016 */
[----:B------:R-:W-:Y:S01]  /*254f0*/  HMMA.16816.F32 R48, R44, R22, R52 ;  /* 0x000000162c30723c */ /* 0x000fe20000001834 */
[----:B------:R-:W-:-:S07]  /*25500*/  IMAD.MOV.U32 R12, RZ, RZ, R23 ;  /* 0x000000ffff0c7224 */ /* 0x000fce00078e0017 */
[----:B------:R-:W-:Y:S01]  /*25510*/  HMMA.16816.F32 R20, R44, R30, R24 ;  /* 0x0000001e2c14723c */ /* 0x000fe20000001818 */
[----:B------:R-:W0:Y:S04]  /*25520*/  S2R R37, SR_TID.X ;  /* 0x0000000000257919 */ /* 0x000e280000002100 */
[----:B------:R-:W1:Y:S10]  /*25530*/  S2R R57, SR_TID.X ;  /* 0x0000000000397919 */ /* 0x000e740000002100 */
[----:B------:R0:W-:Y:S01]  /*25540*/  STL.64 [R1+0x210], R48 ;  /* 0x0002103001007387 */ /* 0x0001e20000100a00 */
[----:B------:R1:W-:Y:S07]  /*25550*/  STL.64 [R1+0x218], R50 ;  /* 0x0002183201007387 */ /* 0x0003ee0000100a00 */
[----:B------:R-:W-:Y:S02]  /*25560*/  STL.64 [R1+0x1f0], R20 ;  /* 0x0001f01401007387 */ /* 0x000fe40000100a00 */
[----:B------:R4:W-:Y:S01]  /*25570*/  STL.64 [R1+0x1f8], R22 ;  /* 0x0001f81601007387 */ /* 0x0009e20000100a00 */
[----:B0-----:R-:W3:Y:S01]  /*25580*/  LDL.LU R48, [R1+0x690] ;  /* 0x0006900001307983 */ /* 0x001ee20000300800 */
[----:B------:R-:W3:Y:S02]  /*25590*/  LDL.LU R49, [R1+0x694] ;  /* 0x0006940001317983 */ /* 0x000ee40000300800 */
[----:B-1----:R-:W3:Y:S02]  /*255a0*/  LDL.LU R50, [R1+0x698] ;  /* 0x0006980001327983 */ /* 0x002ee40000300800 */
[----:B------:R-:W3:Y:S02]  /*255b0*/  LDL.LU R51, [R1+0x69c] ;  /* 0x00069c0001337983 */ /* 0x000ee40000300800 */
[----:B------:R-:W-:Y:S01]  /*255c0*/  IMAD.MOV.U32 R56, RZ, RZ, R20 ;  /* 0x000000ffff387224 */ /* 0x000fe200078e0014 */
[----:B------:R-:W-:Y:S01]  /*255d0*/  LOP3.LUT R37, R37, 0x7, RZ, 0xc0, !PT ;  /* 0x0000000725257812 */ /* 0x000fe200078ec0ff */
[----:B------:R-:W-:-:S02]  /*255e0*/  IMAD.SHL.U32 R36, R57, 0x80, RZ ;  /* 0x0000008039247824 */ /* 0x000fc400078e00ff */
[----:B------:R-:W-:Y:S01]  /*255f0*/  IMAD.SHL.U32 R29, R57, 0x2, RZ ;  /* 0x00000002391d7824 */ /* 0x000fe200078e00ff */
[----:B------:R-:W-:Y:S01]  /*25600*/  STL [R1+0x14b0], R56 ;  /* 0x0014b03801007387 */ /* 0x000fe20000100800 */
[----:B------:R-:W-:Y:S02]  /*25610*/  IMAD R37, R37, 0x110, RZ ;  /* 0x0000011025257824 */ /* 0x000fe400078e02ff */
[----:B------:R-:W-:Y:S02]  /*25620*/  IMAD.MOV.U32 R17, RZ, RZ, R30 ;  /* 0x000000ffff117224 */ /* 0x000fe400078e001e */
[----:B------:R-:W-:Y:S01]  /*25630*/  IMAD.MOV.U32 R16, RZ, RZ, R31 ;  /* 0x000000ffff107224 */ /* 0x000fe200078e001f */
[----:B------:R-:W-:Y:S01]  /*25640*/  LOP3.LUT R37, R37, 0x10, R29, 0x78, !PT ;  /* 0x0000001025257812 */ /* 0x000fe200078e781d */
[C---:B----4-:R-:W-:Y:S11]  /*25650*/  HMMA.16816.F32 R20, R44.reuse, R58, R32 ;  /* 0x0000003a2c14723c */ /* 0x050ff60000001820 */
[----:B------:R-:W-:Y:S11]  /*25660*/  @!UPT UIADD3 URZ, URZ, URZ, URZ ;  /* 0x0000003f3f3ff290 */ /* 0x000ff6000fffe03f */
[----:B------:R-:W-:Y:S02]  /*25670*/  @!UPT UIADD3 URZ, URZ, URZ, URZ ;  /* 0x0000003f3f3ff290 */ /* 0x000fe4000fffe03f */
[----:B------:R-:W-:Y:S01]  /*25680*/  IMAD.MOV.U32 R57, RZ, RZ, R20 ;  /* 0x000000ffff397224 */ /* 0x000fe200078e0014 */
[----:B------:R0:W-:Y:S01]  /*25690*/  STL.64 [R1+0x1e0], R20 ;  /* 0x0001e01401007387 */ /* 0x0001e20000100a00 */
[----:B------:R1:W-:Y:S03]  /*256a0*/  STL.64 [R1+0x1e8], R22 ;  /* 0x0001e81601007387 */ /* 0x0003e60000100a00 */
[----:B------:R4:W-:Y:S01]  /*256b0*/  STL [R1+0x14b4], R57 ;  /* 0x0014b43901007387 */ /* 0x0009e20000100800 */
[----:B------:R-:W2:Y:S02]  /*256c0*/  LDL.LU R28, [R1+0x830] ;  /* 0x00083000011c7983 */ /* 0x000ea40000300800 */
[----:B------:R-:W2:Y:S02]  /*256d0*/  LDL.LU R29, [R1+0x834] ;  /* 0x00083400011d7983 */ /* 0x000ea40000300800 */
[----:B------:R-:W2:Y:S01]  /*256e0*/  LDL.LU R30, [R1+0x838] ;  /* 0x00083800011e7983 */ /* 0x000ea20000300800 */
[----:B------:R-:W2:Y:S01]  /*256f0*/  LDL.LU R31, [R1+0x83c] ;  /* 0x00083c00011f7983 */ /* 0x000ea20000300800 */
[----:B------:R-:W2:Y:S02]  /*25700*/  LDL.LU R32, [R1+0x840] ;  /* 0x0008400001207983 */ /* 0x000ea40000300800 */
[----:B------:R-:W2:Y:S02]  /*25710*/  LDL.LU R33, [R1+0x844] ;  /* 0x0008440001217983 */ /* 0x000ea40000300800 */
[----:B------:R-:W2:Y:S01]  /*25720*/  LDL.LU R34, [R1+0x848] ;  /* 0x0008480001227983 */ /* 0x000ea20000300800 */
[----:B------:R-:W2:Y:S01]  /*25730*/  LDL.LU R35, [R1+0x84c] ;  /* 0x00084c0001237983 */ /* 0x000ea20000300800 */
[----:B0-----:R-:W2:Y:S02]  /*25740*/  LDL.LU R20, [R1+0x810] ;  /* 0x0008100001147983 */ /* 0x001ea40000300800 */
[----:B------:R-:W2:Y:S02]  /*25750*/  LDL.LU R21, [R1+0x814] ;  /* 0x0008140001157983 */ /* 0x000ea40000300800 */
[----:B-1----:R-:W2:Y:S01]  /*25760*/  LDL.LU R22, [R1+0x818] ;  /* 0x0008180001167983 */ /* 0x002ea20000300800 */
[----:B---3--:R-:W-:Y:S01]  /*25770*/  HMMA.16816.F32 R48, R44, R42, R48 ;  /* 0x0000002a2c30723c */ /* 0x008fe20000001830 */
[----:B------:R-:W3:Y:S01]  /*25780*/  LDL.LU R23, [R1+0x81c] ;  /* 0x00081c0001177983 */ /* 0x000ee20000300800 */
[----:B------:R-:W3:Y:S02]  /*25790*/  LDL.LU R24, [R1+0x820] ;  /* 0x0008200001187983 */ /* 0x000ee40000300800 */
[----:B------:R-:W3:Y:S02]  /*257a0*/  LDL.LU R25, [R1+0x824] ;  /* 0x0008240001197983 */ /* 0x000ee40000300800 */
[----:B------:R-:W3:Y:S01]  /*257b0*/  LDL.LU R26, [R1+0x828] ;  /* 0x00082800011a7983 */ /* 0x000ee20000300800 */
[----:B------:R-:W3:Y:S01]  /*257c0*/  LDL.LU R27, [R1+0x82c] ;  /* 0x00082c00011b7983 */ /* 0x000ee20000300800 */
[----:B------:R-:W3:Y:S02]  /*257d0*/  LDL.LU R52, [R1+0x800] ;  /* 0x0008000001347983 */ /* 0x000ee40000300800 */
[----:B------:R-:W3:Y:S02]  /*257e0*/  LDL.LU R53, [R1+0x804] ;  /* 0x0008040001357983 */ /* 0x000ee40000300800 */
[----:B------:R-:W3:Y:S01]  /*257f0*/  LDL.LU R54, [R1+0x808] ;  /* 0x0008080001367983 */ /* 0x000ee20000300800 */
[----:B------:R-:W3:Y:S01]  /*25800*/  LDL.LU R55, [R1+0x80c] ;  /* 0x00080c0001377983 */ /* 0x000ee20000300800 */
[----:B------:R-:W-:Y:S01]  /*25810*/  LOP3.LUT R37, R37, 0x800, R36, 0xf8, !PT ;  /* 0x0000080025257812 */ /* 0x000fe200078ef824 */
[----:B------:R0:W-:Y:S02]  /*25820*/  STL.64 [R1+0x1618], R58 ;  /* 0x0016183a01007387 */ /* 0x0001e40000100a00 */
[----:B------:R-:W3:Y:S01]  /*25830*/  LDL.LU R56, [R1+0x680] ;  /* 0x0006800001387983 */ /* 0x000ee20000300800 */
[----:B----4-:R-:W4:Y:S01]  /*25840*/  LDL.LU R57, [R1+0x684] ;  /* 0x0006840001397983 */ /* 0x010f220000300800 */
[----:B------:R-:W-:-:S03]  /*25850*/  LOP3.LUT R37, R37, 0x60, RZ, 0x3c, !PT ;  /* 0x0000006025257812 */ /* 0x000fc600078e3cff */
[----:B0-----:R-:W4:Y:S01]  /*25860*/  LDL.LU R58, [R1+0x688] ;  /* 0x00068800013a7983 */ /* 0x001f220000300800 */
[----:B------:R-:W4:Y:S02]  /*25870*/  LDL.LU R59, [R1+0x68c] ;  /* 0x00068c00013b7983 */ /* 0x000f240000300800 */
[----:B------:R0:W-:Y:S02]  /*25880*/  STL.64 [R1+0x1620], R42 ;  /* 0x0016202a01007387 */ /* 0x0001e40000100a00 */
[----:B------:R-:W3:Y:S01]  /*25890*/  LDL.LU R40, [R1+0x7d0] ;  /* 0x0007d00001287983 */ /* 0x000ee20000300800 */
[----:B------:R-:W-:Y:S01]  /*258a0*/  STL.64 [R1+0x1d0], R48 ;  /* 0x0001d03001007387 */ /* 0x000fe20000100a00 */
[----:B------:R-:W-:Y:S02]  /*258b0*/  STL.64 [R1+0x1d8], R50 ;  /* 0x0001d83201007387 */ /* 0x000fe40000100a00 */
[----:B------:R-:W1:Y:S04]  /*258c0*/  LDSM.16.MT88.4 R48, [R37+0x1000] ;  /* 0x001000002530783b */ /* 0x000e680000004200 */
[----:B------:R-:W3:Y:S01]  /*258d0*/  LDL.LU R41, [R1+0x7d4] ;  /* 0x0007d40001297983 */ /* 0x000ee20000300800 */
[----:B0-----:R-:W3:Y:S01]  /*258e0*/  LDL.LU R42, [R1+0x7d8] ;  /* 0x0007d800012a7983 */ /* 0x001ee20000300800 */
[----:B------:R-:W3:Y:S03]  /*258f0*/  LDL.LU R43, [R1+0x7dc] ;  /* 0x0007dc00012b7983 */ /* 0x000ee60000300800 */
[----:B-1----:R-:W-:Y:S01]  /*25900*/  STL.64 [R1+0x15e8], R50 ;  /* 0x0015e83201007387 */ /* 0x002fe20000100a00 */
[----:B------:R0:W-:Y:S03]  /*25910*/  STL.64 [R1+0x15e0], R48 ;  /* 0x0015e03001007387 */ /* 0x0001e60000100a00 */
[----:B0-----:R-:W3:Y:S01]  /*25920*/  LDL.LU R48, [R1+0x7e0] ;  /* 0x0007e00001307983 */ /* 0x001ee20000300800 */
[----:B------:R-:W3:Y:S02]  /*25930*/  LDL.LU R49, [R1+0x7e4] ;  /* 0x0007e40001317983 */ /* 0x000ee40000300800 */
[----:B------:R-:W3:Y:S02]  /*25940*/  LDL.LU R50, [R1+0x7e8] ;  /* 0x0007e80001327983 */ /* 0x000ee40000300800 */
[----:B------:R-:W3:Y:S01]  /*25950*/  LDL.LU R51, [R1+0x7ec] ;  /* 0x0007ec0001337983 */ /* 0x000ee20000300800 */
[C---:B--2---:R-:W-:Y:S11]  /*25960*/  HMMA.16816.F32 R32, R44.reuse, R38, R32 ;  /* 0x000000262c20723c */ /* 0x044ff60000001820 */
[----:B------:R-:W-:Y:S11]  /*25970*/  @!UPT UIADD3 URZ, URZ, URZ, URZ ;  /* 0x0000003f3f3ff290 */ /* 0x000ff6000fffe03f */
[----:B------:R-:W-:Y:S01]  /*25980*/  @!UPT UIADD3 URZ, URZ, URZ, URZ ;  /* 0x0000003f3f3ff290 */ /* 0x000fe2000fffe03f */
[----:B------:R-:W-:Y:S01]  /*25990*/  STL.64 [R1+0x1c0], R32 ;  /* 0x0001c02001007387 */ /* 0x000fe20000100a00 */
[----:B------:R0:W-:Y:S03]  /*259a0*/  STL.64 [R1+0x1c8], R34 ;  /* 0x0001c82201007387 */ /* 0x0001e60000100a00 */
[----:B0-----:R-:W2:Y:S01]  /*259b0*/  LDL.LU.64 R34, [R1+0x1680] ;  /* 0x0016800001227983 */ /* 0x001ea20000300a00 */
[----:B------:R-:W3:Y:S02]  /*259c0*/  LDL.LU.64 R32, [R1+0x1678] ;  /* 0x0016780001207983 */ /* 0x000ee40000300a00 */
[----:B------:R-:W-:Y:S01]  /*259d0*/  STL.64 [R1+0x1610], R38 ;  /* 0x0016102601007387 */ /* 0x000fe20000100a00 */
[C---:B--2---:R-:W-:Y:S11]  /*259e0*/  HMMA.16816.F32 R28, R44.reuse, R34, R28 ;  /* 0x000000222c1c723c */ /* 0x044ff6000000181c */
[----:B------:R-:W-:Y:S11]  /*259f0*/  @!UPT UIADD3 URZ, URZ, URZ, URZ ;  /* 0x0000003f3f3ff290 */ /* 0x000ff6000fffe03f */
[----:B------:R-:W-:Y:S01]  /*25a00*/  @!UPT UIADD3 URZ, URZ, URZ, URZ ;  /* 0x0000003f3f3ff290 */ /* 0x000fe2000fffe03f */
[----:B------:R-:W-:Y:S01]  /*25a10*/  STL.64 [R1+0x1b0], R28 ;  /* 0x0001b01c01007387 */ /* 0x000fe20000100a00 */
[----:B------:R0:W-:Y:S03]  /*25a20*/  STL.64 [R1+0x1b8], R30 ;  /* 0x0001b81e01007387 */ /* 0x0001e60000100a00 */
[----:B0-----:R-:W2:Y:S01]  /*25a30*/  LDL.LU.64 R30, [R1+0x1670] ;  /* 0x00167000011e7983 */ /* 0x001ea20000300a00 */
[----:B------:R-:W-:Y:S02]  /*25a40*/  STL.64 [R1+0x1608], R34 ;  /* 0x0016082201007387 */ /* 0x000fe40000100a00 */
[----:B---3--:R0:W-:Y:S02]  /*25a50*/  STL.64 [R1+0x1600], R32 ;  /* 0x0016002001007387 */ /* 0x0081e40000100a00 */
        /* <DEDUP_REMOVED lines=9> */
[----:B0-----:R-:W2:Y:S02]  /*25af0*/  LDL.LU.64 R26, [R1+0x1668] ;  /* 0x00166800011a7983 */ /* 0x001ea40000300a00 */
[C---:B--2---:R-:W-:Y:S11]  /*25b00*/  HMMA.16816.F32 R20, R44.reuse, R26, R20 ;  /* 0x0000001a2c14723c */ /* 0x044ff60000001814 */
[----:B------:R-:W-:Y:S11]  /*25b10*/  @!UPT UIADD3 URZ, URZ, URZ, URZ ;  /* 0x0000003f3f3ff290 */ /* 0x000ff6000fffe03f */
[----:B------:R-:W-:Y:S01]  /*25b20*/  @!UPT UIADD3 URZ, URZ, URZ, URZ ;  /* 0x0000003f3f3ff290 */ /* 0x000fe2000fffe03f */
[----:B------:R-:W-:Y:S01]  /*25b30*/  STL.64 [R1+0x190], R20 ;  /* 0x0001901401007387 */ /* 0x000fe20000100a00 */
[----:B------:R0:W-:Y:S03]  /*25b40*/  STL.64 [R1+0x198], R22 ;  /* 0x0001981601007387 */ /* 0x0001e60000100a00 */
[----:B0-----:R-:W2:Y:S01]  /*25b50*/  LDL.LU.64 R22, [R1+0x1660] ;  /* 0x0016600001167983 */ /* 0x001ea20000300a00 */
[C---:B---3--:R-:W-:Y:S08]  /*25b60*/  HMMA.16816.F32 R32, R44.reuse, R18, R32 ;  /* 0x000000122c20723c */ /* 0x048ff00000001820 */
        /* <DEDUP_REMOVED lines=8> */
[C---:B0-----:R-:W-:Y:S01]  /*25bf0*/  HMMA.16816.F32 R20, R44.reuse, R14, R48 ;  /* 0x0000000e2c14723c */ /* 0x041fe20000001830 */
[----:B------:R-:W-:Y:S01]  /*25c00*/  STL.64 [R1+0x15f8], R18 ;  /* 0x0015f81201007387 */ /* 0x000fe20000100a00 */
[----:B------:R-:W-:Y:S02]  /*25c10*/  STL.64 [R1+0x170], R32 ;  /* 0x0001702001007387 */ /* 0x000fe40000100a00 */
[----:B------:R0:W-:Y:S02]  /*25c20*/  STL.64 [R1+0x178], R34 ;  /* 0x0001782201007387 */ /* 0x0001e40000100a00 */
[----:B------:R-:W-:Y:S02]  /*25c30*/  STL.64 [R1+0x1628], R14 ;  /* 0x0016280e01007387 */ /* 0x000fe40000100a00 */
[C---:B0-----:R-:W-:Y:S11]  /*25c40*/  HMMA.16816.F32 R32, R44.reuse, R10, R40 ;  /* 0x0000000a2c20723c */ /* 0x041ff60000001828 */
[----:B------:R-:W-:Y:S04]  /*25c50*/  @!UPT UIADD3 URZ, URZ, URZ, URZ ;  /* 0x0000003f3f3ff290 */ /* 0x000fe8000fffe03f */
[----:B------:R-:W-:Y:S01]  /*25c60*/  STL.64 [R1+0x160], R20 ;  /* 0x0001601401007387 */ /* 0x000fe20000100a00 */
[----:B------:R4:W-:Y:S02]  /*25c70*/  STL.64 [R1+0x168], R22 ;  /* 0x0001681601007387 */ /* 0x0009e40000100a00 */
[----:B----4-:R-:W-:Y:S01]  /*25c80*/  HMMA.16816.F32 R20, R44, R6, R56 ;  /* 0x000000062c14723c */ /* 0x010fe20000001838 */
[----:B------:R-:W-:Y:S04]  /*25c90*/  STL.64 [R1+0x1630], R10 ;  /* 0x0016300a01007387 */ /* 0x000fe80000100a00 */
[----:B------:R-:W-:Y:S02]  /*25ca0*/  STL.64 [R1+0x150], R32 ;  /* 0x0001502001007387 */ /* 0x000fe40000100a00 */
[----:B------:R-:W-:Y:S02]  /*25cb0*/  STL.64 [R1+0x158], R34 ;  /* 0x0001582201007387 */ /* 0x000fe40000100a00 */
[----:B------:R-:W-:Y:S01]  /*25cc0*/  STL.64 [R1+0x1638], R6 ;  /* 0x0016380601007387 */ /* 0x000fe20000100a00 */
[----:B------:R0:W1:Y:S11]  /*25cd0*/  LDSM.16.MT88.4 R44, [R37+0x1080] ;  /* 0x00108000252c783b */ /* 0x0000760000004200 */
[----:B------:R-:W-:Y:S02]  /*25ce0*/  @!UPT UIADD3 URZ, URZ, URZ, URZ ;  /* 0x0000003f3f3ff290 */ /* 0x000fe4000fffe03f */
[----:B------:R-:W-:Y:S01]  /*25cf0*/  STL.64 [R1+0x140], R20 ;  /* 0x0001401401007387 */ /* 0x000fe20000100a00 */
[----:B------:R3:W-:Y:S02]  /*25d00*/  STL.64 [R1+0x148], R22 ;  /* 0x0001481601007387 */ /* 0x0007e40000100a00 */
[----:B------:R-:W4:Y:S02]  /*25d10*/  LDL.LU R36, [R1+0x340] ;  /* 0x0003400001247983 */ /* 0x000f240000300800 */
[----:B0-----:R-:W4:Y:S01]  /*25d20*/  LDL.LU R37, [R1+0x344] ;  /* 0x0003440001257983 */ /* 0x001f220000300800 */
[----:B------:R-:W4:Y:S01]  /*25d30*/  LDL.LU R38, [R1+0x348] ;  /* 0x0003480001267983 */ /* 0x000f220000300800 */
[----:B------:R-:W4:Y:S02]  /*25d40*/  LDL.LU R39, [R1+0x34c] ;  /* 0x00034c0001277983 */ /* 0x000f240000300800 */
[----:B------:R-:W2:Y:S02]  /*25d50*/  LDL.LU R48, [R1+0x2f0] ;  /* 0x0002f00001307983 */ /* 0x000ea40000300800 */
[----:B------:R-:W2:Y:S01]  /*25d60*/  LDL.LU R49, [R1+0x2f4] ;  /* 0x0002f40001317983 */ /* 0x000ea20000300800 */
[----:B------:R-:W2:Y:S01]  /*25d70*/  LDL.LU R50, [R1+0x2f8] ;  /* 0x0002f80001327983 */ /* 0x000ea20000300800 */
[----:B------:R-:W2:Y:S02]  /*25d80*/  LDL.LU R51, [R1+0x2fc] ;  /* 0x0002fc0001337983 */ /* 0x000ea40000300800 */
[----:B------:R-:W-:-:S02]  /*25d90*/  IMAD.MOV.U32 R11, RZ, RZ, R4 ;  /* 0x000000ffff0b7224 */ /* 0x000fc400078e0004 */
[----:B------:R-:W-:Y:S02]  /*25da0*/  IMAD.MOV.U32 R10, RZ, RZ, R5 ;  /* 0x000000ffff0a7224 */ /* 0x000fe400078e0005 */
[----:B---3--:R-:W-:Y:S02]  /*25db0*/  IMAD.MOV.U32 R23, RZ, RZ, R12 ;  /* 0x000000ffff177224 */ /* 0x008fe400078e000c */
[----:B------:R-:W-:Y:S01]  /*25dc0*/  IMAD.MOV.U32 R22, RZ, RZ, R13 ;  /* 0x000000ffff167224 */ /* 0x000fe200078e000d */
[----:B--2---:R-:W-:Y:S01]  /*25dd0*/  STL.64 [R1+0x1648], R50 ;  /* 0x0016483201007387 */ /* 0x004fe20000100a00 */
[----:B------:R0:W-:Y:S03]  /*25de0*/  STL.64 [R1+0x1640], R48 ;  /* 0x0016403001007387 */ /* 0x0001e60000100a00 */
[----:B0-----:R-:W2:Y:S01]  /*25df0*/  LDL.LU R48, [R1+0x330] ;  /* 0x0003300001307983 */ /* 0x001ea20000300800 */
[----:B------:R-:W2:Y:S02]  /*25e00*/  LDL.LU R49, [R1+0x334] ;  /* 0x0003340001317983 */ /* 0x000ea40000300800 */
[----:B------:R-:W2:Y:S02]  /*25e10*/  LDL.LU R50, [R1+0x338] ;  /* 0x0003380001327983 */ /* 0x000ea40000300800 */
[----:B------:R-:W2:Y:S01]  /*25e20*/  LDL.LU R51, [R1+0x33c] ;  /* 0x00033c0001337983 */ /* 0x000ea20000300800 */
[----:B------:R-:W3:Y:S01]  /*25e30*/  LDL.LU R4, [R1+0x320] ;  /* 0x0003200001047983 */ /* 0x000ee20000300800 */
[----:B------:R-:W3:Y:S02]  /*25e40*/  LDL.LU R5, [R1+0x324] ;  /* 0x0003240001057983 */ /* 0x000ee40000300800 */
[----:B------:R-:W3:Y:S02]  /*25e50*/  LDL.LU R6, [R1+0x328] ;  /* 0x0003280001067983 */ /* 0x000ee40000300800 */
[----:B------:R-:W3:Y:S01]  /*25e60*/  LDL.LU R7, [R1+0x32c] ;  /* 0x00032c0001077983 */ /* 0x000ee20000300800 */
        /* <DEDUP_REMOVED lines=8> */
[----:B-1----:R0:W-:Y:S01]  /*25ef0*/  STL.64 [R1+0x1560], R46 ;  /* 0x0015602e01007387 */ /* 0x0021e20000100a00 */
[----:B------:R-:W-:Y:S03]  /*25f00*/  STL.64 [R1+0x1558], R44 ;  /* 0x0015582c01007387 */ /* 0x000fe60000100a00 */
[----:B0-----:R-:W4:Y:S01]  /*25f10*/  LDL.LU.64 R46, [R1+0x48] ;  /* 0x00004800012e7983 */ /* 0x001f220000300a00 */
[----:B------:R-:W-:-:S02]  /*25f20*/  IMAD.MOV.U32 R18, RZ, RZ, R9 ;  /* 0x000000ffff127224 */ /* 0x000fc400078e0009 */
[----:B------:R-:W-:Y:S02]  /*25f30*/  IMAD.MOV.U32 R19, RZ, RZ, R8 ;  /* 0x000000ffff137224 */ /* 0x000fe400078e0008 */
[----:B------:R-:W-:Y:S02]  /*25f40*/  IMAD.MOV.U32 R58, RZ, RZ, R17 ;  /* 0x000000ffff3a7224 */ /* 0x000fe400078e0011 */
[----:B------:R-:W-:-:S03]  /*25f50*/  IMAD.MOV.U32 R59, RZ, RZ, R16 ;  /* 0x000000ffff3b7224 */ /* 0x000fc600078e0010 */
[C---:B--2---:R-:W-:Y:S08]  /*25f60*/  HMMA.16816.F32 R16, R52.reuse, R18, R48 ;  /* 0x000000123410723c */ /* 0x044ff00000001830 */
[C---:B---3--:R-:W-:Y:S08]  /*25f70*/  HMMA.16816.F32 R8, R52.reuse, R10, R4 ;  /* 0x0000000a3408723c */ /* 0x048ff00000001804 */
[C---:B----4-:R-:W-:Y:S08]  /*25f80*/  HMMA.16816.F32 R32, R52.reuse, R46, R36 ;  /* 0x0000002e3420723c */ /* 0x050ff00000001824 */
[C---:B------:R-:W-:Y:S08]  /*25f90*/  HMMA.16816.F32 R20, R52.reuse, R22, R12 ;  /* 0x000000163414723c */ /* 0x040ff0000000180c */
[----:B------:R-:W-:Y:S01]  /*25fa0*/  HMMA.16816.F32 R56, R52, R58, R40 ;  /* 0x0000003a3438723c */ /* 0x000fe20000001828 */
[----:B------:R-:W-:-:S02]  /*25fb0*/  IMAD.MOV.U32 R25, RZ, RZ, R16 ;  /* 0x000000ffff197224 */ /* 0x000fc400078e0010 */
[----:B------:R-:W-:-:S04]  /*25fc0*/  IMAD.MOV.U32 R29, RZ, RZ, R18 ;  /* 0x000000ffff1d7224 */ /* 0x000fc800078e0012 */
[----:B------:R0:W-:Y:S01]  /*25fd0*/  STL.64 [R1+0x340], R32 ;  /* 0x0003402001007387 */ /* 0x0001e20000100a00 */
[----:B------:R1:W-:Y:S02]  /*25fe0*/  STL.64 [R1+0x348], R34 ;  /* 0x0003482201007387 */ /* 0x0003e40000100a00 */
[----:B------:R-:W2:Y:S02]  /*25ff0*/  LDL.LU R36, [R1+0x2e0] ;  /* 0x0002e00001247983 */ /* 0x000ea40000300800 */
[----:B------:R-:W2:Y:S01]  /*26000*/  LDL.LU R37, [R1+0x2e4] ;  /* 0x0002e40001257983 */ /* 0x000ea20000300800 */
[----:B------:R-:W2:Y:S01]  /*26010*/  LDL.LU R38, [R1+0x2e8] ;  /* 0x0002e80001267983 */ /* 0x000ea20000300800 */
[----:B------:R-:W-:Y:S02]  /*26020*/  IMAD.MOV.U32 R24, RZ, RZ, R32 ;  /* 0x000000ffff187224 */ /* 0x000fe400078e0020 */
[----:B------:R-:W2:Y:S02]  /*26030*/  LDL.LU R39, [R1+0x2ec] ;  /* 0x0002ec0001277983 */ /* 0x000ea40000300800 */
[----:B------:R-:W-:Y:S01]  /*26040*/  IMAD.MOV.U32 R28, RZ, RZ, R34 ;  /* 0x000000ffff1c7224 */ /* 0x000fe200078e0022 */
[----:B0-----:R-:W3:Y:S01]  /*26050*/  LDL.LU R32, [R1+0x2d0] ;  /* 0x0002d00001207983 */ /* 0x001ee20000300800 */
[----:B------:R-:W3:Y:S02]  /*26060*/  LDL.LU R33, [R1+0x2d4] ;  /* 0x0002d40001217983 */ /* 0x000ee40000300800 */
[----:B-1----:R-:W3:Y:S02]  /*26070*/  LDL.LU R34, [R1+0x2d8] ;  /* 0x0002d80001227983 */ /* 0x002ee40000300800 */
[----:B------:R-:W3:Y:S01]  /*26080*/  LDL.LU R35, [R1+0x2dc] ;  /* 0x0002dc0001237983 */ /* 0x000ee20000300800 */
[----:B------:R-:W-:Y:S01]  /*26090*/  STL [R1+0x14bc], R24 ;  /* 0x0014bc1801007387 */ /* 0x000fe20000100800 */
[----:B------:R-:W-:Y:S02]  /*260a0*/  STL [R1+0x14b8], R28 ;  /* 0x0014b81c01007387 */ /* 0x000fe40000100800 */
[----:B------:R-:W4:Y:S02]  /*260b0*/  LDL.LU.64 R50, [R1+0x1648] ;  /* 0x0016480001327983 */ /* 0x000f240000300a00 */
[----:B------:R-:W4:Y:S01]  /*260c0*/  LDL.LU.64 R48, [R1+0x1640] ;  /* 0x0016400001307983 */ /* 0x000f220000300a00 */
[----:B------:R0:W-:Y:S01]  /*260d0*/  STL.64 [R1+0x330], R16 ;  /* 0x0003301001007387 */ /* 0x0001e20000100a00 */
[----:B------:R1:W-:Y:S03]  /*260e0*/  STL.64 [R1+0x338], R18 ;  /* 0x0003381201007387 */ /* 0x0003e60000100a00 */
[----:B0-----:R-:W2:Y:S01]  /*260f0*/  LDL.LU R16, [R1+0x2c0] ;  /* 0x0002c00001107983 */ /* 0x001ea20000300800 */
[----:B------:R-:W2:Y:S02]  /*26100*/  LDL.LU R17, [R1+0x2c4] ;  /* 0x0002c40001117983 */ /* 0x000ea40000300800 */
[----:B-1----:R-:W2:Y:S02]  /*26110*/  LDL.LU R18, [R1+0x2c8] ;  /* 0x0002c80001127983 */ /* 0x002ea40000300800 */
[----:B------:R-:W2:Y:S01]  /*26120*/  LDL.LU R19, [R1+0x2cc] ;  /* 0x0002cc0001137983 */ /* 0x000ea20000300800 */
[----:B------:R-:W-:Y:S01]  /*26130*/  STL [R1+0x14c4], R25 ;  /* 0x0014c41901007387 */ /* 0x000fe20000100800 */
[----:B------:R-:W-:Y:S02]  /*26140*/  STL [R1+0x14c0], R29 ;  /* 0x0014c01d01007387 */ /* 0x000fe40000100800 */
[----:B------:R-:W2:Y:S02]  /*26150*/  LDL.LU.64 R6, [R1+0x1638] ;  /* 0x0016380001067983 */ /* 0x000ea40000300a00 */
[----:B------:R-:W-:Y:S01]  /*26160*/  STL.64 [R1+0x320], R8 ;  /* 0x0003200801007387 */ /* 0x000fe20000100a00 */
[----:B------:R0:W-:Y:S04]  /*26170*/  STL.64 [R1+0x328], R10 ;  /* 0x0003280a01007387 */ /* 0x0001e80000100a00 */
[----:B0-----:R-:W2:Y:S01]  /*26180*/  LDL.LU.64 R10, [R1+0x1630] ;  /* 0x00163000010a7983 */ /* 0x001ea20000300a00 */
[----:B------:R-:W2:Y:S02]  /*26190*/  LDL.LU.64 R14, [R1+0x1628] ;  /* 0x00162800010e7983 */ /* 0x000ea40000300a00 */
[----:B------:R0:W-:Y:S02]  /*261a0*/  STL.64 [R1+0x310], R20 ;  /* 0x0003101401007387 */ /* 0x0001e40000100a00 */
[----:B------:R1:W-:Y:S01]  /*261b0*/  STL.64 [R1+0x318], R22 ;  /* 0x0003181601007387 */ /* 0x0003e20000100a00 */
[----:B0-----:R-:W2:Y:S01]  /*261c0*/  LDL.LU R20, [R1+0x2b0] ;  /* 0x0002b00001147983 */ /* 0x001ea20000300800 */
[----:B------:R-:W2:Y:S02]  /*261d0*/  LDL.LU R21, [R1+0x2b4] ;  /* 0x0002b40001157983 */ /* 0x000ea40000300800 */
[----:B-1----:R-:W2:Y:S02]  /*261e0*/  LDL.LU R22, [R1+0x2b8] ;  /* 0x0002b80001167983 */ /* 0x002ea40000300800 */
[----:B------:R-:W2:Y:S01]  /*261f0*/  LDL.LU R23, [R1+0x2bc] ;  /* 0x0002bc0001177983 */ /* 0x000ea20000300800 */
[----:B------:R-:W2:Y:S01]  /*26200*/  LDL.LU.64 R42, [R1+0x1620] ;  /* 0x00162000012a7983 */ /* 0x000ea20000300a00 */
[----:B------:R-:W-:Y:S02]  /*26210*/  STL.64 [R1+0x300], R56 ;  /* 0x0003003801007387 */ /* 0x000fe40000100a00 */
[----:B------:R0:W-:Y:S02]  /*26220*/  STL.64 [R1+0x308], R58 ;  /* 0x0003083a01007387 */ /* 0x0001e40000100a00 */
[----:B0-----:R-:W4:Y:S01]  /*26230*/  LDL.LU.64 R58, [R1+0x1618] ;  /* 0x00161800013a7983 */ /* 0x001f220000300a00 */
[C---:B--2---:R-:W-:Y:S08]  /*26240*/  HMMA.16816.F32 R36, R52.reuse, R42, R36 ;  /* 0x0000002a3424723c */ /* 0x044ff00000001824 */
[C---:B----4-:R-:W-:Y:S11]  /*26250*/  HMMA.16816.F32 R48, R52.reuse, R58, R48 ;  /* 0x0000003a3430723c */ /* 0x050ff60000001830 */
[----:B------:R-:W-:Y:S11]  /*26260*/  @!UPT UIADD3 URZ, URZ, URZ, URZ ;  /* 0x0000003f3f3ff290 */ /* 0x000ff6000fffe03f */
[----:B------:R-:W-:Y:S01]  /*26270*/  @!UPT UIADD3 URZ, URZ, URZ, URZ ;  /* 0x0000003f3f3ff290 */ /* 0x000fe2000fffe03f */
[----:B------:R0:W-:Y:S01]  /*26280*/  STL.64 [R1+0x2f0], R48 ;  /* 0x0002f03001007387 */ /* 0x0001e20000100a00 */
[----:B------:R1:W-:Y:S03]  /*26290*/  STL.64 [R1+0x2f8], R50 ;  /* 0x0002f83201007387 */ /* 0x0003e60000100a00 */
[----:B0-----:R-:W2:Y:S01]  /*262a0*/  LDL.LU R48, [R1+0x2a0] ;  /* 0x0002a00001307983 */ /* 0x001ea20000300800 */
[----:B------:R-:W2:Y:S02]  /*262b0*/  LDL.LU R49, [R1+0x2a4] ;  /* 0x0002a40001317983 */ /* 0x000ea40000300800 */
[----:B-1----:R-:W2:Y:S02]  /*262c0*/  LDL.LU R50, [R1+0x2a8] ;  /* 0x0002a80001327983 */ /* 0x002ea40000300800 */
[----:B------:R-:W2:Y:S01]  /*262d0*/  LDL.LU R51, [R1+0x2ac] ;  /* 0x0002ac0001337983 */ /* 0x000ea20000300800 */
[----:B------:R0:W-:Y:S01]  /*262e0*/  STL.64 [R1+0x1590], R58 ;  /* 0x0015903a01007387 */ /* 0x0001e20000100a00 */
[----:B------:R-:W4:Y:S02]  /*262f0*/  LDL.LU R56, [R1+0x7c0] ;  /* 0x0007c00001387983 */ /* 0x000f240000300800 */
[----:B------:R-:W4:Y:S01]  /*26300*/  LDL.LU R57, [R1+0x7c4] ;  /* 0x0007c40001397983 */ /* 0x000f220000300800 */
[----:B0-----:R-:W4:Y:S01]  /*26310*/  LDL.LU R58, [R1+0x7c8] ;  /* 0x0007c800013a7983 */ /* 0x001f220000300800 */
[----:B------:R-:W4:Y:S02]  /*26320*/  LDL.LU R59, [R1+0x7cc] ;  /* 0x0007cc00013b7983 */ /* 0x000f240000300800 */
[----:B------:R-:W-:Y:S02]  /*26330*/  STL.64 [R1+0x2e0], R36 ;  /* 0x0002e02401007387 */ /* 0x000fe40000100a00 */
[----:B------:R0:W-:Y:S02]  /*26340*/  STL.64 [R1+0x2e8], R38 ;  /* 0x0002e82601007387 */ /* 0x0001e40000100a00 */
[----:B0-----:R-:W3:Y:S01]  /*26350*/  LDL.LU.64 R38, [R1+0x1610] ;  /* 0x0016100001267983 */ /* 0x001ee20000300a00 */
[----:B------:R0:W-:Y:S02]  /*26360*/  STL.64 [R1+0x1588], R42 ;  /* 0x0015882a01007387 */ /* 0x0001e40000100a00 */
[----:B------:R-:W2:Y:S02]  /*26370*/  LDL.LU R40, [R1+0x240] ;  /* 0x0002400001287983 */ /* 0x000ea40000300800 */
[----:B------:R-:W2:Y:S01]  /*26380*/  LDL.LU R41, [R1+0x244] ;  /* 0x0002440001297983 */ /* 0x000ea20000300800 */
        /* <DEDUP_REMOVED lines=8> */
[----:B------:R-:W4:Y:S01]  /*26410*/  LDL.LU.64 R32, [R1+0x1600] ;  /* 0x0016000001207983 */ /* 0x000f220000300a00 */
[C---:B------:R-:W-:Y:S08]  /*26420*/  HMMA.16816.F32 R20, R52.reuse, R30, R20 ;  /* 0x0000001e3414723c */ /* 0x040ff00000001814 */
[C---:B--2---:R-:W-:Y:S01]  /*26430*/  HMMA.16816.F32 R48, R52.reuse, R26, R48 ;  /* 0x0000001a3430723c */ /* 0x044fe20000001830 */
[----:B------:R0:W-:Y:S01]  /*26440*/  STL.64 [R1+0x1580], R38 ;  /* 0x0015802601007387 */ /* 0x0001e20000100a00 */
[----:B------:R-:W2:Y:S02]  /*26450*/  LDL.LU R36, [R1+0x260] ;  /* 0x0002600001247983 */ /* 0x000ea40000300800 */
[----:B------:R-:W2:Y:S01]  /*26460*/  LDL.LU R37, [R1+0x264] ;  /* 0x0002640001257983 */ /* 0x000ea20000300800 */
[----:B0-----:R-:W2:Y:S01]  /*26470*/  LDL.LU R38, [R1+0x268] ;  /* 0x0002680001267983 */ /* 0x001ea20000300800 */
[----:B------:R-:W2:Y:S02]  /*26480*/  LDL.LU R39, [R1+0x26c] ;  /* 0x00026c0001277983 */ /* 0x000ea40000300800 */
[----:B---3--:R-:W-:Y:S11]  /*26490*/  HMMA.16816.F32 R16, R52, R34, R16 ;  /* 0x000000223410723c */ /* 0x008ff60000001810 */
[----:B------:R-:W-:Y:S11]  /*264a0*/  @!UPT UIADD3 URZ, URZ, URZ, URZ ;  /* 0x0000003f3f3ff290 */ /* 0x000ff6000fffe03f */
[----:B------:R-:W-:Y:S01]  /*264b0*/  @!UPT UIADD3 URZ, URZ, URZ, URZ ;  /* 0x0000003f3f3ff290 */ /* 0x000fe2000fffe03f */
[----:B------:R-:W-:Y:S01]  /*264c0*/  STL.64 [R1+0x2c0], R16 ;  /* 0x0002c01001007387 */ /* 0x000fe20000100a00 */
[----:B------:R0:W-:Y:S03]  /*264d0*/  STL.64 [R1+0x2c8], R18 ;  /* 0x0002c81201007387 */ /* 0x0001e60000100a00 */
[----:B0-----:R-:W3:Y:S01]  /*264e0*/  LDL.LU.64 R18, [R1+0x15f8] ;  /* 0x0015f80001127983 */ /* 0x001ee20000300a00 */
[----:B------:R-:W-:Y:S02]  /*264f0*/  STL.64 [R1+0x1578], R34 ;  /* 0x0015782201007387 */ /* 0x000fe40000100a00 */
[----:B----4-:R0:W-:Y:S02]  /*26500*/  STL.64 [R1+0x1570], R32 ;  /* 0x0015702001007387 */ /* 0x0101e40000100a00 */
[----:B0-----:R-:W4:Y:S01]  /*26510*/  LDL.LU R32, [R1+0x270] ;  /* 0x0002700001207983 */ /* 0x001f220000300800 */
[----:B------:R-:W4:Y:S02]  /*26520*/  LDL.LU R33, [R1+0x274] ;  /* 0x0002740001217983 */ /* 0x000f240000300800 */
[----:B------:R-:W4:Y:S02]  /*26530*/  LDL.LU R34, [R1+0x278] ;  /* 0x0002780001227983 */ /* 0x000f240000300800 */
[----:B------:R-:W4:Y:S01]  /*26540*/  LDL.LU R35, [R1+0x27c] ;  /* 0x00027c0001237983 */ /* 0x000f220000300800 */
[----:B------:R-:W-:Y:S01]  /*26550*/  STL.64 [R1+0x2b0], R20 ;  /* 0x0002b01401007387 */ /* 0x000fe20000100a00 */
[----:B------:R0:W-:Y:S03]  /*26560*/  STL.64 [R1+0x2b8], R22 ;  /* 0x0002b81601007387 */ /* 0x0001e60000100a00 */
[----:B0-----:R-:W2:Y:S01]  /*26570*/  LDL.LU.64 R22, [R1+0x15f0] ;  /* 0x0015f00001167983 */ /* 0x001ea20000300a00 */
[----:B------:R0:W-:Y:S02]  /*26580*/  STL.64 [R1+0x1568], R30 ;  /* 0x0015681e01007387 */ /* 0x0001e40000100a00 */
[----:B------:R-:W3:Y:S02]  /*26590*/  LDL.LU R28, [R1+0x280] ;  /* 0x00028000011c7983 */ /* 0x000ee40000300800 */
[----:B------:R-:W3:Y:S01]  /*265a0*/  LDL.LU R29, [R1+0x284] ;  /* 0x00028400011d7983 */ /* 0x000ee20000300800 */
[----:B0-----:R-:W3:Y:S01]  /*265b0*/  LDL.LU R30, [R1+0x288] ;  /* 0x00028800011e7983 */ /* 0x001ee20000300800 */
[----:B------:R-:W3:Y:S02]  /*265c0*/  LDL.LU R31, [R1+0x28c] ;  /* 0x00028c00011f7983 */ /* 0x000ee40000300800 */
[----:B------:R-:W-:Y:S02]  /*265d0*/  STL.64 [R1+0x2a0], R48 ;  /* 0x0002a03001007387 */ /* 0x000fe40000100a00 */
[----:B------:R0:W-:Y:S02]  /*265e0*/  STL.64 [R1+0x2a8], R50 ;  /* 0x0002a83201007387 */ /* 0x0001e40000100a00 */
[----:B0-----:R-:W3:Y:S01]  /*265f0*/  LDL.LU.64 R50, [R1+0x15e8] ;  /* 0x0015e80001327983 */ /* 0x001ee20000300a00 */
[----:B------:R-:W3:Y:S02]  /*26600*/  LDL.LU.64 R48, [R1+0x15e0] ;  /* 0x0015e00001307983 */ /* 0x000ee40000300a00 */
[----:B------:R0:W-:Y:S02]  /*26610*/  STL.64 [R1+0x1598], R26 ;  /* 0x0015981a01007387 */ /* 0x0001e40000100a00 */
[----:B------:R-:W3:Y:S01]  /*26620*/  LDL.LU R24, [R1+0x290] ;  /* 0x0002900001187983 */ /* 0x000ee20000300800 */
[----:B------:R-:W3:Y:S04]  /*26630*/  LDL.LU R25, [R1+0x294] ;  /* 0x0002940001197983 */ /* 0x000ee80000300800 */
[----:B0-----:R-:W3:Y:S01]  /*26640*/  LDL.LU R26, [R1+0x298] ;  /* 0x00029800011a7983 */ /* 0x001ee20000300800 */
[----:B------:R-:W3:Y:S02]  /*26650*/  LDL.LU R27, [R1+0x29c] ;  /* 0x00029c00011b7983 */ /* 0x000ee40000300800 */
[----:B------:R-:W-:-:S02]  /*26660*/  IMAD.MOV.U32 R5, RZ, RZ, R46 ;  /* 0x000000ffff057224 */ /* 0x000fc400078e002e */
[----:B------:R-:W-:Y:S01]  /*26670*/  IMAD.MOV.U32 R4, RZ, RZ, R47 ;  /* 0x000000ffff047224 */ /* 0x000fe200078e002f */
[----:B--2---:R4:W-:Y:S01]  /*26680*/  STL.64 [R1+0x15a0], R22 ;  /* 0x0015a01601007387 */ /* 0x0049e20000100a00 */
[C---:B---3--:R-:W-:Y:S08]  /*26690*/  HMMA.16816.F32 R24, R52.reuse, R22, R24 ;  /* 0x000000163418723c */ /* 0x048ff00000001818 */
[C---:B----4-:R-:W-:Y:S11]  /*266a0*/  HMMA.16816.F32 R20, R52.reuse, R14, R32 ;  /* 0x0000000e3414723c */ /* 0x050ff60000001820 */
[----:B------:R-:W-:Y:S04]  /*266b0*/  @!UPT UIADD3 URZ, URZ, URZ, URZ ;  /* 0x0000003f3f3ff290 */ /* 0x000fe8000fffe03f */
[----:B------:R-:W-:Y:S01]  /*266c0*/  STL.64 [R1+0x290], R24 ;  /* 0x0002901801007387 */ /* 0x000fe20000100a00 */
[----:B------:R0:W-:Y:S02]  /*266d0*/  STL.64 [R1+0x298], R26 ;  /* 0x0002981a01007387 */ /* 0x0001e40000100a00 */
[C---:B0-----:R-:W-:Y:S01]  /*266e0*/  HMMA.16816.F32 R24, R52.reuse, R18, R28 ;  /* 0x000000123418723c */ /* 0x041fe2000000181c */
[----:B------:R0:W-:Y:S07]  /*266f0*/  STL.64 [R1+0x15a8], R18 ;  /* 0x0015a81201007387 */ /* 0x0001ee0000100a00 */
[C---:B0-----:R-:W-:Y:S11]  /*26700*/  HMMA.16816.F32 R16, R52.reuse, R10, R36 ;  /* 0x0000000a3410723c */ /* 0x041ff60000001824 */
[----:B------:R-:W-:Y:S04]  /*26710*/  @!UPT UIADD3 URZ, URZ, URZ, URZ ;  /* 0x0000003f3f3ff290 */ /* 0x000fe8000fffe03f */
[----:B------:R-:W-:Y:S01]  /*26720*/  STL.64 [R1+0x280], R24 ;  /* 0x0002801801007387 */ /* 0x000fe20000100a00 */
[----:B------:R-:W-:Y:S02]  /*26730*/  STL.64 [R1+0x288], R26 ;  /* 0x0002881a01007387 */ /* 0x000fe40000100a00 */
[----:B------:R0:W-:Y:S02]  /*26740*/  STL.64 [R1+0x15c0], R14 ;  /* 0x0015c00e01007387 */ /* 0x0001e40000100a00 */
[----:B------:R-:W-:Y:S01]  /*26750*/  STL.64 [R1+0x270], R20 ;  /* 0x0002701401007387 */ /* 0x000fe20000100a00 */
[----:B------:R-:W-:Y:S01]  /*26760*/  STL.64 [R1+0x278], R22 ;  /* 0x0002781601007387 */ /* 0x000fe20000100a00 */
[----:B------:R1:W-:Y:S01]  /*26770*/  STL.64 [R1+0x15d8], R10 ;  /* 0x0015d80a01007387 */ /* 0x0003e20000100a00 */
[----:B0-----:R-:W-:Y:S08]  /*26780*/  HMMA.16816.F32 R12, R52, R6, R40 ;  /* 0x00000006340c723c */ /* 0x001ff00000001828 */
[C---:B-1----:R-:W-:Y:S01]  /*26790*/  HMMA.16816.F32 R8, R48.reuse, R46, R56 ;  /* 0x0000002e3008723c */ /* 0x042fe20000001838 */
[----:B------:R-:W-:Y:S01]  /*267a0*/  STL.64 [R1+0x260], R16 ;  /* 0x0002601001007387 */ /* 0x000fe20000100a00 */
[----:B------:R-:W-:Y:S11]  /*267b0*/  STL.64 [R1+0x268], R18 ;  /* 0x0002681201007387 */ /* 0x000ff60000100a00 */
[----:B------:R-:W-:Y:S02]  /*267c0*/  @!UPT UIADD3 URZ, URZ, URZ, URZ ;  /* 0x0000003f3f3ff290 */ /* 0x000fe4000fffe03f */
[----:B------:R0:W-:Y:S01]  /*267d0*/  STL.64 [R1+0x240], R12 ;  /* 0x0002400c01007387 */ /* 0x0001e20000100a00 */
[----:B------:R1:W-:Y:S07]  /*267e0*/  STL.64 [R1+0x248], R14 ;  /* 0x0002480e01007387 */ /* 0x0003ee0000100a00 */
[----:B------:R2:W-:Y:S02]  /*267f0*/  STL.64 [R1+0x130], R8 ;  /* 0x0001300801007387 */ /* 0x0005e40000100a00 */
[----:B------:R3:W-:Y:S01]  /*26800*/  STL.64 [R1+0x138], R10 ;  /* 0x0001380a01007387 */ /* 0x0007e20000100a00 */
[----:B------:R-:W-:Y:S01]  /*26810*/  STL.64 [R1+0x15b8], R6 ;  /* 0x0015b80601007387 */ /* 0x000fe20000100a00 */
[----:B------:R-:W-:Y:S02]  /*26820*/  STL.64 [R1+0x15b0], R4 ;  /* 0x0015b00401007387 */ /* 0x000fe40000100a00 */
[----:B------:R-:W4:Y:S02]  /*26830*/  LDL.LU R24, [R1+0x670] ;  /* 0x0006700001187983 */ /* 0x000f240000300800 */
[----:B------:R-:W4:Y:S01]  /*26840*/  LDL.LU R25, [R1+0x674] ;  /* 0x0006740001197983 */ /* 0x000f220000300800 */
[----:B------:R-:W2:Y:S01]  /*26850*/  LDL.LU R26, [R1+0x678] ;  /* 0x00067800011a7983 */ /* 0x000ea20000300800 */
[----:B------:R-:W2:Y:S03]  /*26860*/  LDL.LU R27, [R1+0x67c] ;  /* 0x00067c00011b7983 */ /* 0x000ea60000300800 */
[----:B--2---:R2:W-:Y:S01]  /*26870*/  STL.64 [R1+0x15d0], R26 ;  /* 0x0015d01a01007387 */ /* 0x0045e20000100a00 */
[----:B----4-:R-:W-:Y:S02]  /*26880*/  STL.64 [R1+0x15c8], R24 ;  /* 0x0015c81801007387 */ /* 0x010fe40000100a00 */
[----:B0-----:R-:W4:Y:S02]  /*26890*/  LDL.LU R12, [R1+0x7a0] ;  /* 0x0007a000010c7983 */ /* 0x001f240000300800 */
[----:B------:R-:W4:Y:S01]  /*268a0*/  LDL.LU R13, [R1+0x7a4] ;  /* 0x0007a400010d7983 */ /* 0x000f220000300800 */
[----:B-1----:R-:W4:Y:S01]  /*268b0*/  LDL.LU R14, [R1+0x7a8] ;  /* 0x0007a800010e7983 */ /* 0x002f220000300800 */
[----:B------:R-:W4:Y:S02]  /*268c0*/  LDL.LU R15, [R1+0x7ac] ;  /* 0x0007ac00010f7983 */ /* 0x000f240000300800 */
[----:B------:R-:W4:Y:S02]  /*268d0*/  LDL.LU R8, [R1+0x7b0] ;  /* 0x0007b00001087983 */ /* 0x000f240000300800 */
[----:B------:R-:W4:Y:S01]  /*268e0*/  LDL.LU R9, [R1+0x7b4] ;  /* 0x0007b40001097983 */ /* 0x000f220000300800 */
[----:B---3--:R-:W4:Y:S01]  /*268f0*/  LDL.LU R10, [R1+0x7b8] ;  /* 0x0007b800010a7983 */ /* 0x008f220000300800 */
[----:B------:R-:W4:Y:S03]  /*26900*/  LDL.LU R11, [R1+0x7bc] ;  /* 0x0007bc00010b7983 */ /* 0x000f260000300800 */
[----:B--2---:R-:W4:Y:S01]  /*26910*/  LDL.LU.64 R26, [R1+0x38] ;  /* 0x00003800011a7983 */ /* 0x004f220000300a00 */
[----:B------:R-:W2:Y:S02]  /*26920*/  LDL.LU.64 R6, [R1+0x28] ;  /* 0x0000280001067983 */ /* 0x000ea40000300a00 */
[----:B------:R-:W3:Y:S02]  /*26930*/  LDL.LU R16, [R1+0x790] ;  /* 0x0007900001107983 */ /* 0x000ee40000300800 */
[----:B------:R-:W3:Y:S01]  /*26940*/  LDL.LU R17, [R1+0x794] ;  /* 0x0007940001117983 */ /* 0x000ee20000300800 */
[----:B------:R-:W3:Y:S01]  /*26950*/  LDL.LU R18, [R1+0x798] ;  /* 0x0007980001127983 */ /* 0x000ee20000300800 */
[----:B------:R-:W3:Y:S02]  /*26960*/  LDL.LU R19, [R1+0x79c] ;  /* 0x00079c0001137983 */ /* 0x000ee40000300800 */
[----:B------:R-:W3:Y:S02]  /*26970*/  LDL.LU.64 R22, [R1+0x18] ;  /* 0x0000180001167983 */ /* 0x000ee40000300a00 */
[----:B------:R-:W2:Y:S01]  /*26980*/  LDL.LU.64 R58, [R1+0x8] ;  /* 0x00000800013a7983 */ /* 0x000ea20000300a00 */
[----:B------:R-:W2:Y:S01]  /*26990*/  LDL.LU R40, [R1+0x660] ;  /* 0x0006600001287983 */ /* 0x000ea20000300800 */
        /* <DEDUP_REMOVED lines=23> */
[C---:B----4-:R-:W-:Y:S11]  /*26b10*/  HMMA.16816.F32 R8, R48.reuse, R26, R8 ;  /* 0x0000001a3008723c */ /* 0x050ff60000001808 */
[----:B------:R-:W-:Y:S11]  /*26b20*/  @!UPT UIADD3 URZ, URZ, URZ, URZ ;  /* 0x0000003f3f3ff290 */ /* 0x000ff6000fffe03f */
[----:B------:R-:W-:Y:S01]  /*26b30*/  @!UPT UIADD3 URZ, URZ, URZ, URZ ;  /* 0x0000003f3f3ff290 */ /* 0x000fe2000fffe03f */
[----:B------:R0:W-:Y:S01]  /*26b40*/  STL.64 [R1+0x120], R8 ;  /* 0x0001200801007387 */ /* 0x0001e20000100a00 */
[----:B------:R1:W-:Y:S02]  /*26b50*/  STL.64 [R1+0x128], R10 ;  /* 0x0001280a01007387 */ /* 0x0003e40000100a00 */
[----:B0-----:R-:W-:Y:S01]  /*26b60*/  IMAD.MOV.U32 R9, RZ, RZ, R26 ;  /* 0x000000ffff097224 */ /* 0x001fe200078e001a */
[----:B-1----:R-:W4:Y:S01]  /*26b70*/  LDL.LU.64 R10, [R1+0x15d8] ;  /* 0x0015d800010a7983 */ /* 0x002f220000300a00 */
[----:B------:R-:W-:Y:S02]  /*26b80*/  IMAD.MOV.U32 R8, RZ, RZ, R27 ;  /* 0x000000ffff087224 */ /* 0x000fe400078e001b */
[----:B------:R-:W4:Y:S02]  /*26b90*/  LDL.LU.64 R26, [R1+0x15d0] ;  /* 0x0015d000011a7983 */ /* 0x000f240000300a00 */
[----:B------:R-:W4:Y:S01]  /*26ba0*/  LDL.LU.64 R24, [R1+0x15c8] ;  /* 0x0015c80001187983 */ /* 0x000f220000300a00 */
[C---:B--2---:R-:W-:Y:S08]  /*26bb0*/  HMMA.16816.F32 R12, R48.reuse, R6, R12 ;  /* 0x00000006300c723c */ /* 0x044ff0000000180c */
[----:B---3--:R-:W-:Y:S01]  /*26bc0*/  HMMA.16816.F32 R16, R48, R22, R16 ;  /* 0x000000163010723c */ /* 0x008fe20000001810 */
[----:B------:R-:W-:-:S02]  /*26bd0*/  IMAD.MOV.U32 R21, RZ, RZ, R58 ;  /* 0x000000ffff157224 */ /* 0x000fc400078e003a */
[----:B------:R-:W-:Y:S11]  /*26be0*/  IMAD.MOV.U32 R20, RZ, RZ, R59 ;  /* 0x000000ffff147224 */ /* 0x000ff600078e003b */
[----:B------:R-:W-:Y:S01]  /*26bf0*/  @!UPT UIADD3 URZ, URZ, URZ, URZ ;  /* 0x0000003f3f3ff290 */ /* 0x000fe2000fffe03f */
[----:B------:R0:W-:Y:S01]  /*26c00*/  STL.64 [R1+0x110], R12 ;  /* 0x0001100c01007387 */ /* 0x0001e20000100a00 */
[----:B------:R1:W-:Y:S02]  /*26c10*/  STL.64 [R1+0x118], R14 ;  /* 0x0001180e01007387 */ /* 0x0003e40000100a00 */
[----:B0-----:R-:W-:Y:S01]  /*26c20*/  IMAD.MOV.U32 R13, RZ, RZ, R6 ;  /* 0x000000ffff0d7224 */ /* 0x001fe200078e0006 */
[----:B-1----:R-:W2:Y:S01]  /*26c30*/  LDL.LU.64 R14, [R1+0x15c0] ;  /* 0x0015c000010e7983 */ /* 0x002ea20000300a00 */
[----:B------:R-:W-:Y:S02]  /*26c40*/  IMAD.MOV.U32 R12, RZ, RZ, R7 ;  /* 0x000000ffff0c7224 */ /* 0x000fe400078e0007 */
[----:B------:R-:W3:Y:S02]  /*26c50*/  LDL.LU.64 R6, [R1+0x15b8] ;  /* 0x0015b80001067983 */ /* 0x000ee40000300a00 */
[----:B------:R-:W2:Y:S01]  /*26c60*/  LDL.LU.64 R4, [R1+0x15b0] ;  /* 0x0015b00001047983 */ /* 0x000ea20000300a00 */
[----:B------:R0:W-:Y:S01]  /*26c70*/  STL.64 [R1+0x100], R16 ;  /* 0x0001001001007387 */ /* 0x0001e20000100a00 */
[----:B------:R1:W-:Y:S02]  /*26c80*/  STL.64 [R1+0x108], R18 ;  /* 0x0001081201007387 */ /* 0x0003e40000100a00 */
[----:B0-----:R-:W-:Y:S01]  /*26c90*/  IMAD.MOV.U32 R17, RZ, RZ, R22 ;  /* 0x000000ffff117224 */ /* 0x001fe200078e0016 */
[----:B-1----:R-:W2:Y:S01]  /*26ca0*/  LDL.LU.64 R18, [R1+0x15a8] ;  /* 0x0015a80001127983 */ /* 0x002ea20000300a00 */
[----:B------:R-:W-:-:S02]  /*26cb0*/  IMAD.MOV.U32 R16, RZ, RZ, R23 ;  /* 0x000000ffff107224 */ /* 0x000fc400078e0017 */
        /* <DEDUP_REMOVED lines=48> */
[----:B------:R-:W-:Y:S01]  /*26fc0*/  STL.64 [R1+0x1548], R34 ;  /* 0x0015482201007387 */ /* 0x000fe20000100a00 */
        /* <DEDUP_REMOVED lines=8> */
[----:B------:R-:W2:Y:S01]  /*27050*/  LDL.LU R28, [R1+0x610] ;  /* 0x00061000011c7983 */ /* 0x000ea20000300800 */
[----:B------:R-:W2:Y:S04]  /*27060*/  LDL.LU R29, [R1+0x614] ;  /* 0x00061400011d7983 */ /* 0x000ea80000300800 */
[----:B0-----:R-:W2:Y:S01]  /*27070*/  LDL.LU R30, [R1+0x618] ;  /* 0x00061800011e7983 */ /* 0x001ea20000300800 */
[----:B------:R-:W2:Y:S02]  /*27080*/  LDL.LU R31, [R1+0x61c] ;  /* 0x00061c00011f7983 */ /* 0x000ea40000300800 */
[----:B----4-:R3:W-:Y:S01]  /*27090*/  STL.64 [R1+0x14d8], R26 ;  /* 0x0014d81a01007387 */ /* 0x0107e20000100a00 */
[C---:B--2---:R-:W-:Y:S08]  /*270a0*/  HMMA.16816.F32 R28, R48.reuse, R26, R28 ;  /* 0x0000001a301c723c */ /* 0x044ff0000000181c */
[C---:B---3--:R-:W-:Y:S11]  /*270b0*/  HMMA.16816.F32 R24, R48.reuse, R18, R40 ;  /* 0x000000123018723c */ /* 0x048ff60000001828 */
[----:B------:R-:W-:Y:S04]  /*270c0*/  @!UPT UIADD3 URZ, URZ, URZ, URZ ;  /* 0x0000003f3f3ff290 */ /* 0x000fe8000fffe03f */
[----:B------:R-:W-:Y:S01]  /*270d0*/  STL.64 [R1+0x90], R28 ;  /* 0x0000901c01007387 */ /* 0x000fe20000100a00 */
[----:B------:R0:W-:Y:S02]  /*270e0*/  STL.64 [R1+0x98], R30 ;  /* 0x0000981e01007387 */ /* 0x0001e40000100a00 */
[C---:B0-----:R-:W-:Y:S01]  /*270f0*/  HMMA.16816.F32 R28, R48.reuse, R22, R36 ;  /* 0x00000016301c723c */ /* 0x041fe20000001824 */
[----:B------:R-:W-:Y:S11]  /*27100*/  STL.64 [R1+0x14e8], R22 ;  /* 0x0014e81601007387 */ /* 0x000ff60000100a00 */
[----:B------:R-:W-:Y:S11]  /*27110*/  @!UPT UIADD3 URZ, URZ, URZ, URZ ;  /* 0x0000003f3f3ff290 */ /* 0x000ff6000fffe03f */
[----:B------:R-:W-:Y:S01]  /*27120*/  STL.64 [R1+0x80], R28 ;  /* 0x0000801c01007387 */ /* 0x000fe20000100a00 */
[----:B------:R0:W-:Y:S02]  /*27130*/  STL.64 [R1+0x88], R30 ;  /* 0x0000881e01007387 */ /* 0x0001e40000100a00 */
[----:B------:R-:W-:Y:S02]  /*27140*/  STL.64 [R1+0x1500], R18 ;  /* 0x0015001201007387 */ /* 0x000fe40000100a00 */
[----:B------:R-:W-:Y:S01]  /*27150*/  STL.64 [R1+0x70], R24 ;  /* 0x0000701801007387 */ /* 0x000fe20000100a00 */
[----:B------:R1:W-:Y:S01]  /*27160*/  STL.64 [R1+0x78], R26 ;  /* 0x0000781a01007387 */ /* 0x0003e20000100a00 */
[C---:B0-----:R-:W-:Y:S08]  /*27170*/  HMMA.16816.F32 R28, R48.reuse, R14, R56 ;  /* 0x0000000e301c723c */ /* 0x041ff00000001838 */
[----:B-1----:R-:W-:Y:S01]  /*27180*/  HMMA.16816.F32 R24, R48, R10, R52 ;  /* 0x0000000a3018723c */ /* 0x002fe20000001834 */
[----:B------:R0:W-:Y:S11]  /*27190*/  STL.64 [R1+0x1508], R14 ;  /* 0x0015080e01007387 */ /* 0x0001f60000100a00 */
[----:B------:R-:W-:Y:S03]  /*271a0*/  @!UPT UIADD3 URZ, URZ, URZ, URZ ;  /* 0x0000003f3f3ff290 */ /* 0x000fe6000fffe03f */
[----:B------:R-:W-:Y:S01]  /*271b0*/  STL.64 [R1+0x60], R28 ;  /* 0x0000601c01007387 */ /* 0x000fe20000100a00 */
[----:B------:R-:W-:Y:S02]  /*271c0*/  STL.64 [R1+0x68], R30 ;  /* 0x0000681e01007387 */ /* 0x000fe40000100a00 */
[----:B------:R-:W2:Y:S05]  /*271d0*/  LDL.LU R40, [R1+0x3f0] ;  /* 0x0003f00001287983 */ /* 0x000eaa0000300800 */
[----:B------:R-:W-:Y:S01]  /*271e0*/  STL.64 [R1+0x50], R24 ;  /* 0x0000501801007387 */ /* 0x000fe20000100a00 */
[----:B------:R-:W-:Y:S01]  /*271f0*/  STL.64 [R1+0x58], R26 ;  /* 0x0000581a01007387 */ /* 0x000fe20000100a00 */
[----:B------:R-:W2:Y:S02]  /*27200*/  LDL.LU R41, [R1+0x3f4] ;  /* 0x0003f40001297983 */ /* 0x000ea40000300800 */
[----:B------:R-:W3:Y:S02]  /*27210*/  LDL.LU R42, [R1+0x3f8] ;  /* 0x0003f800012a7983 */ /* 0x000ee40000300800 */
[----:B------:R-:W3:Y:S02]  /*27220*/  LDL.LU R43, [R1+0x3fc] ;  /* 0x0003fc00012b7983 */ /* 0x000ee40000300800 */
[----:B------:R-:W-:-:S02]  /*27230*/  IMAD.MOV.U32 R58, RZ, RZ, R21 ;  /* 0x000000ffff3a7224 */ /* 0x000fc400078e0015 */
[----:B------:R-:W-:Y:S02]  /*27240*/  IMAD.MOV.U32 R59, RZ, RZ, R20 ;  /* 0x000000ffff3b7224 */ /* 0x000fe400078e0014 */
[----:B0-----:R-:W-:Y:S02]  /*27250*/  IMAD.MOV.U32 R14, RZ, RZ, R17 ;  /* 0x000000ffff0e7224 */ /* 0x001fe400078e0011 */
[----:B------:R-:W-:Y:S01]  /*27260*/  IMAD.MOV.U32 R15, RZ, RZ, R16 ;  /* 0x000000ffff0f7224 */ /* 0x000fe200078e0010 */
[----:B---3--:R-:W-:Y:S01]  /*27270*/  STL.64 [R1+0x1518], R42 ;  /* 0x0015182a01007387 */ /* 0x008fe20000100a00 */
[----:B--2---:R0:W-:Y:S02]  /*27280*/  STL.64 [R1+0x1510], R40 ;  /* 0x0015102801007387 */ /* 0x0041e40000100a00 */
[----:B------:R1:W-:Y:S02]  /*27290*/  STL.64 [R1+0x1520], R58 ;  /* 0x0015203a01007387 */ /* 0x0003e40000100a00 */
[----:B------:R-:W-:Y:S01]  /*272a0*/  STL.64 [R1+0x1528], R14 ;  /* 0x0015280e01007387 */ /* 0x000fe20000100a00 */
[----:B0-----:R-:W2:Y:S01]  /*272b0*/  LDL.LU R40, [R1+0x410] ;  /* 0x0004100001287983 */ /* 0x001ea20000300800 */
[----:B------:R-:W2:Y:S02]  /*272c0*/  LDL.LU R41, [R1+0x414] ;  /* 0x0004140001297983 */ /* 0x000ea40000300800 */
[----:B------:R-:W3:Y:S02]  /*272d0*/  LDL.LU R42, [R1+0x418] ;  /* 0x00041800012a7983 */ /* 0x000ee40000300800 */
[----:B------:R-:W3:Y:S02]  /*272e0*/  LDL.LU R43, [R1+0x41c] ;  /* 0x00041c00012b7983 */ /* 0x000ee40000300800 */
[----:B-1----:R-:W-:-:S02]  /*272f0*/  IMAD.MOV.U32 R58, RZ, RZ, R13 ;  /* 0x000000ffff3a7224 */ /* 0x002fc400078e000d */
[----:B------:R-:W-:Y:S01]  /*27300*/  IMAD.MOV.U32 R59, RZ, RZ, R12 ;  /* 0x000000ffff3b7224 */ /* 0x000fe200078e000c */
[----:B---3--:R-:W-:Y:S01]  /*27310*/  STL.64 [R1+0x1538], R42 ;  /* 0x0015382a01007387 */ /* 0x008fe20000100a00 */
[----:B--2---:R-:W-:Y:S03]  /*27320*/  STL.64 [R1+0x1530], R40 ;  /* 0x0015302801007387 */ /* 0x004fe60000100a00 */
[----:B------:R0:W-:Y:S02]  /*27330*/  STL.64 [R1+0x1540], R58 ;  /* 0x0015403a01007387 */ /* 0x0001e40000100a00 */
[----:B------:R-:W2:Y:S01]  /*27340*/  LDL.LU R56, [R1+0x430] ;  /* 0x0004300001387983 */ /* 0x000ea20000300800 */
[----:B------:R-:W2:Y:S04]  /*27350*/  LDL.LU R57, [R1+0x434] ;  /* 0x0004340001397983 */ /* 0x000ea80000300800 */
[----:B0-----:R-:W2:Y:S01]  /*27360*/  LDL.LU R58, [R1+0x438] ;  /* 0x00043800013a7983 */ /* 0x001ea20000300800 */
[----:B------:R-:W2:Y:S02]  /*27370*/  LDL.LU R59, [R1+0x43c] ;  /* 0x00043c00013b7983 */ /* 0x000ea40000300800 */
[----:B------:R-:W3:Y:S02]  /*27380*/  LDL.LU R52, [R1+0x4c0] ;  /* 0x0004c00001347983 */ /* 0x000ee40000300800 */
[----:B------:R-:W3:Y:S01]  /*27390*/  LDL.LU R53, [R1+0x4c4] ;  /* 0x0004c40001357983 */ /* 0x000ee20000300800 */
[----:B------:R-:W3:Y:S01]  /*273a0*/  LDL.LU R54, [R1+0x4c8] ;  /* 0x0004c80001367983 */ /* 0x000ee20000300800 */
[----:B------:R-:W3:Y:S02]  /*273b0*/  LDL.LU R55, [R1+0x4cc] ;  /* 0x0004cc0001377983 */ /* 0x000ee40000300800 */
[----:B------:R-:W4:Y:S02]  /*273c0*/  LDL.LU R36, [R1+0x440] ;  /* 0x0004400001247983 */ /* 0x000f240000300800 */
[----:B------:R-:W4:Y:S01]  /*273d0*/  LDL.LU R37, [R1+0x444] ;  /* 0x0004440001257983 */ /* 0x000f220000300800 */
[----:B------:R-:W4:Y:S01]  /*273e0*/  LDL.LU R38, [R1+0x448] ;  /* 0x0004480001267983 */ /* 0x000f220000300800 */
[----:B------:R-:W4:Y:S02]  /*273f0*/  LDL.LU R39, [R1+0x44c] ;  /* 0x00044c0001277983 */ /* 0x000f240000300800 */
[----:B------:R-:W-:-:S02]  /*27400*/  IMAD.MOV.U32 R34, RZ, RZ, R5 ;  /* 0x000000ffff227224 */ /* 0x000fc400078e0005 */
[----:B------:R-:W-:Y:S01]  /*27410*/  IMAD.MOV.U32 R35, RZ, RZ, R4 ;  /* 0x000000ffff237224 */ /* 0x000fe200078e0004 */
        /* <DEDUP_REMOVED lines=27> */
[----:B---3--:R-:W-:Y:S02]  /*275d0*/  HMMA.16816.F32 R52, R48, R6, R52 ;  /* 0x000000063034723c */ /* 0x008fe40000001834 */
[----:B------:R-:W3:Y:S01]  /*275e0*/  LDL.LU R48, [R1+0x390] ;  /* 0x0003900001307983 */ /* 0x000ee20000300800 */
[----:B------:R-:W3:Y:S04]  /*275f0*/  LDL.LU R49, [R1+0x394] ;  /* 0x0003940001317983 */ /* 0x000ee80000300800 */
[----:B------:R-:W-:-:S02]  /*27600*/  IMAD.MOV.U32 R50, RZ, RZ, R33 ;  /* 0x000000ffff327224 */ /* 0x000fc400078e0021 */
[----:B------:R-:W-:Y:S02]  /*27610*/  IMAD.MOV.U32 R51, RZ, RZ, R32 ;  /* 0x000000ffff337224 */ /* 0x000fe400078e0020 */
[C---:B----4-:R-:W-:Y:S01]  /*27620*/  HMMA.16816.F32 R32, R44.reuse, R34, R36 ;  /* 0x000000222c20723c */ /* 0x050fe20000001824 */
[----:B------:R-:W4:Y:S07]  /*27630*/  LDL.LU.64 R38, [R1+0x1550] ;  /* 0x0015500001267983 */ /* 0x000f2e0000300a00 */
[----:B--2---:R-:W-:Y:S11]  /*27640*/  HMMA.16816.F32 R40, R44, R42, R56 ;  /* 0x0000002a2c28723c */ /* 0x004ff60000001838 */
[----:B------:R-:W-:Y:S04]  /*27650*/  @!UPT UIADD3 URZ, URZ, URZ, URZ ;  /* 0x0000003f3f3ff290 */ /* 0x000fe8000fffe03f */
[----:B------:R-:W-:Y:S01]  /*27660*/  STL.64 [R1+0x440], R32 ;  /* 0x0004402001007387 */ /* 0x000fe20000100a00 */
[----:B------:R-:W-:Y:S02]  /*27670*/  IMAD.MOV.U32 R36, RZ, RZ, R34 ;  /* 0x000000ffff247224 */ /* 0x000fe400078e0022 */
[----:B------:R0:W-:Y:S02]  /*27680*/  STL.64 [R1+0x448], R34 ;  /* 0x0004482201007387 */ /* 0x0001e40000100a00 */
[----:B0-----:R-:W2:Y:S01]  /*27690*/  LDL.LU.64 R34, [R1+0x1548] ;  /* 0x0015480001227983 */ /* 0x001ea20000300a00 */
[----:B------:R-:W2:Y:S03]  /*276a0*/  LDL.LU.64 R58, [R1+0x1540] ;  /* 0x00154000013a7983 */ /* 0x000ea60000300a00 */
[----:B------:R-:W-:Y:S01]  /*276b0*/  STL.64 [R1+0x430], R40 ;  /* 0x0004302801007387 */ /* 0x000fe20000100a00 */
[----:B------:R-:W-:-:S03]  /*276c0*/  IMAD.MOV.U32 R37, RZ, RZ, R42 ;  /* 0x000000ffff257224 */ /* 0x000fc600078e002a */
[----:B------:R0:W-:Y:S01]  /*276d0*/  STL.64 [R1+0x438], R42 ;  /* 0x0004382a01007387 */ /* 0x0001e20000100a00 */
[----:B------:R-:W-:-:S03]  /*276e0*/  IMAD.MOV.U32 R33, RZ, RZ, R40 ;  /* 0x000000ffff217224 */ /* 0x000fc600078e0028 */
[----:B0-----:R-:W3:Y:S01]  /*276f0*/  LDL.LU.64 R42, [R1+0x1538] ;  /* 0x00153800012a7983 */ /* 0x001ee20000300a00 */
[----:B------:R-:W3:Y:S01]  /*27700*/  LDL.LU.64 R40, [R1+0x1530] ;  /* 0x0015300001287983 */ /* 0x000ee20000300a00 */
[C---:B--2---:R-:W-:Y:S02]  /*27710*/  HMMA.16816.F32 R56, R44.reuse, R58, R12 ;  /* 0x0000003a2c38723c */ /* 0x044fe4000000180c */
[----:B------:R-:W3:Y:S11]  /*27720*/  LDL.LU.64 R14, [R1+0x1528] ;  /* 0x00152800010e7983 */ /* 0x000ef60000300a00 */
[----:B------:R-:W-:Y:S10]  /*27730*/  @!UPT UIADD3 URZ, URZ, URZ, URZ ;  /* 0x0000003f3f3ff290 */ /* 0x000ff4000fffe03f */
[----:B------:R-:W-:Y:S01]  /*27740*/  STL.64 [R1+0x420], R56 ;  /* 0x0004203801007387 */ /* 0x000fe20000100a00 */
[----:B------:R0:W-:Y:S03]  /*27750*/  STL.64 [R1+0x428], R58 ;  /* 0x0004283a01007387 */ /* 0x0001e60000100a00 */
[----:B0-----:R-:W2:Y:S01]  /*27760*/  LDL.LU.64 R58, [R1+0x1520] ;  /* 0x00152000013a7983 */ /* 0x001ea20000300a00 */
[C---:B---3--:R-:W-:Y:S03]  /*27770*/  HMMA.16816.F32 R12, R44.reuse, R14, R40 ;  /* 0x0000000e2c0c723c */ /* 0x048fe60000001828 */
[----:B------:R-:W3:Y:S01]  /*27780*/  LDL.LU.64 R42, [R1+0x1518] ;  /* 0x00151800012a7983 */ /* 0x000ee20000300a00 */
[----:B------:R-:W3:Y:S04]  /*27790*/  LDL.LU.64 R40, [R1+0x1510] ;  /* 0x0015100001287983 */ /* 0x000ee80000300a00 */
[C---:B--2---:R-:W-:Y:S11]  /*277a0*/  HMMA.16816.F32 R56, R44.reuse, R58, R16 ;  /* 0x0000003a2c38723c */ /* 0x044ff60000001810 */
[----:B------:R-:W-:Y:S04]  /*277b0*/  @!UPT UIADD3 URZ, URZ, URZ, URZ ;  /* 0x0000003f3f3ff290 */ /* 0x000fe8000fffe03f */
[----:B------:R-:W-:Y:S01]  /*277c0*/  STL.64 [R1+0x410], R12 ;  /* 0x0004100c01007387 */ /* 0x000fe20000100a00 */
[----:B------:R0:W-:Y:S03]  /*277d0*/  STL.64 [R1+0x418], R14 ;  /* 0x0004180e01007387 */ /* 0x0001e60000100a00 */
[----:B0-----:R-:W2:Y:S01]  /*277e0*/  LDL.LU.64 R14, [R1+0x1508] ;  /* 0x00150800010e7983 */ /* 0x001ea20000300a00 */
[----:B------:R-:W2:Y:S03]  /*277f0*/  LDL.LU.64 R18, [R1+0x1500] ;  /* 0x0015000001127983 */ /* 0x000ea60000300a00 */
[----:B------:R-:W-:Y:S01]  /*27800*/  STL.64 [R1+0x400], R56 ;  /* 0x0004003801007387 */ /* 0x000fe20000100a00 */
[----:B------:R0:W-:Y:S03]  /*27810*/  STL.64 [R1+0x408], R58 ;  /* 0x0004083a01007387 */ /* 0x0001e60000100a00 */
[----:B0-----:R-:W3:Y:S02]  /*27820*/  LDL.LU.64 R58, [R1+0x14f8] ;  /* 0x0014f800013a7983 */ /* 0x001ee40000300a00 */
[C---:B---3--:R-:W-:Y:S02]  /*27830*/  HMMA.16816.F32 R56, R44.reuse, R58, R40 ;  /* 0x0000003a2c38723c */ /* 0x048fe40000001828 */
[----:B------:R-:W3:Y:S06]  /*27840*/  LDL.LU.64 R42, [R1+0x14f0] ;  /* 0x0014f000012a7983 */ /* 0x000eec0000300a00 */
[C---:B----4-:R-:W-:Y:S08]  /*27850*/  HMMA.16816.F32 R8, R44.reuse, R38, R8 ;  /* 0x000000262c08723c */ /* 0x050ff00000001808 */
[C---:B------:R-:W-:Y:S07]  /*27860*/  HMMA.16816.F32 R28, R44.reuse, R34, R28 ;  /* 0x000000222c1c723c */ /* 0x040fee000000181c */
[----:B------:R0:W-:Y:S01]  /*27870*/  STL.64 [R1+0x3f0], R56 ;  /* 0x0003f03801007387 */ /* 0x0001e20000100a00 */
[----:B------:R1:W-:Y:S03]  /*27880*/  STL.64 [R1+0x3f8], R58 ;  /* 0x0003f83a01007387 */ /* 0x0003e60000100a00 */
[----:B0-----:R-:W4:Y:S01]  /*27890*/  LDL.LU R56, [R1+0x3a0] ;  /* 0x0003a00001387983 */ /* 0x001f220000300800 */
[----:B------:R-:W4:Y:S02]  /*278a0*/  LDL.LU R57, [R1+0x3a4] ;  /* 0x0003a40001397983 */ /* 0x000f240000300800 */
[----:B-1----:R-:W4:Y:S02]  /*278b0*/  LDL.LU R58, [R1+0x3a8] ;  /* 0x0003a800013a7983 */ /* 0x002f240000300800 */
[----:B------:R-:W4:Y:S01]  /*278c0*/  LDL.LU R59, [R1+0x3ac] ;  /* 0x0003ac00013b7983 */ /* 0x000f220000300800 */
[C---:B---3--:R-:W-:Y:S01]  /*278d0*/  HMMA.16816.F32 R40, R44.reuse, R42, R20 ;  /* 0x0000002a2c28723c */ /* 0x048fe20000001814 */
[----:B------:R-:W3:Y:S11]  /*278e0*/  LDL.LU.64 R22, [R1+0x14e8] ;  /* 0x0014e80001167983 */ /* 0x000ef60000300a00 */
[----:B------:R-:W-:Y:S11]  /*278f0*/  @!UPT UIADD3 URZ, URZ, URZ, URZ ;  /* 0x0000003f3f3ff290 */ /* 0x000ff6000fffe03f */
[----:B------:R0:W-:Y:S01]  /*27900*/  STL.64 [R1+0x3e0], R40 ;  /* 0x0003e02801007387 */ /* 0x0001e20000100a00 */
[----:B------:R1:W-:Y:S03]  /*27910*/  STL.64 [R1+0x3e8], R42 ;  /* 0x0003e82a01007387 */ /* 0x0003e60000100a00 */
[----:B0-----:R-:W2:Y:S01]  /*27920*/  LDL.LU R40, [R1+0x380] ;  /* 0x0003800001287983 */ /* 0x001ea20000300800 */
[----:B------:R-:W2:Y:S02]  /*27930*/  LDL.LU R41, [R1+0x384] ;  /* 0x0003840001297983 */ /* 0x000ea40000300800 */
[----:B-1----:R-:W2:Y:S02]  /*27940*/  LDL.LU R42, [R1+0x388] ;  /* 0x00038800012a7983 */ /* 0x002ea40000300800 */
[----:B------:R-:W2:Y:S01]  /*27950*/  LDL.LU R43, [R1+0x38c] ;  /* 0x00038c00012b7983 */ /* 0x000ea20000300800 */
[----:B------:R0:W-:Y:S01]  /*27960*/  STL.64 [R1+0x3d0], R8 ;  /* 0x0003d00801007387 */ /* 0x0001e20000100a00 */
[----:B------:R1:W-:Y:S03]  /*27970*/  STL.64 [R1+0x3d8], R10 ;  /* 0x0003d80a01007387 */ /* 0x0003e60000100a00 */
[----:B0-----:R-:W2:Y:S01]  /*27980*/  LDL.LU R8, [R1+0x370] ;  /* 0x0003700001087983 */ /* 0x001ea20000300800 */
[----:B------:R-:W2:Y:S02]  /*27990*/  LDL.LU R9, [R1+0x374] ;  /* 0x0003740001097983 */ /* 0x000ea40000300800 */
[----:B-1----:R-:W2:Y:S02]  /*279a0*/  LDL.LU R10, [R1+0x378] ;  /* 0x00037800010a7983 */ /* 0x002ea40000300800 */
[----:B------:R-:W2:Y:S01]  /*279b0*/  LDL.LU R11, [R1+0x37c] ;  /* 0x00037c00010b7983 */ /* 0x000ea20000300800 */
[----:B------:R-:W-:Y:S01]  /*279c0*/  STL.64 [R1+0x3c0], R28 ;  /* 0x0003c01c01007387 */ /* 0x000fe20000100a00 */
[----:B------:R0:W-:Y:S03]  /*279d0*/  STL.64 [R1+0x3c8], R30 ;  /* 0x0003c81e01007387 */ /* 0x0001e60000100a00 */
[----:B0-----:R-:W2:Y:S02]  /*279e0*/  LDL.LU.64 R30, [R1+0x14e0] ;  /* 0x0014e000011e7983 */ /* 0x001ea40000300a00 */
[C---:B--2---:R-:W-:Y:S02]  /*279f0*/  HMMA.16816.F32 R28, R44.reuse, R30, R24 ;  /* 0x0000001e2c1c723c */ /* 0x044fe40000001818 */
[----:B------:R-:W4:Y:S06]  /*27a00*/  LDL.LU.64 R26, [R1+0x14d8] ;  /* 0x0014d800011a7983 */ /* 0x000f2c0000300a00 */
[C---:B---3--:R-:W-:Y:S11]  /*27a10*/  HMMA.16816.F32 R20, R44.reuse, R22, R48 ;  /* 0x000000162c14723c */ /* 0x048ff60000001830 */
[----:B------:R-:W-:Y:S04]  /*27a20*/  @!UPT UIADD3 URZ, URZ, URZ, URZ ;  /* 0x0000003f3f3ff290 */ /* 0x000fe8000fffe03f */
[----:B------:R0:W-:Y:S01]  /*27a30*/  STL.64 [R1+0x3b0], R28 ;  /* 0x0003b01c01007387 */ /* 0x0001e20000100a00 */
[----:B------:R1:W-:Y:S03]  /*27a40*/  STL.64 [R1+0x3b8], R30 ;  /* 0x0003b81e01007387 */ /* 0x0003e60000100a00 */
[----:B0-----:R-:W2:Y:S01]  /*27a50*/  LDL.LU R28, [R1+0x360] ;  /* 0x00036000011c7983 */ /* 0x001ea20000300800 */
[----:B------:R-:W2:Y:S02]  /*27a60*/  LDL.LU R29, [R1+0x364] ;  /* 0x00036400011d7983 */ /* 0x000ea40000300800 */
[----:B-1----:R-:W2:Y:S02]  /*27a70*/  LDL.LU R30, [R1+0x368] ;  /* 0x00036800011e7983 */ /* 0x002ea40000300800 */
[----:B------:R-:W2:Y:S01]  /*27a80*/  LDL.LU R31, [R1+0x36c] ;  /* 0x00036c00011f7983 */ /* 0x000ea20000300800 */
[----:B------:R-:W3:Y:S01]  /*27a90*/  LDL.LU R17, [R1+0xa80] ;  /* 0x000a800001117983 */ /* 0x000ee20000300800 */
[----:B------:R-:W2:Y:S01]  /*27aa0*/  LDL.LU.64 R4, [R1+0xa08] ;  /* 0x000a080001047983 */ /* 0x000ea20000300a00 */
[----:B------:R-:W-:Y:S01]  /*27ab0*/  HMMA.16816.F32 R8, R44, R14, R8 ;  /* 0x0000000e2c08723c */ /* 0x000fe20000001808 */
[----:B------:R-:W-:-:S02]  /*27ac0*/  IMAD.MOV.U32 R48, RZ, RZ, R0 ;  /* 0x000000ffff307224 */ /* 0x000fc400078e0000 */
[----:B------:R-:W-:Y:S02]  /*27ad0*/  IMAD.MOV.U32 R50, RZ, RZ, R3 ;  /* 0x000000ffff327224 */ /* 0x000fe400078e0003 */
[----:B------:R-:W-:Y:S11]  /*27ae0*/  IMAD.MOV.U32 R51, RZ, RZ, R2 ;  /* 0x000000ffff337224 */ /* 0x000ff600078e0002 */
[----:B------:R-:W-:Y:S08]  /*27af0*/  @!UPT UIADD3 URZ, URZ, URZ, URZ ;  /* 0x0000003f3f3ff290 */ /* 0x000ff0000fffe03f */
[----:B------:R-:W-:Y:S02]  /*27b00*/  IMAD.MOV.U32 R35, RZ, RZ, R10 ;  /* 0x000000ffff237224 */ /* 0x000fe400078e000a */
[----:B------:R-:W-:Y:S01]  /*27b10*/  IMAD.MOV.U32 R34, RZ, RZ, R11 ;  /* 0x000000ffff227224 */ /* 0x000fe200078e000b */
[C---:B----4-:R-:W-:Y:S11]  /*27b20*/  HMMA.16816.F32 R24, R44.reuse, R26, R56 ;  /* 0x0000001a2c18723c */ /* 0x050ff60000001838 */
[----:B------:R-:W-:Y:S11]  /*27b30*/  @!UPT UIADD3 URZ, URZ, URZ, URZ ;  /* 0x0000003f3f3ff290 */ /* 0x000ff6000fffe03f */
[----:B------:R-:W-:Y:S01]  /*27b40*/  @!UPT UIADD3 URZ, URZ, URZ, URZ ;  /* 0x0000003f3f3ff290 */ /* 0x000fe2000fffe03f */
[----:B------:R0:W-:Y:S01]  /*27b50*/  STL.64 [R1+0x3a0], R24 ;  /* 0x0003a01801007387 */ /* 0x0001e20000100a00 */
[----:B------:R-:W-:Y:S03]  /*27b60*/  STL.64 [R1+0x3a8], R26 ;  /* 0x0003a81a01007387 */ /* 0x000fe60000100a00 */
[----:B0-----:R-:W4:Y:S01]  /*27b70*/  LDL.LU.64 R24, [R1+0xa60] ;  /* 0x000a600001187983 */ /* 0x001f220000300a00 */
[----:B------:R-:W-:Y:S02]  /*27b80*/  STL.64 [R1+0x390], R20 ;  /* 0x0003901401007387 */ /* 0x000fe40000100a00 */
[----:B------:R0:W-:Y:S02]  /*27b90*/  STL.64 [R1+0x398], R22 ;  /* 0x0003981601007387 */ /* 0x0001e40000100a00 */
[----:B------:R-:W2:Y:S01]  /*27ba0*/  LDL.LU.64 R56, [R1+0xa00] ;  /* 0x000a000001387983 */ /* 0x000ea20000300a00 */
[----:B------:R-:W2:Y:S01]  /*27bb0*/  LDL.LU R0, [R1+0x14d0] ;  /* 0x0014d00001007983 */ /* 0x000ea20000300800 */
[----:B0-----:R-:W-:Y:S11]  /*27bc0*/  HMMA.16816.F32 R20, R44, R18, R40 ;  /* 0x000000122c14723c */ /* 0x001ff60000001828 */
[----:B------:R-:W-:Y:S11]  /*27bd0*/  @!UPT UIADD3 URZ, URZ, URZ, URZ ;  /* 0x0000003f3f3ff290 */ /* 0x000ff6000fffe03f */
[----:B------:R-:W-:Y:S01]  /*27be0*/  @!UPT UIADD3 URZ, URZ, URZ, URZ ;  /* 0x0000003f3f3ff290 */ /* 0x000fe2000fffe03f */
[----:B------:R0:W-:Y:S01]  /*27bf0*/  STL.64 [R1+0x380], R20 ;  /* 0x0003801401007387 */ /* 0x0001e20000100a00 */
[----:B------:R-:W-:Y:S02]  /*27c00*/  STL.64 [R1+0x388], R22 ;  /* 0x0003881601007387 */ /* 0x000fe40000100a00 */
[----:B------:R-:W-:Y:S02]  /*27c10*/  IMAD.MOV.U32 R18, RZ, RZ, R20 ;  /* 0x000000ffff127224 */ /* 0x000fe400078e0014 */
[----:B0-----:R-:W2:Y:S01]  /*27c20*/  LDL.LU R20, [R1+0xa88] ;  /* 0x000a880001147983 */ /* 0x001ea20000300800 */
        /* <DEDUP_REMOVED lines=8> */
[----:B------:R-:W-:Y:S02]  /*27cb0*/  STL.64 [R1+0x370], R8 ;  /* 0x0003700801007387 */ /* 0x000fe40000100a00 */
[----:B------:R0:W-:Y:S02]  /*27cc0*/  STL.64 [R1+0x378], R10 ;  /* 0x0003780a01007387 */ /* 0x0001e40000100a00 */
[----:B0-----:R-:W2:Y:S01]  /*27cd0*/  LDL.LU.64 R10, [R1+0x14c8] ;  /* 0x0014c800010a7983 */ /* 0x001ea20000300a00 */
[----:B------:R-:W-:-:S02]  /*27ce0*/  IMAD.MOV.U32 R15, RZ, RZ, R9 ;  /* 0x000000ffff0f7224 */ /* 0x000fc400078e0009 */
[----:B------:R-:W-:Y:S02]  /*27cf0*/  IMAD.MOV.U32 R14, RZ, RZ, R8 ;  /* 0x000000ffff0e7224 */ /* 0x000fe400078e0008 */
[----:B------:R-:W-:Y:S02]  /*27d00*/  IMAD.MOV.U32 R19, RZ, RZ, R21 ;  /* 0x000000ffff137224 */ /* 0x000fe400078e0015 */
[----:B------:R-:W-:Y:S02]  /*27d10*/  IMAD.MOV.U32 R49, RZ, RZ, R60 ;  /* 0x000000ffff317224 */ /* 0x000fe400078e003c */
[----:B------:R-:W-:-:S04]  /*27d20*/  IMAD.MOV.U32 R60, RZ, RZ, c[0x0][0x188] ;  /* 0x00006200ff3c7624 */ /* 0x000fc800078e00ff */
[----:B------:R-:W-:Y:S02]  /*27d30*/  IMAD.SHL.U32 R60, R60, 0x20, RZ ;  /* 0x000000203c3c7824 */ /* 0x000fe400078e00ff */
[----:B------:R-:W-:Y:S02]  /*27d40*/  IMAD.MOV.U32 R38, RZ, RZ, R23 ;  /* 0x000000ffff267224 */ /* 0x000fe400078e0017 */
[----:B------:R-:W-:Y:S01]  /*27d50*/  IMAD.SHL.U32 R60, R60, 0x2, RZ ;  /* 0x000000023c3c7824 */ /* 0x000fe200078e00ff */
[C---:B--2---:R-:W-:Y:S11]  /*27d60*/  HMMA.16816.F32 R8, R44.reuse, R10, R28 ;  /* 0x0000000a2c08723c */ /* 0x044ff6000000181c */
[----:B------:R-:W-:Y:S11]  /*27d70*/  @!UPT UIADD3 URZ, URZ, URZ, URZ ;  /* 0x0000003f3f3ff290 */ /* 0x000ff6000fffe03f */
[----:B------:R-:W-:Y:S01]  /*27d80*/  @!UPT UIADD3 URZ, URZ, URZ, URZ ;  /* 0x0000003f3f3ff290 */ /* 0x000fe2000fffe03f */
[----:B------:R0:W-:Y:S01]  /*27d90*/  STL.64 [R1+0x360], R8 ;  /* 0x0003600801007387 */ /* 0x0001e20000100a00 */
[----:B------:R4:W-:Y:S02]  /*27da0*/  STL.64 [R1+0x368], R10 ;  /* 0x0003680a01007387 */ /* 0x0009e40000100a00 */
[----:B------:R-:W2:Y:S01]  /*27db0*/  LDL R21, [R1+0x1278] ;  /* 0x0012780001157983 */ /* 0x000ea20000100800 */
[----:B------:R-:W-:Y:S01]  /*27dc0*/  HMMA.16816.F32 R44, R44, R6, R48 ;  /* 0x000000062c2c723c */ /* 0x000fe20000001830 */
[----:B------:R-:W-:Y:S02]  /*27dd0*/  IMAD.MOV.U32 R23, RZ, RZ, R9 ;  /* 0x000000ffff177224 */ /* 0x000fe400078e0009 */
[----:B------:R-:W-:Y:S02]  /*27de0*/  IMAD.MOV.U32 R31, RZ, RZ, R10 ;  /* 0x000000ffff1f7224 */ /* 0x000fe400078e000a */
[----:B------:R-:W-:Y:S01]  /*27df0*/  IMAD.MOV.U32 R30, RZ, RZ, R11 ;  /* 0x000000ffff1e7224 */ /* 0x000fe200078e000b */
[----:B0-----:R-:W-:-:S02]  /*27e00*/  IADD3 R9, P0, R4, R60, RZ ;  /* 0x0000003c04097210 */ /* 0x001fc40007f1e0ff */
[-C--:B----4-:R-:W-:Y:S02]  /*27e10*/  IADD3 R10, P1, R24, R60.reuse, RZ ;  /* 0x0000003c180a7210 */ /* 0x090fe40007f3e0ff */
[----:B------:R-:W-:Y:S01]  /*27e20*/  IADD3 R11, P2, R56, R60, RZ ;  /* 0x0000003c380b7210 */ /* 0x000fe20007f5e0ff */
[----:B------:R-:W-:Y:S02]  /*27e30*/  IMAD.MOV.U32 R39, RZ, RZ, R22 ;  /* 0x000000ffff277224 */ /* 0x000fe400078e0016 */
[----:B------:R-:W-:Y:S02]  /*27e40*/  IMAD.X R4, R5, 0x1, R0, P0 ;  /* 0x0000000105047824 */ /* 0x000fe400000e0600 */
[----:B------:R-:W-:Y:S01]  /*27e50*/  IMAD.MOV.U32 R22, RZ, RZ, R8 ;  /* 0x000000ffff167224 */ /* 0x000fe200078e0008 */
[----:B---3--:R-:W-:Y:S01]  /*27e60*/  IADD3 R17, R17, 0x1, RZ ;  /* 0x0000000111117810 */ /* 0x008fe20007ffe0ff */
[--C-:B------:R-:W-:Y:S02]  /*27e70*/  IMAD.X R5, R25, 0x1, R0.reuse, P1 ;  /* 0x0000000119057824 */ /* 0x100fe400008e0600 */
[----:B------:R-:W-:-:S02]  /*27e80*/  IMAD.X R8, R57, 0x1, R0, P2 ;  /* 0x0000000139087824 */ /* 0x000fc400010e0600 */
[----:B------:R-:W-:Y:S02]  /*27e90*/  IMAD.MOV.U32 R24, RZ, RZ, R9 ;  /* 0x000000ffff187224 */ /* 0x000fe400078e0009 */
[----:B------:R-:W-:Y:S01]  /*27ea0*/  IMAD.MOV.U32 R25, RZ, RZ, R4 ;  /* 0x000000ffff197224 */ /* 0x000fe200078e0004 */
[-C--:B------:R-:W-:Y:S02]  /*27eb0*/  IADD3 R20, P2, R20, R60.reuse, RZ ;  /* 0x0000003c14147210 */ /* 0x080fe40007f5e0ff */
[-C--:B------:R-:W-:Y:S01]  /*27ec0*/  IADD3 R16, P1, R16, R60.reuse, RZ ;  /* 0x0000003c10107210 */ /* 0x080fe20007f3e0ff */
[----:B------:R0:W-:Y:S01]  /*27ed0*/  STL.64 [R1+0x350], R44 ;  /* 0x0003502c01007387 */ /* 0x0001e20000100a00 */
[----:B------:R1:W-:Y:S01]  /*27ee0*/  STL.64 [R1+0x358], R46 ;  /* 0x0003582e01007387 */ /* 0x0003e20000100a00 */
[-C--:B------:R-:W-:Y:S01]  /*27ef0*/  IADD3 R13, P4, R13, R60.reuse, RZ ;  /* 0x0000003c0d0d7210 */ /* 0x080fe20007f9e0ff */
[----:B------:R-:W-:Y:S01]  /*27f00*/  STL [R1+0xa80], R17 ;  /* 0x000a801101007387 */ /* 0x000fe20000100800 */
[-C--:B------:R-:W-:Y:S01]  /*27f10*/  IADD3 R12, P6, R12, R60.reuse, RZ ;  /* 0x0000003c0c0c7210 */ /* 0x080fe20007fde0ff */
[----:B------:R3:W-:Y:S01]  /*27f20*/  STL.64 [R1+0xa08], R24 ;  /* 0x000a081801007387 */ /* 0x0007e20000100a00 */
[-C--:B------:R-:W-:Y:S01]  /*27f30*/  IADD3 R41, P5, R41, R60.reuse, RZ ;  /* 0x0000003c29297210 */ /* 0x080fe20007fbe0ff */
[----:B------:R4:W-:Y:S01]  /*27f40*/  STL [R1+0xa88], R20 ;  /* 0x000a881401007387 */ /* 0x0009e20000100800 */
[----:B------:R-:W-:Y:S01]  /*27f50*/  IADD3 R40, P3, R40, R60, RZ ;  /* 0x0000003c28287210 */ /* 0x000fe20007f7e0ff */
[----:B------:R0:W-:Y:S01]  /*27f60*/  STL [R1+0xe84], R16 ;  /* 0x000e841001007387 */ /* 0x0001e20000100800 */
[----:B------:R0:W-:Y:S02]  /*27f70*/  STL [R1+0xe7c], R13 ;  /* 0x000e7c0d01007387 */ /* 0x0001e40000100800 */
[----:B------:R-:W-:-:S02]  /*27f80*/  IMAD.X R61, R61, 0x1, R0, P2 ;  /* 0x000000013d3d7824 */ /* 0x000fc400010e0600 */
[----:B------:R0:W-:Y:S01]  /*27f90*/  STL [R1+0xe74], R12 ;  /* 0x000e740c01007387 */ /* 0x0001e20000100800 */
[----:B------:R-:W-:Y:S01]  /*27fa0*/  IADD3 R3, P2, R3, R60, RZ ;  /* 0x0000003c03037210 */ /* 0x000fe20007f5e0ff */
[----:B------:R1:W-:Y:S01]  /*27fb0*/  STL [R1+0xe6c], R41 ;  /* 0x000e6c2901007387 */ /* 0x0003e20000100800 */
[----:B------:R1:W-:Y:S02]  /*27fc0*/  STL [R1+0xe64], R40 ;  /* 0x000e642801007387 */ /* 0x0003e40000100800 */
[----:B------:R-:W-:Y:S02]  /*27fd0*/  IMAD.X R2, R2, 0x1, R0, P1 ;  /* 0x0000000102027824 */ /* 0x000fe400008e0600 */
[----:B------:R-:W4:Y:S01]  /*27fe0*/  LDL.LU R9, [R1+0xe54] ;  /* 0x000e540001097983 */ /* 0x000f220000300800 */
[----:B------:R1:W-:Y:S01]  /*27ff0*/  STL [R1+0xa84], R61 ;  /* 0x000a843d01007387 */ /* 0x0003e20000100800 */
[----:B------:R-:W4:Y:S02]  /*28000*/  LDL.LU R4, [R1+0xe78] ;  /* 0x000e780001047983 */ /* 0x000f240000300800 */
[----:B------:R-:W-:-:S02]  /*28010*/  IMAD.MOV.U32 R6, RZ, RZ, R44 ;  /* 0x000000ffff067224 */ /* 0x000fc400078e002c */
[----:B------:R2:W-:Y:S01]  /*28020*/  STL [R1+0xe5c], R3 ;  /* 0x000e5c0301007387 */ /* 0x0005e20000100800 */
[----:B0-----:R-:W4:Y:S01]  /*28030*/  LDL.LU R44, [R1+0xe4c] ;  /* 0x000e4c00012c7983 */ /* 0x001f220000300800 */
[----:B------:R-:W-:Y:S02]  /*28040*/  IMAD.MOV.U32 R7, RZ, RZ, R45 ;  /* 0x000000ffff077224 */ /* 0x000fe400078e002d */
[----:B------:R0:W-:Y:S02]  /*28050*/  STL [R1+0xe80], R2 ;  /* 0x000e800201007387 */ /* 0x0001e40000100800 */
[----:B------:R-:W-:Y:S01]  /*28060*/  IMAD.MOV.U32 R27, RZ, RZ, R46 ;  /* 0x000000ffff1b7224 */ /* 0x000fe200078e002e */
[----:B------:R-:W4:Y:S01]  /*28070*/  LDL.LU R45, [R1+0xe70] ;  /* 0x000e7000012d7983 */ /* 0x000f220000300800 */
[----:B------:R-:W-:Y:S02]  /*28080*/  IMAD.MOV.U32 R26, RZ, RZ, R47 ;  /* 0x000000ffff1a7224 */ /* 0x000fe400078e002f */
[----:B-1----:R-:W4:Y:S02]  /*28090*/  LDL.LU R46, [R1+0xe44] ;  /* 0x000e4400012e7983 */ /* 0x002f240000300800 */
        /* <DEDUP_REMOVED lines=10> */
[----:B---3--:R-:W3:Y:S02]  /*28140*/  LDL.LU R25, [R1+0xe40] ;  /* 0x000e400001197983 */ /* 0x008ee40000300800 */
[----:B------:R-:W3:Y:S02]  /*28150*/  LDL.LU R28, [R1+0xe14] ;  /* 0x000e1400011c7983 */ /* 0x000ee40000300800 */
[----:B------:R-:W3:Y:S01]  /*28160*/  LDL.LU R24, [R1+0xe38] ;  /* 0x000e380001187983 */ /* 0x000ee20000300800 */
[----:B------:R-:W3:Y:S01]  /*28170*/  LDL.LU R57, [R1+0xe0c] ;  /* 0x000e0c0001397983 */ /* 0x000ee20000300800 */
[----:B------:R-:W3:Y:S01]  /*28180*/  LDL.LU R56, [R1+0xe30] ;  /* 0x000e300001387983 */ /* 0x000ee20000300800 */
[----:B--2---:R-:W-:-:S02]  /*28190*/  ISETP.NE.U32.AND P0, PT, R17, R21, PT ;  /* 0x000000151100720c */ /* 0x004fc40003f05070 */
[----:B------:R-:W2:Y:S01]  /*281a0*/  LDL.LU R21, [R1+0xe04] ;  /* 0x000e040001157983 */ /* 0x000ea20000300800 */
[----:B------:R-:W2:Y:S02]  /*281b0*/  LDL.LU R17, [R1+0xe28] ;  /* 0x000e280001117983 */ /* 0x000ea40000300800 */
[----:B----4-:R-:W4:Y:S01]  /*281c0*/  LDL.LU R20, [R1+0xdfc] ;  /* 0x000dfc0001147983 */ /* 0x010f220000300800 */
[----:B------:R-:W4:Y:S04]  /*281d0*/  LDL.LU R16, [R1+0xe20] ;  /* 0x000e200001107983 */ /* 0x000f280000300800 */
[----:B------:R-:W4:Y:S01]  /*281e0*/  LDL.LU R13, [R1+0xdf4] ;  /* 0x000df400010d7983 */ /* 0x000f220000300800 */
[----:B------:R-:W4:Y:S02]  /*281f0*/  LDL.LU R12, [R1+0xe18] ;  /* 0x000e1800010c7983 */ /* 0x000f240000300800 */
[----:B------:R-:W4:Y:S02]  /*28200*/  LDL.LU R41, [R1+0xdec] ;  /* 0x000dec0001297983 */ /* 0x000f240000300800 */
[----:B------:R-:W4:Y:S01]  /*28210*/  LDL.LU R40, [R1+0xe10] ;  /* 0x000e100001287983 */ /* 0x000f220000300800 */
[----:B------:R-:W4:Y:S01]  /*28220*/  LDL.LU R61, [R1+0xde4] ;  /* 0x000de400013d7983 */ /* 0x000f220000300800 */
[----:B------:R-:W4:Y:S02]  /*28230*/  LDL.LU R3, [R1+0xe08] ;  /* 0x000e080001037983 */ /* 0x000f240000300800 */
[----:B0-----:R-:W4:Y:S01]  /*28240*/  LDL.LU R2, [R1+0xddc] ;  /* 0x000ddc0001027983 */ /* 0x001f220000300800 */
[-C--:B------:R-:W-:Y:S01]  /*28250*/  IADD3 R9, P1, R9, R60.reuse, RZ ;  /* 0x0000003c09097210 */ /* 0x080fe20007f3e0ff */
[----:B------:R-:W-:Y:S01]  /*28260*/  IMAD.X R4, R4, 0x1, R0, P4 ;  /* 0x0000000104047824 */ /* 0x000fe200020e0600 */
[----:B------:R-:W-:-:S03]  /*28270*/  IADD3 R44, P4, R44, R60, RZ ;  /* 0x0000003c2c2c7210 */ /* 0x000fc60007f9e0ff */
[----:B------:R0:W-:Y:S01]  /*28280*/  STL [R1+0xe54], R9 ;  /* 0x000e540901007387 */ /* 0x0001e20000100800 */
[--C-:B------:R-:W-:Y:S01]  /*28290*/  IMAD.X R45, R45, 0x1, R0.reuse, P6 ;  /* 0x000000012d2d7824 */ /* 0x100fe200030e0600 */
[-C--:B------:R-:W-:Y:S01]  /*282a0*/  IADD3 R46, P6, R46, R60.reuse, RZ ;  /* 0x0000003c2e2e7210 */ /* 0x080fe20007fde0ff */
[--C-:B------:R-:W-:Y:S01]  /*282b0*/  IMAD.X R47, R47, 0x1, R0.reuse, P5 ;  /* 0x000000012f2f7824 */ /* 0x100fe200028e0600 */
[----:B------:R1:W-:Y:S01]  /*282c0*/  STL [R1+0xe78], R4 ;  /* 0x000e780401007387 */ /* 0x0003e20000100800 */
[-C--:B------:R-:W-:Y:S01]  /*282d0*/  IADD3 R42, P5, R42, R60.reuse, RZ ;  /* 0x0000003c2a2a7210 */ /* 0x080fe20007fbe0ff */
[----:B------:R0:W-:Y:S02]  /*282e0*/  STL [R1+0xe4c], R44 ;  /* 0x000e4c2c01007387 */ /* 0x0001e40000100800 */
        /* <DEDUP_REMOVED lines=16> */
[--C-:B---3--:R-:W-:Y:S01]  /*283f0*/  IMAD.X R25, R25, 0x1, R0.reuse, P6 ;  /* 0x0000000119197824 */ /* 0x108fe200030e0600 */
        /* <DEDUP_REMOVED lines=9> */
[----:B------:R0:W-:Y:S02]  /*28490*/  STL [R1+0xe14], R28 ;  /* 0x000e141c01007387 */ /* 0x0001e40000100800 */
[----:B------:R0:W-:Y:S02]  /*284a0*/  STL [R1+0xe38], R24 ;  /* 0x000e381801007387 */ /* 0x0001e40000100800 */
[----:B------:R0:W-:Y:S01]  /*284b0*/  STL [R1+0xe0c], R57 ;  /* 0x000e0c3901007387 */ /* 0x0001e20000100800 */
[----:B------:R0:W-:Y:S01]  /*284c0*/  STL [R1+0xe30], R56 ;  /* 0x000e303801007387 */ /* 0x0001e20000100800 */
[-C--:B--2---:R-:W-:Y:S01]  /*284d0*/  IADD3 R21, P3, R21, R60.reuse, RZ ;  /* 0x0000003c15157210 */ /* 0x084fe20007f7e0ff */
[--C-:B------:R-:W-:Y:S01]  /*284e0*/  IMAD.X R17, R17, 0x1, R0.reuse, P2 ;  /* 0x0000000111117824 */ /* 0x100fe200010e0600 */
[-C--:B----4-:R-:W-:Y:S01]  /*284f0*/  IADD3 R20, P2, R20, R60.reuse, RZ ;  /* 0x0000003c14147210 */ /* 0x090fe20007f5e0ff */
[--C-:B------:R-:W-:Y:S01]  /*28500*/  IMAD.X R16, R16, 0x1, R0.reuse, P1 ;  /* 0x0000000110107824 */ /* 0x100fe200008e0600 */
[----:B------:R-:W-:Y:S01]  /*28510*/  IADD3 R13, P1, R13, R60, RZ ;  /* 0x0000003c0d0d7210 */ /* 0x000fe20007f3e0ff */
[----:B------:R2:W-:Y:S01]  /*28520*/  STL [R1+0xe04], R21 ;  /* 0x000e041501007387 */ /* 0x0005e20000100800 */
[----:B------:R-:W-:-:S02]  /*28530*/  IMAD.X R12, R12, 0x1, R0, P4 ;  /* 0x000000010c0c7824 */ /* 0x000fc400020e0600 */
[----:B------:R2:W-:Y:S01]  /*28540*/  STL [R1+0xe28], R17 ;  /* 0x000e281101007387 */ /* 0x0005e20000100800 */
[-C--:B------:R-:W-:Y:S01]  /*28550*/  IADD3 R41, P4, R41, R60.reuse, RZ ;  /* 0x0000003c29297210 */ /* 0x080fe20007f9e0ff */
[----:B------:R0:W-:Y:S01]  /*28560*/  STL [R1+0xdfc], R20 ;  /* 0x000dfc1401007387 */ /* 0x0001e20000100800 */
[--C-:B------:R-:W-:Y:S02]  /*28570*/  IMAD.X R40, R40, 0x1, R0.reuse, P6 ;  /* 0x0000000128287824 */ /* 0x100fe400030e0600 */
[----:B------:R1:W-:Y:S02]  /*28580*/  STL [R1+0xe20], R16 ;  /* 0x000e201001007387 */ /* 0x0003e40000100800 */
[----:B------:R2:W-:Y:S01]  /*28590*/  STL [R1+0xdf4], R13 ;  /* 0x000df40d01007387 */ /* 0x0005e20000100800 */
[----:B------:R-:W-:Y:S01]  /*285a0*/  IADD3 R61, P6, R61, R60, RZ ;  /* 0x0000003c3d3d7210 */ /* 0x000fe20007fde0ff */
[----:B------:R2:W-:Y:S01]  /*285b0*/  STL [R1+0xe18], R12 ;  /* 0x000e180c01007387 */ /* 0x0005e20000100800 */
[----:B------:R-:W-:-:S02]  /*285c0*/  IMAD.X R3, R3, 0x1, R0, P5 ;  /* 0x0000000103037824 */ /* 0x000fc400028e0600 */
[----:B------:R2:W-:Y:S02]  /*285d0*/  STL [R1+0xdec], R41 ;  /* 0x000dec2901007387 */ /* 0x0005e40000100800 */
[----:B------:R2:W-:Y:S01]  /*285e0*/  STL [R1+0xe10], R40 ;  /* 0x000e102801007387 */ /* 0x0005e20000100800 */
[-C--:B------:R-:W-:Y:S01]  /*285f0*/  IADD3 R2, P5, R2, R60.reuse, RZ ;  /* 0x0000003c02027210 */ /* 0x080fe20007fbe0ff */
[----:B0-----:R-:W4:Y:S01]  /*28600*/  LDL.LU R9, [R1+0xe00] ;  /* 0x000e000001097983 */ /* 0x001f220000300800 */
[----:B------:R0:W-:Y:S02]  /*28610*/  STL [R1+0xde4], R61 ;  /* 0x000de43d01007387 */ /* 0x0001e40000100800 */
[----:B-1----:R-:W4:Y:S02]  /*28620*/  LDL.LU R4, [R1+0xdd4] ;  /* 0x000dd40001047983 */ /* 0x002f240000300800 */
[----:B------:R1:W-:Y:S01]  /*28630*/  STL [R1+0xe08], R3 ;  /* 0x000e080301007387 */ /* 0x0003e20000100800 */
[----:B------:R-:W4:Y:S01]  /*28640*/  LDL.LU R44, [R1+0xdf8] ;  /* 0x000df800012c7983 */ /* 0x000f220000300800 */
[----:B------:R0:W-:Y:S02]  /*28650*/  STL [R1+0xddc], R2 ;  /* 0x000ddc0201007387 */ /* 0x0001e40000100800 */
        /* <DEDUP_REMOVED lines=8> */
[----:B---3--:R-:W3:Y:S02]  /*286e0*/  LDL.LU R49, [R1+0xdac] ;  /* 0x000dac0001317983 */ /* 0x008ee40000300800 */
[----:B------:R-:W3:Y:S01]  /*286f0*/  LDL.LU R50, [R1+0xdd0] ;  /* 0x000dd00001327983 */ /* 0x000ee20000300800 */
[----:B------:R-:W3:Y:S01]  /*28700*/  LDL.LU R51, [R1+0xda4] ;  /* 0x000da40001337983 */ /* 0x000ee20000300800 */
[----:B------:R-:W3:Y:S02]  /*28710*/  LDL.LU R29, [R1+0xdc8] ;  /* 0x000dc800011d7983 */ /* 0x000ee40000300800 */
[----:B------:R-:W3:Y:S02]  /*28720*/  LDL.LU R25, [R1+0xd9c] ;  /* 0x000d9c0001197983 */ /* 0x000ee40000300800 */
[----:B------:R-:W3:Y:S01]  /*28730*/  LDL.LU R28, [R1+0xdc0] ;  /* 0x000dc000011c7983 */ /* 0x000ee20000300800 */
[----:B------:R-:W3:Y:S01]  /*28740*/  LDL.LU R24, [R1+0xd94] ;  /* 0x000d940001187983 */ /* 0x000ee20000300800 */
[----:B------:R-:W3:Y:S02]  /*28750*/  LDL.LU R57, [R1+0xdb8] ;  /* 0x000db80001397983 */ /* 0x000ee40000300800 */
[----:B------:R-:W3:Y:S02]  /*28760*/  LDL.LU R56, [R1+0xd8c] ;  /* 0x000d8c0001387983 */ /* 0x000ee40000300800 */
[----:B--2---:R-:W2:Y:S01]  /*28770*/  LDL.LU R21, [R1+0xdb0] ;  /* 0x000db00001157983 */ /* 0x004ea20000300800 */
[----:B------:R-:W2:Y:S01]  /*28780*/  LDL.LU R17, [R1+0xd84] ;  /* 0x000d840001117983 */ /* 0x000ea20000300800 */
[----:B------:R-:W2:Y:S02]  /*28790*/  LDL.LU R20, [R1+0xda8] ;  /* 0x000da80001147983 */ /* 0x000ea40000300800 */
[----:B------:R-:W2:Y:S02]  /*287a0*/  LDL.LU R16, [R1+0xd7c] ;  /* 0x000d7c0001107983 */ /* 0x000ea40000300800 */
[----:B------:R-:W2:Y:S01]  /*287b0*/  LDL.LU R13, [R1+0xda0] ;  /* 0x000da000010d7983 */ /* 0x000ea20000300800 */
[----:B------:R-:W2:Y:S01]  /*287c0*/  LDL.LU R12, [R1+0xd74] ;  /* 0x000d7400010c7983 */ /* 0x000ea20000300800 */
[----:B------:R-:W2:Y:S02]  /*287d0*/  LDL.LU R41, [R1+0xd98] ;  /* 0x000d980001297983 */ /* 0x000ea40000300800 */
[----:B------:R-:W2:Y:S02]  /*287e0*/  LDL.LU R40, [R1+0xd6c] ;  /* 0x000d6c0001287983 */ /* 0x000ea40000300800 */
[----:B0-----:R-:W2:Y:S01]  /*287f0*/  LDL.LU R61, [R1+0xd90] ;  /* 0x000d9000013d7983 */ /* 0x001ea20000300800 */
[----:B-1----:R-:W2:Y:S01]  /*28800*/  LDL.LU R3, [R1+0xd64] ;  /* 0x000d640001037983 */ /* 0x002ea20000300800 */
[----:B------:R-:W2:Y:S02]  /*28810*/  LDL.LU R2, [R1+0xd88] ;  /* 0x000d880001027983 */ /* 0x000ea40000300800 */
[--C-:B----4-:R-:W-:Y:S01]  /*28820*/  IMAD.X R9, R9, 0x1, R0.reuse, P3 ;  /* 0x0000000109097824 */ /* 0x110fe200018e0600 */
[-C--:B------:R-:W-:Y:S01]  /*28830*/  IADD3 R4, P3, R4, R60.reuse, RZ ;  /* 0x0000003c04047210 */ /* 0x080fe20007f7e0ff */
        /* <DEDUP_REMOVED lines=16> */
[-C--:B---3--:R-:W-:Y:S01]  /*28940*/  IADD3 R49, P5, R49, R60.reuse, RZ ;  /* 0x0000003c31317210 */ /* 0x088fe20007fbe0ff */
        /* <DEDUP_REMOVED lines=17> */
[--C-:B--2---:R-:W-:Y:S01]  /*28a60*/  IMAD.X R21, R21, 0x1, R0.reuse, P6 ;  /* 0x0000000115157824 */ /* 0x104fe200030e0600 */
        /* <DEDUP_REMOVED lines=15> */
[----:B------:R3:W-:Y:S02]  /*28b60*/  STL [R1+0xda0], R13 ;  /* 0x000da00d01007387 */ /* 0x0007e40000100800 */
[--C-:B------:R-:W-:Y:S01]  /*28b70*/  IMAD.X R61, R61, 0x1, R0.reuse, P1 ;  /* 0x000000013d3d7824 */ /* 0x100fe200008e0600 */
[----:B------:R3:W-:Y:S01]  /*28b80*/  STL [R1+0xd74], R12 ;  /* 0x000d740c01007387 */ /* 0x0007e20000100800 */
[-C--:B------:R-:W-:Y:S01]  /*28b90*/  IADD3 R3, P1, R3, R60.reuse, RZ ;  /* 0x0000003c03037210 */ /* 0x080fe20007f3e0ff */
[----:B------:R3:W-:Y:S02]  /*28ba0*/  STL [R1+0xd98], R41 ;  /* 0x000d982901007387 */ /* 0x0007e40000100800 */
[----:B------:R3:W-:Y:S02]  /*28bb0*/  STL [R1+0xd6c], R40 ;  /* 0x000d6c2801007387 */ /* 0x0007e40000100800 */
[--C-:B------:R-:W-:Y:S01]  /*28bc0*/  IMAD.X R2, R2, 0x1, R0.reuse, P4 ;  /* 0x0000000102027824 */ /* 0x100fe200020e0600 */
[----:B0-----:R-:W2:Y:S01]  /*28bd0*/  LDL.LU R9, [R1+0xd5c] ;  /* 0x000d5c0001097983 */ /* 0x001ea20000300800 */
[----:B------:R0:W-:Y:S02]  /*28be0*/  STL [R1+0xd90], R61 ;  /* 0x000d903d01007387 */ /* 0x0001e40000100800 */
[----:B-1----:R-:W2:Y:S02]  /*28bf0*/  LDL.LU R4, [R1+0xd80] ;  /* 0x000d800001047983 */ /* 0x002ea40000300800 */
[----:B------:R1:W-:Y:S01]  /*28c00*/  STL [R1+0xd64], R3 ;  /* 0x000d640301007387 */ /* 0x0003e20000100800 */
[----:B----4-:R-:W4:Y:S01]  /*28c10*/  LDL.LU R44, [R1+0xd54] ;  /* 0x000d5400012c7983 */ /* 0x010f220000300800 */
[----:B------:R0:W-:Y:S02]  /*28c20*/  STL [R1+0xd88], R2 ;  /* 0x000d880201007387 */ /* 0x0001e40000100800 */
        /* <DEDUP_REMOVED lines=25> */
[----:B0-----:R-:W3:Y:S01]  /*28dc0*/  LDL.LU R61, [R1+0xcec] ;  /* 0x000cec00013d7983 */ /* 0x001ee20000300800 */
[----:B-1----:R-:W3:Y:S01]  /*28dd0*/  LDL.LU R3, [R1+0xd10] ;  /* 0x000d100001037983 */ /* 0x002ee20000300800 */
[----:B------:R-:W3:Y:S01]  /*28de0*/  LDL.LU R2, [R1+0xce4] ;  /* 0x000ce40001027983 */ /* 0x000ee20000300800 */
        /* <DEDUP_REMOVED lines=8> */
[----:B------:R-:W-:Y:S01]  /*28e70*/  IADD3 R42, P3, R42, R60, RZ ;  /* 0x0000003c2a2a7210 */ /* 0x000fe20007f7e0ff */
[----:B------:R2:W-:Y:S01]  /*28e80*/  STL [R1+0xd54], R44 ;  /* 0x000d542c01007387 */ /* 0x0005e20000100800 */
[----:B---3--:R-:W-:-:S03]  /*28e90*/  IMAD.X R43, R43, 0x1, R0, P2 ;  /* 0x000000012b2b7824 */ /* 0x008fc600010e0600 */
[----:B------:R3:W-:Y:S01]  /*28ea0*/  STL [R1+0xd78], R45 ;  /* 0x000d782d01007387 */ /* 0x0007e20000100800 */
[----:B------:R-:W-:-:S03]  /*28eb0*/  IADD3 R58, P2, R58, R60, RZ ;  /* 0x0000003c3a3a7210 */ /* 0x000fc60007f5e0ff */
[----:B------:R3:W-:Y:S01]  /*28ec0*/  STL [R1+0xd4c], R46 ;  /* 0x000d4c2e01007387 */ /* 0x0007e20000100800 */
[--C-:B------:R-:W-:Y:S02]  /*28ed0*/  IMAD.X R59, R59, 0x1, R0.reuse, P1 ;  /* 0x000000013b3b7824 */ /* 0x100fe400008e0600 */
[----:B------:R0:W-:Y:S01]  /*28ee0*/  STL [R1+0xd70], R47 ;  /* 0x000d702f01007387 */ /* 0x0001e20000100800 */
[-C--:B------:R-:W-:Y:S01]  /*28ef0*/  IADD3 R48, P1, R48, R60.reuse, RZ ;  /* 0x0000003c30307210 */ /* 0x080fe20007f3e0ff */
[----:B------:R0:W-:Y:S01]  /*28f00*/  STL [R1+0xd44], R42 ;  /* 0x000d442a01007387 */ /* 0x0001e20000100800 */
[--C-:B------:R-:W-:Y:S02]  /*28f10*/  IMAD.X R49, R49, 0x1, R0.reuse, P4 ;  /* 0x0000000131317824 */ /* 0x100fe400020e0600 */
[----:B------:R0:W-:Y:S01]  /*28f20*/  STL [R1+0xd68], R43 ;  /* 0x000d682b01007387 */ /* 0x0001e20000100800 */
[----:B------:R-:W-:Y:S01]  /*28f30*/  IADD3 R50, P4, R50, R60, RZ ;  /* 0x0000003c32327210 */ /* 0x000fe20007f9e0ff */
[----:B------:R0:W-:Y:S01]  /*28f40*/  STL [R1+0xd3c], R58 ;  /* 0x000d3c3a01007387 */ /* 0x0001e20000100800 */
[----:B------:R-:W-:-:S02]  /*28f50*/  IMAD.X R51, R51, 0x1, R0, P6 ;  /* 0x0000000133337824 */ /* 0x000fc400030e0600 */
[----:B------:R0:W-:Y:S01]  /*28f60*/  STL [R1+0xd60], R59 ;  /* 0x000d603b01007387 */ /* 0x0001e20000100800 */
[-C--:B------:R-:W-:Y:S01]  /*28f70*/  IADD3 R29, P6, R29, R60.reuse, RZ ;  /* 0x0000003c1d1d7210 */ /* 0x080fe20007fde0ff */
        /* <DEDUP_REMOVED lines=38> */
[----:B--2---:R-:W2:Y:S01]  /*291e0*/  LDL.LU R44, [R1+0xd00] ;  /* 0x000d0000012c7983 */ /* 0x004ea20000300800 */
[----:B------:R0:W-:Y:S02]  /*291f0*/  STL [R1+0xce4], R2 ;  /* 0x000ce40201007387 */ /* 0x0001e40000100800 */
        /* <DEDUP_REMOVED lines=27> */
[----:B------:R-:W3:Y:S02]  /*293b0*/  LDL.LU R2, [R1+0xc90] ;  /* 0x000c900001027983 */ /* 0x000ee40000300800 */
[--C-:B----4-:R-:W-:Y:S01]  /*293c0*/  IMAD.X R9, R9, 0x1, R0.reuse, P2 ;  /* 0x0000000109097824 */ /* 0x110fe200010e0600 */
[-C--:B------:R-:W-:Y:S01]  /*293d0*/  IADD3 R4, P2, R4, R60.reuse, RZ ;  /* 0x0000003c04047210 */ /* 0x080fe20007f5e0ff */
[--C-:B--2---:R-:W-:Y:S01]  /*293e0*/  IMAD.X R44, R44, 0x1, R0.reuse, P1 ;  /* 0x000000012c2c7824 */ /* 0x104fe200008e0600 */
[-C--:B---3--:R-:W-:Y:S01]  /*293f0*/  IADD3 R45, P1, R45, R60.reuse, RZ ;  /* 0x0000003c2d2d7210 */ /* 0x088fe20007f3e0ff */
        /* <DEDUP_REMOVED lines=89> */
[-C--:B----4-:R-:W-:Y:S01]  /*29990*/  IADD3 R9, P6, R9, R60.reuse, RZ ;  /* 0x0000003c09097210 */ /* 0x090fe20007fde0ff */
[--C-:B------:R-:W-:Y:S01]  /*299a0*/  IMAD.X R4, R4, 0x1, R0.reuse, P5 ;  /* 0x0000000104047824 */ /* 0x100fe200028e0600 */
[-C--:B--2---:R-:W-:Y:S01]  /*299b0*/  IADD3 R44, P5, R44, R60.reuse, RZ ;  /* 0x0000003c2c2c7210 */ /* 0x084fe20007fbe0ff */
[--C-:B---3--:R-:W-:Y:S01]  /*299c0*/  IMAD.X R45, R45, 0x1, R0.reuse, P3 ;  /* 0x000000012d2d7824 */ /* 0x108fe200018e0600 */
        /* <DEDUP_REMOVED lines=94> */
[----:B------:R-:W-:Y:S01]  /*29fb0*/  STL [R1+0xc10], R9 ;  /* 0x000c100901007387 */ /* 0x000fe20000100800 */
[-C--:B------:R-:W-:Y:S01]  /*29fc0*/  IADD3 R47, P6, R47, R60.reuse, RZ ;  /* 0x0000003c2f2f7210 */ /* 0x080fe20007fde0ff */
[----:B------:R-:W-:Y:S02]  /*29fd0*/  STL [R1+0xbe4], R4 ;  /* 0x000be40401007387 */ /* 0x000fe40000100800 */
        /* <DEDUP_REMOVED lines=53> */
[----:B------:R-:W4:Y:S02]  /*2a330*/  LDL.LU R9, [R1+0xb90] ;  /* 0x000b900001097983 */ /* 0x000f240000300800 */
        /* <DEDUP_REMOVED lines=16> */
[----:B-1----:R-:W4:Y:S01]  /*2a440*/  LDL.LU R28, [R1+0xb2c] ;  /* 0x000b2c00011c7983 */ /* 0x002f220000300800 */
[----:B--2---:R-:W2:Y:S01]  /*2a450*/  LDL.LU R24, [R1+0xb50] ;  /* 0x000b500001187983 */ /* 0x004ea20000300800 */
[----:B---3--:R-:W3:Y:S02]  /*2a460*/  LDL.LU R57, [R1+0xb24] ;  /* 0x000b240001397983 */ /* 0x008ee40000300800 */
        /* <DEDUP_REMOVED lines=10> */
[----:B------:R-:W2:Y:S01]  /*2a510*/  LDL.LU R3, [R1+0xb20] ;  /* 0x000b200001037983 */ /* 0x000ea20000300800 */
[----:B------:R-:W2:Y:S01]  /*2a520*/  LDL.LU R2, [R1+0xaf4] ;  /* 0x000af40001027983 */ /* 0x000ea20000300800 */
[-C--:B----4-:R-:W-:Y:S01]  /*2a530*/  IADD3 R25, P5, R25, R60.reuse, RZ ;  /* 0x0000003c19197210 */ /* 0x090fe20007fbe0ff */
[----:B------:R-:W-:Y:S01]  /*2a540*/  IMAD.X R9, R9, 0x1, R0, P3 ;  /* 0x0000000109097824 */ /* 0x000fe200018e0600 */
[----:B------:R-:W-:-:S03]  /*2a550*/  IADD3 R4, P3, R4, R60, RZ ;  /* 0x0000003c04047210 */ /* 0x000fc60007f7e0ff */
[----:B------:R0:W-:Y:S01]  /*2a560*/  STL [R1+0xb6c], R25 ;  /* 0x000b6c1901007387 */ /* 0x0001e20000100800 */
[--C-:B------:R-:W-:Y:S01]  /*2a570*/  IMAD.X R44, R44, 0x1, R0.reuse, P2 ;  /* 0x000000012c2c7824 */ /* 0x100fe200010e0600 */
[-C--:B------:R-:W-:Y:S01]  /*2a580*/  IADD3 R45, P2, R45, R60.reuse, RZ ;  /* 0x0000003c2d2d7210 */ /* 0x080fe20007f5e0ff */
[--C-:B------:R-:W-:Y:S01]  /*2a590*/  IMAD.X R46, R46, 0x1, R0.reuse, P1 ;  /* 0x000000012e2e7824 */ /* 0x100fe200008e0600 */
[-C--:B------:R-:W-:Y:S01]  /*2a5a0*/  IADD3 R47, P1, R47, R60.reuse, RZ ;  /* 0x0000003c2f2f7210 */ /* 0x080fe20007f3e0ff */
[--C-:B------:R-:W-:Y:S01]  /*2a5b0*/  IMAD.X R42, R42, 0x1, R0.reuse, P4 ;  /* 0x000000012a2a7824 */ /* 0x100fe200020e0600 */
[----:B------:R-:W-:Y:S01]  /*2a5c0*/  IADD3 R43, P4, R43, R60, RZ ;  /* 0x0000003c2b2b7210 */ /* 0x000fe20007f9e0ff */
[----:B0-----:R0:W5:Y:S01]  /*2a5d0*/  LDL.LU R25, [R1+0x14c4] ;  /* 0x0014c40001197983 */ /* 0x0011620000300800 */
[----:B------:R1:W-:Y:S02]  /*2a5e0*/  STL [R1+0xb90], R9 ;  /* 0x000b900901007387 */ /* 0x0003e40000100800 */
[----:B------:R4:W-:Y:S02]  /*2a5f0*/  STL [R1+0xb64], R4 ;  /* 0x000b640401007387 */ /* 0x0009e40000100800 */
[----:B------:R0:W-:Y:S01]  /*2a600*/  STL [R1+0xb88], R44 ;  /* 0x000b882c01007387 */ /* 0x0001e20000100800 */
        /* <DEDUP_REMOVED lines=17> */
[--C-:B--2---:R-:W-:Y:S02]  /*2a720*/  IMAD.X R24, R24, 0x1, R0.reuse, P1 ;  /* 0x0000000118187824 */ /* 0x104fe400008e0600 */
[----:B------:R2:W-:Y:S01]  /*2a730*/  STL [R1+0xb60], R50 ;  /* 0x000b603201007387 */ /* 0x0005e20000100800 */
[-C--:B---3--:R-:W-:Y:S01]  /*2a740*/  IADD3 R57, P1, R57, R60.reuse, RZ ;  /* 0x0000003c39397210 */ /* 0x088fe20007f3e0ff */
        /* <DEDUP_REMOVED lines=18> */
[----:B------:R0:W-:Y:S02]  /*2a870*/  STL [R1+0xb38], R16 ;  /* 0x000b381001007387 */ /* 0x0001e40000100800 */
[----:B------:R0:W-:Y:S01]  /*2a880*/  STL [R1+0xb0c], R13 ;  /* 0x000b0c0d01007387 */ /* 0x0001e20000100800 */
[----:B------:R0:W-:Y:S01]  /*2a890*/  STL [R1+0xb30], R12 ;  /* 0x000b300c01007387 */ /* 0x0001e20000100800 */
[--C-:B------:R-:W-:Y:S02]  /*2a8a0*/  IMAD.X R3, R3, 0x1, R0.reuse, P1 ;  /* 0x0000000103037824 */ /* 0x100fe400008e0600 */
[----:B------:R0:W-:Y:S01]  /*2a8b0*/  STL [R1+0xb04], R41 ;  /* 0x000b042901007387 */ /* 0x0001e20000100800 */
[-C--:B------:R-:W-:Y:S02]  /*2a8c0*/  IADD3 R61, P2, R61, R60.reuse, RZ ;  /* 0x0000003c3d3d7210 */ /* 0x080fe40007f5e0ff */
[----:B------:R-:W-:Y:S01]  /*2a8d0*/  IADD3 R2, P1, R2, R60, RZ ;  /* 0x0000003c02027210 */ /* 0x000fe20007f3e0ff */
[----:B------:R2:W-:Y:S01]  /*2a8e0*/  STL [R1+0xb28], R40 ;  /* 0x000b282801007387 */ /* 0x0005e20000100800 */
[----:B------:R-:W3:Y:S02]  /*2a8f0*/  LDL.LU R60, [R1+0xb18] ;  /* 0x000b1800013c7983 */ /* 0x000ee40000300800 */
[----:B------:R2:W-:Y:S02]  /*2a900*/  STL [R1+0xafc], R61 ;  /* 0x000afc3d01007387 */ /* 0x0005e40000100800 */
[----:B-1----:R-:W3:Y:S01]  /*2a910*/  LDL.LU R9, [R1+0xaec] ;  /* 0x000aec0001097983 */ /* 0x002ee20000300800 */
[----:B------:R1:W-:Y:S01]  /*2a920*/  STL [R1+0xb20], R3 ;  /* 0x000b200301007387 */ /* 0x0003e20000100800 */
[----:B----4-:R-:W4:Y:S02]  /*2a930*/  LDL.LU R4, [R1+0xb10] ;  /* 0x000b100001047983 */ /* 0x010f240000300800 */
[----:B------:R1:W-:Y:S02]  /*2a940*/  STL [R1+0xaf4], R2 ;  /* 0x000af40201007387 */ /* 0x0003e40000100800 */
[----:B0-----:R-:W4:Y:S01]  /*2a950*/  LDL.LU R44, [R1+0xae4] ;  /* 0x000ae400012c7983 */ /* 0x001f220000300800 */
        /* <DEDUP_REMOVED lines=9> */
[----:B--2---:R-:W2:Y:S02]  /*2a9f0*/  LDL.LU R50, [R1+0xabc] ;  /* 0x000abc0001327983 */ /* 0x004ea40000300800 */
        /* <DEDUP_REMOVED lines=15> */
[----:B-1----:R-:W2:Y:S02]  /*2aaf0*/  LDL.LU R3, [R1+0x1258] ;  /* 0x0012580001037983 */ /* 0x002ea40000300800 */
[----:B------:R-:W2:Y:S02]  /*2ab00*/  LDL.LU R2, [R1+0xaa4] ;  /* 0x000aa40001027983 */ /* 0x000ea40000300800 */
[----:B---3--:R-:W-:-:S05]  /*2ab10*/  IMAD.X R60, R60, 0x1, R0, P4 ;  /* 0x000000013c3c7824 */ /* 0x008fca00020e0600 */
[----:B------:R0:W-:Y:S02]  /*2ab20*/  STL [R1+0xb18], R60 ;  /* 0x000b183c01007387 */ /* 0x0001e40000100800 */
[----:B0-----:R-:W-:-:S04]  /*2ab30*/  IMAD.MOV.U32 R60, RZ, RZ, c[0x0][0x188] ;  /* 0x00006200ff3c7624 */ /* 0x001fc800078e00ff */
[----:B------:R-:W-:-:S04]  /*2ab40*/  IMAD.SHL.U32 R60, R60, 0x20, RZ ;  /* 0x000000203c3c7824 */ /* 0x000fc800078e00ff */
[----:B------:R-:W-:Y:S02]  /*2ab50*/  IMAD.SHL.U32 R60, R60, 0x2, RZ ;  /* 0x000000023c3c7824 */ /* 0x000fe400078e00ff */
[--C-:B----4-:R-:W-:Y:S02]  /*2ab60*/  IMAD.X R4, R4, 0x1, R0.reuse, P6 ;  /* 0x0000000104047824 */ /* 0x110fe400030e0600 */
[--C-:B------:R-:W-:Y:S01]  /*2ab70*/  IMAD.X R45, R45, 0x1, R0.reuse, P5 ;  /* 0x000000012d2d7824 */ /* 0x100fe200028e0600 */
[-C--:B------:R-:W-:Y:S02]  /*2ab80*/  IADD3 R9, P4, R9, R60.reuse, RZ ;  /* 0x0000003c09097210 */ /* 0x080fe40007f9e0ff */
[-C--:B------:R-:W-:Y:S02]  /*2ab90*/  IADD3 R44, P6, R44, R60.reuse, RZ ;  /* 0x0000003c2c2c7210 */ /* 0x080fe40007fde0ff */
[-C--:B------:R-:W-:Y:S01]  /*2aba0*/  IADD3 R46, P5, R46, R60.reuse, RZ ;  /* 0x0000003c2e2e7210 */ /* 0x080fe20007fbe0ff */
[--C-:B------:R-:W-:Y:S01]  /*2abb0*/  IMAD.X R47, R47, 0x1, R0.reuse, P3 ;  /* 0x000000012f2f7824 */ /* 0x100fe200018e0600 */
[-C--:B------:R-:W-:Y:S01]  /*2abc0*/  IADD3 R42, P3, R42, R60.reuse, RZ ;  /* 0x0000003c2a2a7210 */ /* 0x080fe20007f7e0ff */
[----:B------:R0:W-:Y:S01]  /*2abd0*/  STL [R1+0xaec], R9 ;  /* 0x000aec0901007387 */ /* 0x0001e20000100800 */
[----:B------:R1:W-:Y:S02]  /*2abe0*/  STL [R1+0xb10], R4 ;  /* 0x000b100401007387 */ /* 0x0003e40000100800 */
        /* <DEDUP_REMOVED lines=11> */
[-C--:B--2---:R-:W-:Y:S01]  /*2aca0*/  IADD3 R50, P4, R50, R60.reuse, RZ ;  /* 0x0000003c32327210 */ /* 0x084fe20007f9e0ff */
[----:B------:R4:W-:Y:S02]  /*2acb0*/  STL [R1+0xacc], R58 ;  /* 0x000acc3a01007387 */ /* 0x0009e40000100800 */
[--C-:B------:R-:W-:Y:S01]  /*2acc0*/  IMAD.X R51, R51, 0x1, R0.reuse, P6 ;  /* 0x0000000133337824 */ /* 0x100fe200030e0600 */
[----:B------:R0:W-:Y:S01]  /*2acd0*/  STL [R1+0xaf0], R59 ;  /* 0x000af03b01007387 */ /* 0x0001e20000100800 */
[-C--:B------:R-:W-:Y:S01]  /*2ace0*/  IADD3 R29, P6, R29, R60.reuse, RZ ;  /* 0x0000003c1d1d7210 */ /* 0x080fe20007fde0ff */
[----:B------:R0:W-:Y:S02]  /*2acf0*/  STL [R1+0xac4], R48 ;  /* 0x000ac43001007387 */ /* 0x0001e40000100800 */
[--C-:B------:R-:W-:Y:S01]  /*2ad00*/  IMAD.X R28, R28, 0x1, R0.reuse, P5 ;  /* 0x000000011c1c7824 */ /* 0x100fe200028e0600 */
[----:B------:R0:W-:Y:S01]  /*2ad10*/  STL [R1+0xae8], R49 ;  /* 0x000ae83101007387 */ /* 0x0001e20000100800 */
[----:B------:R-:W-:Y:S01]  /*2ad20*/  IADD3 R24, P5, R24, R60, RZ ;  /* 0x0000003c18187210 */ /* 0x000fe20007fbe0ff */
[----:B------:R0:W-:Y:S02]  /*2ad30*/  STL [R1+0xabc], R50 ;  /* 0x000abc3201007387 */ /* 0x0001e40000100800 */
[--C-:B------:R-:W-:Y:S01]  /*2ad40*/  IMAD.X R57, R57, 0x1, R0.reuse, P3 ;  /* 0x0000000139397824 */ /* 0x100fe200018e0600 */
[----:B------:R0:W-:Y:S01]  /*2ad50*/  STL [R1+0xae0], R51 ;  /* 0x000ae03301007387 */ /* 0x0001e20000100800 */
[----:B------:R-:W-:Y:S01]  /*2ad60*/  IADD3 R56, P3, R56, UR8, RZ ;  /* 0x0000000838387c10 */ /* 0x000fe2000ff7e0ff */
        /* <DEDUP_REMOVED lines=17> */
[----:B------:R1:W-:Y:S02]  /*2ae80*/  STL [R1+0xab8], R13 ;  /* 0x000ab80d01007387 */ /* 0x0003e40000100800 */
[----:B------:R-:W-:Y:S01]  /*2ae90*/  IMAD.X R61, R61, 0x1, R0, P5 ;  /* 0x000000013d3d7824 */ /* 0x000fe200028e0600 */
[----:B------:R4:W-:Y:S01]  /*2aea0*/  STL [R1+0x1260], R12 ;  /* 0x0012600c01007387 */ /* 0x0009e20000100800 */
[----:B------:R-:W-:Y:S01]  /*2aeb0*/  IADD3 R3, P5, R3, UR8, RZ ;  /* 0x0000000803037c10 */ /* 0x000fe2000ffbe0ff */
[----:B------:R4:W-:Y:S02]  /*2aec0*/  STL [R1+0xab0], R41 ;  /* 0x000ab02901007387 */ /* 0x0009e40000100800 */
[----:B------:R4:W-:Y:S01]  /*2aed0*/  STL [R1+0x125c], R40 ;  /* 0x00125c2801007387 */ /* 0x0009e20000100800 */
[----:B------:R-:W-:Y:S01]  /*2aee0*/  IADD3.X R2, R2, UR5, RZ, P3, !PT ;  /* 0x0000000502027c10 */ /* 0x000fe20009ffe4ff */
[----:B------:R-:W2:Y:S01]  /*2aef0*/  LDL.LU R60, [R1+0x1254] ;  /* 0x00125400013c7983 */ /* 0x000ea20000300800 */
[----:B------:R4:W-:Y:S02]  /*2af00*/  STL [R1+0xaa8], R61 ;  /* 0x000aa83d01007387 */ /* 0x0009e40000100800 */
[----:B0-----:R-:W2:Y:S02]  /*2af10*/  LDL.LU R9, [R1+0xa9c] ;  /* 0x000a9c0001097983 */ /* 0x001ea40000300800 */
[----:B------:R0:W-:Y:S01]  /*2af20*/  STL [R1+0x1258], R3 ;  /* 0x0012580301007387 */ /* 0x0001e20000100800 */
[----:B-1----:R-:W2:Y:S01]  /*2af30*/  LDL.LU R4, [R1+0x124c] ;  /* 0x00124c0001047983 */ /* 0x002ea20000300800 */
[----:B------:R1:W-:Y:S02]  /*2af40*/  STL [R1+0xaa4], R2 ;  /* 0x000aa40201007387 */ /* 0x0003e40000100800 */
[----:B---3--:R-:W3:Y:S02]  /*2af50*/  LDL.LU R44, [R1+0xa98] ;  /* 0x000a9800012c7983 */ /* 0x008ee40000300800 */
[----:B----4-:R-:W4:Y:S01]  /*2af60*/  LDL.LU R45, [R1+0x1244] ;  /* 0x00124400012d7983 */ /* 0x010f220000300800 */
        /* <DEDUP_REMOVED lines=24> */
[----:B0-----:R-:W4:Y:S01]  /*2b0f0*/  LDL.LU R3, [R1+0x1208] ;  /* 0x0012080001037983 */ /* 0x001f220000300800 */
[----:B-1----:R-:W4:Y:S01]  /*2b100*/  LDL.LU R2, [R1+0x11dc] ;  /* 0x0011dc0001027983 */ /* 0x002f220000300800 */
[----:B--2---:R-:W-:-:S02]  /*2b110*/  IADD3 R60, P3, R60, UR8, RZ ;  /* 0x000000083c3c7c10 */ /* 0x004fc4000ff7e0ff */
[----:B------:R-:W-:Y:S02]  /*2b120*/  IADD3.X R9, R9, UR5, RZ, P2, !PT ;  /* 0x0000000509097c10 */ /* 0x000fe400097fe4ff */
[----:B------:R-:W-:Y:S02]  /*2b130*/  IADD3 R4, P2, R4, UR8, RZ ;  /* 0x0000000804047c10 */ /* 0x000fe4000ff5e0ff */
[----:B---3--:R-:W-:Y:S01]  /*2b140*/  IADD3.X R44, R44, UR5, RZ, P1, !PT ;  /* 0x000000052c2c7c10 */ /* 0x008fe20008ffe4ff */
[----:B----4-:R-:W-:Y:S01]  /*2b150*/  IADD3 R45, P1, R45, UR8, RZ ;  /* 0x000000082d2d7c10 */ /* 0x010fe2000ff3e0ff */
[----:B------:R0:W-:Y:S01]  /*2b160*/  STL [R1+0x1254], R60 ;  /* 0x0012543c01007387 */ /* 0x0001e20000100800 */
[----:B------:R-:W-:Y:S01]  /*2b170*/  IADD3.X R46, R46, UR5, RZ, P4, !PT ;  /* 0x000000052e2e7c10 */ /* 0x000fe2000a7fe4ff */
[----:B------:R1:W-:Y:S01]  /*2b180*/  STL [R1+0xa9c], R9 ;  /* 0x000a9c0901007387 */ /* 0x0003e20000100800 */
[----:B------:R-:W-:Y:S01]  /*2b190*/  IADD3 R47, P4, R47, UR8, RZ ;  /* 0x000000082f2f7c10 */ /* 0x000fe2000ff9e0ff */
        /* <DEDUP_REMOVED lines=42> */
[----:B------:R1:W-:Y:S02]  /*2b440*/  STL [R1+0x1220], R16 ;  /* 0x0012201001007387 */ /* 0x0003e40000100800 */
[----:B------:R2:W-:Y:S01]  /*2b450*/  STL [R1+0x11f4], R13 ;  /* 0x0011f40d01007387 */ /* 0x0005e20000100800 */
[----:B------:R-:W-:Y:S01]  /*2b460*/  IADD3 R61, P1, R61, UR8, RZ ;  /* 0x000000083d3d7c10 */ /* 0x000fe2000ff3e0ff */
[----:B------:R3:W-:Y:S01]  /*2b470*/  STL [R1+0x1218], R12 ;  /* 0x0012180c01007387 */ /* 0x0007e20000100800 */
[----:B------:R-:W-:Y:S01]  /*2b480*/  IADD3.X R3, R3, UR5, RZ, P4, !PT ;  /* 0x0000000503037c10 */ /* 0x000fe2000a7fe4ff */
[----:B------:R3:W-:Y:S02]  /*2b490*/  STL [R1+0x11ec], R41 ;  /* 0x0011ec2901007387 */ /* 0x0007e40000100800 */
[----:B------:R3:W-:Y:S01]  /*2b4a0*/  STL [R1+0x1210], R40 ;  /* 0x0012102801007387 */ /* 0x0007e20000100800 */
[----:B------:R-:W-:Y:S01]  /*2b4b0*/  IADD3 R2, P4, R2, UR8, RZ ;  /* 0x0000000802027c10 */ /* 0x000fe2000ff9e0ff */
        /* <DEDUP_REMOVED lines=34> */
[----:B----4-:R-:W-:-:S02]  /*2b6e0*/  IADD3.X R60, R60, UR5, RZ, P6, !PT ;  /* 0x000000053c3c7c10 */ /* 0x010fc4000b7fe4ff */
[----:B------:R-:W-:Y:S02]  /*2b6f0*/  IADD3 R9, P6, R9, UR8, RZ ;  /* 0x0000000809097c10 */ /* 0x000fe4000ffde0ff */
[----:B--2---:R-:W-:Y:S02]  /*2b700*/  IADD3.X R4, R4, UR5, RZ, P5, !PT ;  /* 0x0000000504047c10 */ /* 0x004fe4000affe4ff */
[----:B---3--:R-:W-:Y:S02]  /*2b710*/  IADD3 R44, P5, R44, UR8, RZ ;  /* 0x000000082c2c7c10 */ /* 0x008fe4000ffbe0ff */
        /* <DEDUP_REMOVED lines=47> */
[----:B------:R1:W-:Y:S02]  /*2ba10*/  STL [R1+0x117c], R16 ;  /* 0x00117c1001007387 */ /* 0x0003e40000100800 */
[----:B------:R2:W-:Y:S01]  /*2ba20*/  STL [R1+0x11a0], R13 ;  /* 0x0011a00d01007387 */ /* 0x0005e20000100800 */
[----:B------:R-:W-:Y:S01]  /*2ba30*/  IADD3.X R61, R61, UR5, RZ, P3, !PT ;  /* 0x000000053d3d7c10 */ /* 0x000fe20009ffe4ff */
[----:B------:R3:W-:Y:S01]  /*2ba40*/  STL [R1+0x1174], R12 ;  /* 0x0011740c01007387 */ /* 0x0007e20000100800 */
[----:B------:R-:W-:Y:S01]  /*2ba50*/  IADD3 R3, P3, R3, UR8, RZ ;  /* 0x0000000803037c10 */ /* 0x000fe2000ff7e0ff */
[----:B------:R3:W-:Y:S02]  /*2ba60*/  STL [R1+0x1198], R41 ;  /* 0x0011982901007387 */ /* 0x0007e40000100800 */
[----:B------:R3:W-:Y:S01]  /*2ba70*/  STL [R1+0x116c], R40 ;  /* 0x00116c2801007387 */ /* 0x0007e20000100800 */
[----:B------:R-:W-:Y:S01]  /*2ba80*/  IADD3.X R2, R2, UR5, RZ, P2, !PT ;  /* 0x0000000502027c10 */ /* 0x000fe200097fe4ff */
        /* <DEDUP_REMOVED lines=34> */
[----:B----4-:R-:W-:-:S02]  /*2bcb0*/  IADD3 R60, P2, R60, UR8, RZ ;  /* 0x000000083c3c7c10 */ /* 0x010fc4000ff5e0ff */
[----:B------:R-:W-:Y:S02]  /*2bcc0*/  IADD3.X R9, R9, UR5, RZ, P1, !PT ;  /* 0x0000000509097c10 */ /* 0x000fe40008ffe4ff */
[----:B--2---:R-:W-:Y:S02]  /*2bcd0*/  IADD3 R4, P1, R4, UR8, RZ ;  /* 0x0000000804047c10 */ /* 0x004fe4000ff3e0ff */
[----:B---3--:R-:W-:Y:S01]  /*2bce0*/  IADD3.X R44, R44, UR5, RZ, P4, !PT ;  /* 0x000000052c2c7c10 */ /* 0x008fe2000a7fe4ff */
        /* <DEDUP_REMOVED lines=373> */
[----:B------:R-:W-:Y:S01]  /*2d440*/  STL [R1+0xf6c], R60 ;  /* 0x000f6c3c01007387 */ /* 0x000fe20000100800 */
[----:B------:R-:W-:Y:S01]  /*2d450*/  IADD3.X R46, R46, UR5, RZ, P3, !PT ;  /* 0x000000052e2e7c10 */ /* 0x000fe20009ffe4ff */
[----:B------:R-:W-:Y:S01]  /*2d460*/  STL [R1+0xf90], R9 ;  /* 0x000f900901007387 */ /* 0x000fe20000100800 */
        /* <DEDUP_REMOVED lines=27> */
[----:B------:R0:W-:Y:S01]  /*2d620*/  STL [R1+0xf58], R29 ;  /* 0x000f581d01007387 */ /* 0x0001e20000100800 */
[----:B------:R-:W-:Y:S01]  /*2d630*/  IADD3 R21, P2, R21, UR8, RZ ;  /* 0x0000000815157c10 */ /* 0x000fe2000ff5e0ff */
[----:B------:R-:W-:Y:S01]  /*2d640*/  STL [R1+0xf2c], R28 ;  /* 0x000f2c1c01007387 */ /* 0x000fe20000100800 */
[----:B------:R-:W-:Y:S01]  /*2d650*/  IADD3.X R17, R17, UR5, RZ, P1, !PT ;  /* 0x0000000511117c10 */ /* 0x000fe20008ffe4ff */
[----:B------:R1:W-:Y:S01]  /*2d660*/  STL [R1+0xf50], R24 ;  /* 0x000f501801007387 */ /* 0x0003e20000100800 */
[----:B------:R-:W-:Y:S01]  /*2d670*/  IADD3 R20, P1, R20, UR8, RZ ;  /* 0x0000000814147c10 */ /* 0x000fe2000ff3e0ff */
[----:B------:R2:W-:Y:S01]  /*2d680*/  STL [R1+0xf24], R57 ;  /* 0x000f243901007387 */ /* 0x0005e20000100800 */
[----:B------:R-:W-:Y:S01]  /*2d690*/  IADD3.X R16, R16, UR5, RZ, P4, !PT ;  /* 0x0000000510107c10 */ /* 0x000fe2000a7fe4ff */
[----:B------:R3:W-:Y:S01]  /*2d6a0*/  STL [R1+0xf48], R56 ;  /* 0x000f483801007387 */ /* 0x0007e20000100800 */
[----:B------:R-:W-:Y:S01]  /*2d6b0*/  IADD3 R13, P4, R13, UR8, RZ ;  /* 0x000000080d0d7c10 */ /* 0x000fe2000ff9e0ff */
[----:B------:R-:W-:Y:S01]  /*2d6c0*/  STL [R1+0xf1c], R21 ;  /* 0x000f1c1501007387 */ /* 0x000fe20000100800 */
[----:B------:R-:W-:Y:S01]  /*2d6d0*/  IADD3.X R12, R12, UR5, RZ, P6, !PT ;  /* 0x000000050c0c7c10 */ /* 0x000fe2000b7fe4ff */
[----:B------:R3:W-:Y:S01]  /*2d6e0*/  STL [R1+0xf40], R17 ;  /* 0x000f401101007387 */ /* 0x0007e20000100800 */
[----:B------:R-:W-:Y:S01]  /*2d6f0*/  IADD3 R41, P6, R41, UR8, RZ ;  /* 0x0000000829297c10 */ /* 0x000fe2000ffde0ff */
[----:B------:R-:W-:Y:S01]  /*2d700*/  STL [R1+0xf14], R20 ;  /* 0x000f141401007387 */ /* 0x000fe20000100800 */
        /* <DEDUP_REMOVED lines=13> */
[----:B------:R-:W4:Y:S01]  /*2d7e0*/  LDL.LU R28, [R1+0xf10] ;  /* 0x000f1000011c7983 */ /* 0x000f220000300800 */
[----:B------:R0:W-:Y:S02]  /*2d7f0*/  STL [R1+0xef4], R2 ;  /* 0x000ef40201007387 */ /* 0x0001e40000100800 */
[----:B--2---:R-:W2:Y:S02]  /*2d800*/  LDL.LU R57, [R1+0xee4] ;  /* 0x000ee40001397983 */ /* 0x004ea40000300800 */
[----:B---3--:R-:W3:Y:S01]  /*2d810*/  LDL.LU R56, [R1+0xf08] ;  /* 0x000f080001387983 */ /* 0x008ee20000300800 */
        /* <DEDUP_REMOVED lines=8> */
[----:B0-----:R-:W3:Y:S01]  /*2d8a0*/  LDL.LU R61, [R1+0xebc] ;  /* 0x000ebc00013d7983 */ /* 0x001ee20000300800 */
[----:B-1----:R-:W3:Y:S02]  /*2d8b0*/  LDL.LU R3, [R1+0xee0] ;  /* 0x000ee00001037983 */ /* 0x002ee40000300800 */
        /* <DEDUP_REMOVED lines=15> */
[----:B------:R-:W3:Y:S01]  /*2d9b0*/  LDL.LU R51, [R1+0xe90] ;  /* 0x000e900001337983 */ /* 0x000ee20000300800 */
[----:B----4-:R-:W-:-:S02]  /*2d9c0*/  IADD3.X R29, R29, UR5, RZ, P2, !PT ;  /* 0x000000051d1d7c10 */ /* 0x010fc400097fe4ff */
[----:B------:R-:W-:Y:S02]  /*2d9d0*/  IADD3 R24, P2, R24, UR8, RZ ;  /* 0x0000000818187c10 */ /* 0x000fe4000ff5e0ff */
[----:B------:R-:W-:Y:S01]  /*2d9e0*/  IADD3.X R28, R28, UR5, RZ, P1, !PT ;  /* 0x000000051c1c7c10 */ /* 0x000fe20008ffe4ff */
[----:B------:R0:W-:Y:S01]  /*2d9f0*/  STL [R1+0xf18], R29 ;  /* 0x000f181d01007387 */ /* 0x0001e20000100800 */
[----:B--2---:R-:W-:Y:S02]  /*2da00*/  IADD3 R57, P1, R57, UR8, RZ ;  /* 0x0000000839397c10 */ /* 0x004fe4000ff3e0ff */
[----:B---3--:R-:W-:Y:S01]  /*2da10*/  IADD3.X R56, R56, UR5, RZ, P4, !PT ;  /* 0x0000000538387c10 */ /* 0x008fe2000a7fe4ff */
[----:B------:R-:W-:Y:S01]  /*2da20*/  IADD3 R17, P4, R17, UR8, RZ ;  /* 0x0000000811117c10 */ /* 0x000fe2000ff9e0ff */
[----:B------:R-:W-:Y:S01]  /*2da30*/  IADD3.X R21, R21, UR5, RZ, P6, !PT ;  /* 0x0000000515157c10 */ /* 0x000fe2000b7fe4ff */
[----:B0-----:R0:W5:Y:S01]  /*2da40*/  LDL.LU R29, [R1+0x14c0] ;  /* 0x0014c000011d7983 */ /* 0x0011620000300800 */
[----:B------:R1:W-:Y:S01]  /*2da50*/  STL [R1+0xeec], R24 ;  /* 0x000eec1801007387 */ /* 0x0003e20000100800 */
[----:B------:R-:W-:-:S02]  /*2da60*/  IADD3 R16, P6, R16, UR8, RZ ;  /* 0x0000000810107c10 */ /* 0x000fc4000ffde0ff */
[----:B------:R-:W-:Y:S01]  /*2da70*/  IADD3.X R20, R20, UR5, RZ, P5, !PT ;  /* 0x0000000514147c10 */ /* 0x000fe2000affe4ff */
[----:B-1----:R0:W5:Y:S01]  /*2da80*/  LDL.LU R24, [R1+0x14bc] ;  /* 0x0014bc0001187983 */ /* 0x0021620000300800 */
[----:B------:R1:W-:Y:S01]  /*2da90*/  STL [R1+0xf10], R28 ;  /* 0x000f101c01007387 */ /* 0x0003e20000100800 */
[----:B------:R-:W-:Y:S02]  /*2daa0*/  IADD3 R13, P5, R13, UR8, RZ ;  /* 0x000000080d0d7c10 */ /* 0x000fe4000ffbe0ff */
[----:B-1----:R0:W5:Y:S01]  /*2dab0*/  LDL.LU R28, [R1+0x14b8] ;  /* 0x0014b800011c7983 */ /* 0x0021620000300800 */
[----:B------:R1:W-:Y:S01]  /*2dac0*/  STL [R1+0xee4], R57 ;  /* 0x000ee43901007387 */ /* 0x0003e20000100800 */
[----:B------:R-:W-:Y:S02]  /*2dad0*/  IADD3.X R12, R12, UR5, RZ, P3, !PT ;  /* 0x000000050c0c7c10 */ /* 0x000fe40009ffe4ff */
[----:B-1----:R0:W5:Y:S01]  /*2dae0*/  LDL.LU R57, [R1+0x14b4] ;  /* 0x0014b40001397983 */ /* 0x0021620000300800 */
[----:B------:R1:W-:Y:S01]  /*2daf0*/  STL [R1+0xf08], R56 ;  /* 0x000f083801007387 */ /* 0x0003e20000100800 */
[----:B------:R-:W-:-:S02]  /*2db00*/  IADD3 R41, P3, R41, UR8, RZ ;  /* 0x0000000829297c10 */ /* 0x000fc4000ff7e0ff */
[----:B-1----:R0:W5:Y:S01]  /*2db10*/  LDL.LU R56, [R1+0x14b0] ;  /* 0x0014b00001387983 */ /* 0x0021620000300800 */
[----:B------:R1:W-:Y:S01]  /*2db20*/  STL [R1+0xedc], R17 ;  /* 0x000edc1101007387 */ /* 0x0003e20000100800 */
[----:B------:R-:W-:Y:S02]  /*2db30*/  IADD3.X R40, R40, UR5, RZ, P2, !PT ;  /* 0x0000000528287c10 */ /* 0x000fe400097fe4ff */
[----:B-1----:R0:W5:Y:S01]  /*2db40*/  LDL.LU R17, [R1+0x14ac] ;  /* 0x0014ac0001117983 */ /* 0x0021620000300800 */
[----:B------:R1:W-:Y:S01]  /*2db50*/  STL [R1+0xf00], R21 ;  /* 0x000f001501007387 */ /* 0x0003e20000100800 */
[----:B------:R-:W-:Y:S02]  /*2db60*/  IADD3 R61, P2, R61, UR8, RZ ;  /* 0x000000083d3d7c10 */ /* 0x000fe4000ff5e0ff */
[----:B-1----:R0:W5:Y:S01]  /*2db70*/  LDL.LU R21, [R1+0x14a8] ;  /* 0x0014a80001157983 */ /* 0x0021620000300800 */
[----:B------:R1:W-:Y:S01]  /*2db80*/  STL [R1+0xed4], R16 ;  /* 0x000ed41001007387 */ /* 0x0003e20000100800 */
[----:B------:R-:W-:-:S02]  /*2db90*/  IADD3.X R3, R3, UR5, RZ, P1, !PT ;  /* 0x0000000503037c10 */ /* 0x000fc40008ffe4ff */
[----:B-1----:R0:W5:Y:S01]  /*2dba0*/  LDL.LU R16, [R1+0x14a4] ;  /* 0x0014a40001107983 */ /* 0x0021620000300800 */
[----:B------:R1:W-:Y:S01]  /*2dbb0*/  STL [R1+0xef8], R20 ;  /* 0x000ef81401007387 */ /* 0x0003e20000100800 */
[----:B------:R-:W-:Y:S02]  /*2dbc0*/  IADD3 R2, P1, R2, UR8, RZ ;  /* 0x0000000802027c10 */ /* 0x000fe4000ff3e0ff */
[----:B-1----:R0:W5:Y:S01]  /*2dbd0*/  LDL.LU R20, [R1+0x14a0] ;  /* 0x0014a00001147983 */ /* 0x0021620000300800 */
[----:B------:R1:W-:Y:S03]  /*2dbe0*/  STL [R1+0xecc], R13 ;  /* 0x000ecc0d01007387 */ /* 0x0003e60000100800 */
        /* <DEDUP_REMOVED lines=12> */
[----:B-1----:R-:W2:Y:S01]  /*2dcb0*/  LDL.LU R2, [R1+0x1484] ;  /* 0x0014840001027983 */ /* 0x002ea20000300800 */
[----:B------:R-:W-:Y:S01]  /*2dcc0*/  IADD3.X R60, R60, UR5, RZ, P4, !PT ;  /* 0x000000053c3c7c10 */ /* 0x000fe2000a7fe4ff */
[----:B------:R-:W-:Y:S01]  /*2dcd0*/  IADD3 R9, P4, R9, UR8, RZ ;  /* 0x0000000809097c10 */ /* 0x000fe2000ff9e0ff */
[----:B------:R-:W-:Y:S01]  /*2dce0*/  IADD3.X R4, R4, UR5, RZ, P6, !PT ;  /* 0x0000000504047c10 */ /* 0x000fe2000b7fe4ff */
[----:B------:R-:W-:Y:S01]  /*2dcf0*/  IADD3 R44, P6, R44, UR8, RZ ;  /* 0x000000082c2c7c10 */ /* 0x000fe2000ffde0ff */
        /* <DEDUP_REMOVED lines=14> */
[----:B------:R-:W-:Y:S01]  /*2dde0*/  IADD3.X R48, R48, UR5, RZ, P4, !PT ;  /* 0x0000000530307c10 */ /* 0x000fe2000a7fe4ff */
[----:B------:R3:W-:Y:S01]  /*2ddf0*/  STL [R1+0xe94], R42 ;  /* 0x000e942a01007387 */ /* 0x0007e20000100800 */
[----:B------:R-:W-:Y:S01]  /*2de00*/  IADD3.X R49, R49, UR5, RZ, P6, !PT ;  /* 0x0000000531317c10 */ /* 0x000fe2000b7fe4ff */
[----:B------:R4:W-:Y:S01]  /*2de10*/  STL [R1+0xeb8], R43 ;  /* 0x000eb82b01007387 */ /* 0x0009e20000100800 */
[----:B------:R-:W-:Y:S02]  /*2de20*/  STL [R1+0xe8c], R58 ;  /* 0x000e8c3a01007387 */ /* 0x000fe40000100800 */
[----:B------:R-:W-:Y:S02]  /*2de30*/  STL [R1+0xeb0], R59 ;  /* 0x000eb03b01007387 */ /* 0x000fe40000100800 */
[----:B------:R-:W-:Y:S01]  /*2de40*/  STL [R1+0xea8], R48 ;  /* 0x000ea83001007387 */ /* 0x000fe20000100800 */
[----:B------:R-:W-:Y:S01]  /*2de50*/  STL [R1+0xea0], R49 ;  /* 0x000ea03101007387 */ /* 0x000fe20000100800 */
[----:B------:R-:W-:-:S02]  /*2de60*/  IADD3.X R50, R50, UR5, RZ, P5, !PT ;  /* 0x0000000532327c10 */ /* 0x000fc4000affe4ff */
[----:B------:R-:W-:Y:S01]  /*2de70*/  IADD3.X R51, R51, UR5, RZ, P3, !PT ;  /* 0x0000000533337c10 */ /* 0x000fe20009ffe4ff */
[----:B-1----:R-:W-:Y:S02]  /*2de80*/  IMAD.MOV.U32 R4, RZ, RZ, R11 ;  /* 0x000000ffff047224 */ /* 0x002fe400078e000b */
[----:B---3--:R-:W-:Y:S02]  /*2de90*/  IMAD.MOV.U32 R42, RZ, RZ, R10 ;  /* 0x000000ffff2a7224 */ /* 0x008fe400078e000a */
[----:B----4-:R-:W-:Y:S02]  /*2dea0*/  IMAD.MOV.U32 R43, RZ, RZ, R5 ;  /* 0x000000ffff2b7224 */ /* 0x010fe400078e0005 */
[----:B------:R-:W-:Y:S02]  /*2deb0*/  IMAD.MOV.U32 R5, RZ, RZ, R8 ;  /* 0x000000ffff057224 */ /* 0x000fe400078e0008 */
[----:B------:R-:W-:-:S04]  /*2dec0*/  IMAD.MOV.U32 R60, RZ, RZ, c[0x0][0x188] ;  /* 0x00006200ff3c7624 */ /* 0x000fc800078e00ff */
[----:B------:R-:W-:-:S04]  /*2ded0*/  IMAD.SHL.U32 R60, R60, 0x20, RZ ;  /* 0x000000203c3c7824 */ /* 0x000fc800078e00ff */
[----:B------:R-:W-:Y:S01]  /*2dee0*/  IMAD.SHL.U32 R60, R60, 0x2, RZ ;  /* 0x000000023c3c7824 */ /* 0x000fe200078e00ff */
[----:B--2---:R-:W-:-:S05]  /*2def0*/  IADD3.X R2, R2, UR5, RZ, P2, !PT ;  /* 0x0000000502027c10 */ /* 0x004fca00097fe4ff */
[----:B------:R1:W-:Y:S01]  /*2df00*/  STL [R1+0xe88], R2 ;  /* 0x000e880201007387 */ /* 0x0003e20000100800 */
[----:B------:R0:W-:Y:S02]  /*2df10*/  STL [R1+0xe98], R50 ;  /* 0x000e983201007387 */ /* 0x0001e40000100800 */
[----:B------:R0:W-:Y:S01]  /*2df20*/  STL [R1+0xe90], R51 ;  /* 0x000e903301007387 */ /* 0x0001e20000100800 */
[----:B-1----:R-:W1:Y:S01]  /*2df30*/  S2R R2, SR_TID.X ;  /* 0x0000000000027919 */ /* 0x002e620000002100 */
[----:B------:R0:W-:Y:S02]  /*2df40*/  STL.64 [R1+0xa00], R4 ;  /* 0x000a000401007387 */ /* 0x0001e40000100a00 */
[----:B------:R0:W-:Y:S01]  /*2df50*/  STL.64 [R1+0xa60], R42 ;  /* 0x000a602a01007387 */ /* 0x0001e20000100a00 */
[----:B-1----:R-:W-:-:S05]  /*2df60*/  LOP3.LUT R2, R2, 0x1f, RZ, 0xc0, !PT ;  /* 0x0000001f02027812 */ /* 0x002fca00078ec0ff */
[----:B------:R-:W-:Y:S01]  /*2df70*/  IMAD.SHL.U32 R2, R2, 0x2, RZ ;  /* 0x0000000202027824 */ /* 0x000fe200078e00ff */
[----:B0-----:R-:W-:Y:S01]  /*2df80*/  @!P0 CALL.REL.NOINC `(.L_x_1) ;  /* 0x0000001000008944 */ /* 0x001fe20003c00000 */
[----:B------:R-:W-:Y:S05]  /*2df90*/  BRA `(.L_x_2) ;  /* 0xfffe574000007947 */ /* 0x000fea000383ffff */
.L_x_1:
[----:B------:R-:W-:Y:S02]  /*2dfa0*/  IMAD.MOV.U32 R10, RZ, RZ, R26 ;  /* 0x000000ffff0a7224 */ /* 0x000fe400078e001a */
[----:B------:R-:W-:Y:S01]  /*2dfb0*/  IMAD.MOV.U32 R5, RZ, RZ, R27 ;  /* 0x000000ffff057224 */ /* 0x000fe200078e001b */
[----:B------:R-:W2:Y:S01]  /*2dfc0*/  LDL.LU R26, [R1+0x24c] ;  /* 0x00024c00011a7983 */ /* 0x000ea20000300800 */
[----:B------:R-:W-:Y:S02]  /*2dfd0*/  IMAD.MOV.U32 R9, RZ, RZ, R30 ;  /* 0x000000ffff097224 */ /* 0x000fe400078e001e */
[----:B------:R-:W-:Y:S01]  /*2dfe0*/  IMAD.MOV.U32 R4, RZ, RZ, R31 ;  /* 0x000000ffff047224 */ /* 0x000fe200078e001f */
[----:B------:R-:W2:Y:S01]  /*2dff0*/  LDL.LU R27, [R1+0x248] ;  /* 0x00024800011b7983 */ /* 0x000ea20000300800 */
[----:B------:R-:W-:Y:S02]  /*2e000*/  IMAD.MOV.U32 R44, RZ, RZ, R34 ;  /* 0x000000ffff2c7224 */ /* 0x000fe400078e0022 */
[----:B------:R-:W-:Y:S01]  /*2e010*/  IMAD.MOV.U32 R45, RZ, RZ, R35 ;  /* 0x000000ffff2d7224 */ /* 0x000fe200078e0023 */
[----:B------:R-:W3:Y:S01]  /*2e020*/  LDL.LU R30, [R1+0x26c] ;  /* 0x00026c00011e7983 */ /* 0x000ee20000300800 */
[----:B------:R-:W-:-:S02]  /*2e030*/  IMAD.MOV.U32 R46, RZ, RZ, R38 ;  /* 0x000000ffff2e7224 */ /* 0x000fc400078e0026 */
[----:B------:R-:W-:Y:S01]  /*2e040*/  IMAD.MOV.U32 R47, RZ, RZ, R39 ;  /* 0x000000ffff2f7224 */ /* 0x000fe200078e0027 */
[----:B------:R-:W3:Y:S04]  /*2e050*/  LDL.LU R31, [R1+0x268] ;  /* 0x00026800011f7983 */ /* 0x000ee80000300800 */
        /* <DEDUP_REMOVED lines=26> */
[----:B------:R-:W-:-:S03]  /*2e200*/  F2FP.PACK_AB R0, R10, R5 ;  /* 0x000000050a00723e */ /* 0x000fc600000000ff */
[----:B------:R-:W-:Y:S01]  /*2e210*/  STL [R1+0x1578], R24 ;  /* 0x0015781801007387 */ /* 0x000fe20000100800 */
[----:B------:R-:W-:-:S03]  /*2e220*/  F2FP.PACK_AB R3, R9, R4 ;  /* 0x000000040903723e */ /* 0x000fc600000000ff */
[----:B------:R-:W-:Y:S04]  /*2e230*/  STL [R1+0x1574], R21 ;  /* 0x0015741501007387 */ /* 0x000fe80000100800 */
[----:B------:R-:W-:Y:S01]  /*2e240*/  STL [R1+0x1570], R20 ;  /* 0x0015701401007387 */ /* 0x000fe20000100800 */
[----:B------:R-:W-:-:S03]  /*2e250*/  F2FP.PACK_AB R2, R44, R45 ;  /* 0x0000002d2c02723e */ /* 0x000fc600000000ff */
[----:B------:R-:W-:Y:S04]  /*2e260*/  STL [R1+0x156c], R17 ;  /* 0x00156c1101007387 */ /* 0x000fe80000100800 */
[----:B------:R-:W-:Y:S04]  /*2e270*/  STL [R1+0x1568], R16 ;  /* 0x0015681001007387 */ /* 0x000fe80000100800 */
[----:B------:R-:W-:Y:S04]  /*2e280*/  STL [R1+0x1564], R13 ;  /* 0x0015640d01007387 */ /* 0x000fe80000100800 */
[----:B------:R-:W-:Y:S04]  /*2e290*/  STL [R1+0x1560], R12 ;  /* 0x0015600c01007387 */ /* 0x000fe80000100800 */
[----:B------:R-:W-:Y:S04]  /*2e2a0*/  STL [R1+0x1484], R61 ;  /* 0x0014843d01007387 */ /* 0x000fe80000100800 */
[----:B------:R0:W-:Y:S04]  /*2e2b0*/  STL [R1+0x6ac], R0 ;  /* 0x0006ac0001007387 */ /* 0x0001e80000100800 */
[----:B------:R1:W-:Y:S04]  /*2e2c0*/  STL [R1+0x6a8], R3 ;  /* 0x0006a80301007387 */ /* 0x0003e80000100800 */
[----:B------:R1:W-:Y:S01]  /*2e2d0*/  STL [R1+0x6a4], R2 ;  /* 0x0006a40201007387 */ /* 0x0003e20000100800 */
[----:B0-----:R-:W-:-:S02]  /*2e2e0*/  F2FP.PACK_AB R0, R46, R47 ;  /* 0x0000002f2e00723e */ /* 0x001fc400000000ff */
[----:B-1----:R-:W-:-:S03]  /*2e2f0*/  F2FP.PACK_AB R3, R7, R6 ;  /* 0x000000060703723e */ /* 0x002fc600000000ff */
[----:B------:R0:W-:Y:S01]  /*2e300*/  STL [R1+0x6a0], R0 ;  /* 0x0006a00001007387 */ /* 0x0001e20000100800 */
[----:B------:R-:W-:-:S03]  /*2e310*/  F2FP.PACK_AB R2, R23, R22 ;  /* 0x000000161702723e */ /* 0x000fc600000000ff */
[----:B------:R1:W-:Y:S04]  /*2e320*/  STL [R1+0x69c], R3 ;  /* 0x00069c0301007387 */ /* 0x0003e80000100800 */
[----:B------:R2:W-:Y:S01]  /*2e330*/  STL [R1+0x698], R2 ;  /* 0x0006980201007387 */ /* 0x0005e20000100800 */
[----:B0-----:R-:W-:Y:S02]  /*2e340*/  F2FP.PACK_AB R0, R15, R14 ;  /* 0x0000000e0f00723e */ /* 0x001fe400000000ff */
[----:B-1----:R-:W-:-:S03]  /*2e350*/  F2FP.PACK_AB R3, R19, R18 ;  /* 0x000000121303723e */ /* 0x002fc600000000ff */
[----:B------:R3:W-:Y:S04]  /*2e360*/  STL [R1+0x694], R0 ;  /* 0x0006940001007387 */ /* 0x0007e80000100800 */
[----:B------:R4:W-:Y:S01]  /*2e370*/  STL [R1+0x690], R3 ;  /* 0x0006900301007387 */ /* 0x0009e20000100800 */
[----:B--2---:R-:W-:-:S05]  /*2e380*/  F2FP.PACK_AB R2, R26, R27 ;  /* 0x0000001b1a02723e */ /* 0x004fca00000000ff */
[----:B------:R0:W-:Y:S01]  /*2e390*/  STL [R1+0x68c], R2 ;  /* 0x00068c0201007387 */ /* 0x0001e20000100800 */
[----:B---3--:R-:W-:Y:S02]  /*2e3a0*/  F2FP.PACK_AB R0, R30, R31 ;  /* 0x0000001f1e00723e */ /* 0x008fe400000000ff */
[----:B----4-:R-:W-:-:S03]  /*2e3b0*/  F2FP.PACK_AB R3, R34, R35 ;  /* 0x000000232203723e */ /* 0x010fc600000000ff */
[----:B------:R1:W-:Y:S04]  /*2e3c0*/  STL [R1+0x688], R0 ;  /* 0x0006880001007387 */ /* 0x0003e80000100800 */
[----:B------:R2:W-:Y:S01]  /*2e3d0*/  STL [R1+0x684], R3 ;  /* 0x0006840301007387 */ /* 0x0005e20000100800 */
[----:B0-----:R-:W-:-:S05]  /*2e3e0*/  F2FP.PACK_AB R2, R38, R39 ;  /* 0x000000272602723e */ /* 0x001fca00000000ff */
[----:B------:R0:W-:Y:S01]  /*2e3f0*/  STL [R1+0x680], R2 ;  /* 0x0006800201007387 */ /* 0x0001e20000100800 */
[----:B-1----:R-:W-:Y:S02]  /*2e400*/  F2FP.PACK_AB R0, R42, R43 ;  /* 0x0000002b2a00723e */ /* 0x002fe400000000ff */
[----:B--2---:R-:W-:-:S03]  /*2e410*/  F2FP.PACK_AB R3, R58, R59 ;  /* 0x0000003b3a03723e */ /* 0x004fc600000000ff */
[----:B------:R1:W-:Y:S04]  /*2e420*/  STL [R1+0x67c], R0 ;  /* 0x00067c0001007387 */ /* 0x0003e80000100800 */
[----:B------:R2:W-:Y:S01]  /*2e430*/  STL [R1+0x678], R3 ;  /* 0x0006780301007387 */ /* 0x0005e20000100800 */
[----:B0-----:R-:W-:-:S03]  /*2e440*/  F2FP.PACK_AB R2, R48, R49 ;  /* 0x000000313002723e */ /* 0x001fc600000000ff */
[----:B------:R-:W3:Y:S04]  /*2e450*/  LDL.LU R55, [R1+0x85c] ;  /* 0x00085c0001377983 */ /* 0x000ee80000300800 */
[----:B------:R0:W-:Y:S01]  /*2e460*/  STL [R1+0x674], R2 ;  /* 0x0006740201007387 */ /* 0x0001e20000100800 */
[----:B-1----:R-:W-:-:S03]  /*2e470*/  F2FP.PACK_AB R0, R50, R51 ;  /* 0x000000333200723e */ /* 0x002fc600000000ff */
        /* <DEDUP_REMOVED lines=22> */
[----:B--2---:R-:W2:Y:S04]  /*2e5e0*/  LDL.LU R3, [R1+0x94c] ;  /* 0x00094c0001037983 */ /* 0x004ea80000300800 */
[----:B0-----:R-:W2:Y:S04]  /*2e5f0*/  LDL.LU R2, [R1+0x948] ;  /* 0x0009480001027983 */ /* 0x001ea80000300800 */
[----:B-1----:R-:W2:Y:S04]  /*2e600*/  LDL.LU R0, [R1+0x914] ;  /* 0x0009140001007983 */ /* 0x002ea80000300800 */
[----:B------:R-:W2:Y:S04]  /*2e610*/  LDL.LU R60, [R1+0x910] ;  /* 0x00091000013c7983 */ /* 0x000ea80000300800 */
        /* <DEDUP_REMOVED lines=33> */
[----:B------:R-:W2:Y:S01]  /*2e830*/  LDL.LU R51, [R1+0x170] ;  /* 0x0001700001337983 */ /* 0x000ea20000300800 */
[----:B---3--:R-:W-:-:S03]  /*2e840*/  F2FP.PACK_AB R52, R55, R52 ;  /* 0x000000343734723e */ /* 0x008fc600000000ff */
[----:B------:R-:W3:Y:S04]  /*2e850*/  LDL.LU R55, [R1+0x15d4] ;  /* 0x0015d40001377983 */ /* 0x000ee80000300800 */
[----:B------:R0:W-:Y:S01]  /*2e860*/  STL [R1+0x66c], R52 ;  /* 0x00066c3401007387 */ /* 0x0001e20000100800 */
[----:B----4-:R-:W-:-:S03]  /*2e870*/  F2FP.PACK_AB R61, R53, R61 ;  /* 0x0000003d353d723e */ /* 0x010fc600000000ff */
[----:B0-----:R-:W4:Y:S04]  /*2e880*/  LDL.LU R52, [R1+0x15d0] ;  /* 0x0015d00001347983 */ /* 0x001f280000300800 */
[----:B------:R-:W4:Y:S04]  /*2e890*/  LDL.LU R53, [R1+0x15cc] ;  /* 0x0015cc0001357983 */ /* 0x000f280000300800 */
[----:B------:R0:W-:Y:S02]  /*2e8a0*/  STL [R1+0x668], R61 ;  /* 0x0006683d01007387 */ /* 0x0001e40000100800 */
[----:B0-----:R-:W-:-:S02]  /*2e8b0*/  F2FP.PACK_AB R61, R12, R13 ;  /* 0x0000000d0c3d723e */ /* 0x001fc400000000ff */
[----:B------:R-:W-:Y:S02]  /*2e8c0*/  F2FP.PACK_AB R13, R16, R17 ;  /* 0x00000011100d723e */ /* 0x000fe400000000ff */
[----:B------:R-:W-:Y:S01]  /*2e8d0*/  F2FP.PACK_AB R12, R20, R21 ;  /* 0x00000015140c723e */ /* 0x000fe200000000ff */
[----:B------:R-:W-:Y:S04]  /*2e8e0*/  STL [R1+0x664], R61 ;  /* 0x0006643d01007387 */ /* 0x000fe80000100800 */
[----:B------:R0:W-:Y:S01]  /*2e8f0*/  STL [R1+0x660], R13 ;  /* 0x0006600d01007387 */ /* 0x0001e20000100800 */
[----:B------:R-:W-:-:S03]  /*2e900*/  F2FP.PACK_AB R16, R24, R25 ;  /* 0x000000191810723e */ /* 0x000fc600000000ff */
[----:B------:R1:W-:Y:S01]  /*2e910*/  STL [R1+0x65c], R12 ;  /* 0x00065c0c01007387 */ /* 0x0003e20000100800 */
[----:B0-----:R-:W-:-:S03]  /*2e920*/  F2FP.PACK_AB R13, R28, R29 ;  /* 0x0000001d1c0d723e */ /* 0x001fc600000000ff */
[----:B------:R0:W-:Y:S01]  /*2e930*/  STL [R1+0x658], R16 ;  /* 0x0006581001007387 */ /* 0x0001e20000100800 */
[----:B-1----:R-:W-:-:S03]  /*2e940*/  F2FP.PACK_AB R12, R32, R33 ;  /* 0x00000021200c723e */ /* 0x002fc600000000ff */
[----:B------:R1:W-:Y:S04]  /*2e950*/  STL [R1+0x654], R13 ;  /* 0x0006540d01007387 */ /* 0x0003e80000100800 */
[----:B------:R1:W-:Y:S01]  /*2e960*/  STL [R1+0x650], R12 ;  /* 0x0006500c01007387 */ /* 0x0003e20000100800 */
[----:B0-----:R-:W-:Y:S02]  /*2e970*/  F2FP.PACK_AB R16, R36, R37 ;  /* 0x000000252410723e */ /* 0x001fe400000000ff */
[----:B-1----:R-:W-:-:S03]  /*2e980*/  F2FP.PACK_AB R13, R40, R41 ;  /* 0x00000029280d723e */ /* 0x002fc600000000ff */
[----:B------:R-:W-:Y:S01]  /*2e990*/  STL [R1+0x64c], R16 ;  /* 0x00064c1001007387 */ /* 0x000fe20000100800 */
[----:B------:R-:W-:-:S03]  /*2e9a0*/  F2FP.PACK_AB R12, R56, R57 ;  /* 0x00000039380c723e */ /* 0x000fc600000000ff */
[----:B------:R-:W-:Y:S01]  /*2e9b0*/  STL [R1+0x648], R13 ;  /* 0x0006480d01007387 */ /* 0x000fe20000100800 */
[----:B--2---:R-:W-:-:S03]  /*2e9c0*/  F2FP.PACK_AB R3, R3, R2 ;  /* 0x000000020303723e */ /* 0x004fc600000000ff */
[----:B------:R-:W-:Y:S04]  /*2e9d0*/  STL [R1+0x644], R12 ;  /* 0x0006440c01007387 */ /* 0x000fe80000100800 */
[----:B------:R0:W-:Y:S01]  /*2e9e0*/  STL [R1+0x640], R3 ;  /* 0x0006400301007387 */ /* 0x0001e20000100800 */
[----:B------:R-:W-:Y:S02]  /*2e9f0*/  F2FP.PACK_AB R2, R0, R60 ;  /* 0x0000003c0002723e */ /* 0x000fe400000000ff */
[----:B------:R-:W-:-:S03]  /*2ea00*/  F2FP.PACK_AB R0, R11, R8 ;  /* 0x000000080b00723e */ /* 0x000fc600000000ff */
[----:B------:R1:W-:Y:S01]  /*2ea10*/  STL [R1+0x63c], R2 ;  /* 0x00063c0201007387 */ /* 0x0003e20000100800 */
[----:B0-----:R-:W-:-:S03]  /*2ea20*/  F2FP.PACK_AB R3, R10, R5 ;  /* 0x000000050a03723e */ /* 0x001fc600000000ff */
[----:B------:R-:W-:Y:S04]  /*2ea30*/  STL [R1+0x638], R0 ;  /* 0x0006380001007387 */ /* 0x000fe80000100800 */
[----:B------:R0:W-:Y:S01]  /*2ea40*/  STL [R1+0x634], R3 ;  /* 0x0006340301007387 */ /* 0x0001e20000100800 */
[----:B-1----:R-:W-:-:S05]  /*2ea50*/  F2FP.PACK_AB R2, R9, R4 ;  /* 0x000000040902723e */ /* 0x002fca00000000ff */
[----:B------:R1:W-:Y:S01]  /*2ea60*/  STL [R1+0x630], R2 ;  /* 0x0006300201007387 */ /* 0x0003e20000100800 */
[----:B0-----:R-:W-:Y:S02]  /*2ea70*/  F2FP.PACK_AB R3, R44, R45 ;  /* 0x0000002d2c03723e */ /* 0x001fe400000000ff */
[----:B-1----:R-:W-:Y:S02]  /*2ea80*/  F2FP.PACK_AB R2, R46, R47 ;  /* 0x0000002f2e02723e */ /* 0x002fe400000000ff */
[----:B---3--:R-:W-:-:S05]  /*2ea90*/  F2FP.PACK_AB R0, R55, R54 ;  /* 0x000000363700723e */ /* 0x008fca00000000ff */
[----:B------:R0:W-:Y:S04]  /*2eaa0*/  STL [R1+0x62c], R0 ;  /* 0x00062c0001007387 */ /* 0x0001e80000100800 */
[----:B------:R4:W-:Y:S01]  /*2eab0*/  STL [R1+0x628], R3 ;  /* 0x0006280301007387 */ /* 0x0009e20000100800 */
[----:B0-----:R-:W-:-:S03]  /*2eac0*/  F2FP.PACK_AB R0, R6, R7 ;  /* 0x000000070600723e */ /* 0x001fc600000000ff */
[----:B------:R0:W-:Y:S01]  /*2ead0*/  STL [R1+0x624], R2 ;  /* 0x0006240201007387 */ /* 0x0001e20000100800 */
[----:B----4-:R-:W-:-:S03]  /*2eae0*/  F2FP.PACK_AB R3, R53, R52 ;  /* 0x000000343503723e */ /* 0x010fc600000000ff */
[----:B------:R1:W-:Y:S04]  /*2eaf0*/  STL [R1+0x620], R0 ;  /* 0x0006200001007387 */ /* 0x0003e80000100800 */
[----:B------:R2:W-:Y:S01]  /*2eb00*/  STL [R1+0x61c], R3 ;  /* 0x00061c0301007387 */ /* 0x0005e20000100800 */
[----:B0-----:R-:W-:Y:S02]  /*2eb10*/  F2FP.PACK_AB R2, R14, R15 ;  /* 0x0000000f0e02723e */ /* 0x001fe400000000ff */
[----:B-1----:R-:W-:-:S03]  /*2eb20*/  F2FP.PACK_AB R0, R18, R19 ;  /* 0x000000131200723e */ /* 0x002fc600000000ff */
[----:B------:R0:W-:Y:S01]  /*2eb30*/  STL [R1+0x618], R2 ;  /* 0x0006180201007387 */ /* 0x0001e20000100800 */
[----:B--2---:R-:W-:-:S03]  /*2eb40*/  F2FP.PACK_AB R3, R22, R23 ;  /* 0x000000171603723e */ /* 0x004fc600000000ff */
        /* <DEDUP_REMOVED lines=13> */
[----:B------:R-:W-:Y:S04]  /*2ec20*/  STL [R1+0x5f8], R3 ;  /* 0x0005f80301007387 */ /* 0x000fe80000100800 */
[----:B------:R-:W2:Y:S01]  /*2ec30*/  LDL.LU R52, [R1+0x708] ;  /* 0x0007080001347983 */ /* 0x000ea20000300800 */
[----:B0-----:R-:W-:Y:S02]  /*2ec40*/  F2FP.PACK_AB R2, R48, R49 ;  /* 0x000000313002723e */ /* 0x001fe400000000ff */
[----:B-1----:R-:W-:-:S03]  /*2ec50*/  F2FP.PACK_AB R0, R50, R51 ;  /* 0x000000333200723e */ /* 0x002fc600000000ff */
[----:B------:R-:W-:Y:S04]  /*2ec60*/  STL [R1+0x5f4], R2 ;  /* 0x0005f40201007387 */ /* 0x000fe80000100800 */
[----:B--2---:R0:W-:Y:S04]  /*2ec70*/  STL [R1+0x15c4], R52 ;  /* 0x0015c43401007387 */ /* 0x0041e80000100800 */
[----:B------:R-:W-:Y:S04]  /*2ec80*/  STL [R1+0x5f0], R0 ;  /* 0x0005f00001007387 */ /* 0x000fe80000100800 */
[----:B0-----:R-:W2:Y:S04]  /*2ec90*/  LDL.LU R52, [R1+0x208] ;  /* 0x0002080001347983 */ /* 0x001ea80000300800 */
[----:B------:R-:W3:Y:S04]  /*2eca0*/  LDL.LU R53, [R1+0x71c] ;  /* 0x00071c0001357983 */ /* 0x000ee80000300800 */
[----:B---3--:R0:W-:Y:S04]  /*2ecb0*/  STL [R1+0x15c0], R53 ;  /* 0x0015c03501007387 */ /* 0x0081e80000100800 */
[----:B0-----:R-:W3:Y:S04]  /*2ecc0*/  LDL.LU R53, [R1+0x70c] ;  /* 0x00070c0001357983 */ /* 0x001ee80000300800 */
[----:B---3--:R0:W-:Y:S04]  /*2ecd0*/  STL [R1+0x15c8], R53 ;  /* 0x0015c83501007387 */ /* 0x0081e80000100800 */
[----:B0-----:R-:W2:Y:S04]  /*2ece0*/  LDL.LU R53, [R1+0x20c] ;  /* 0x00020c0001357983 */ /* 0x001ea80000300800 */
[----:B------:R-:W3:Y:S04]  /*2ecf0*/  LDL.LU R54, [R1+0x718] ;  /* 0x0007180001367983 */ /* 0x000ee80000300800 */
[----:B------:R-:W4:Y:S04]  /*2ed00*/  LDL.LU R55, [R1+0x72c] ;  /* 0x00072c0001377983 */ /* 0x000f280000300800 */
[----:B------:R-:W4:Y:S04]  /*2ed10*/  LDL.LU R61, [R1+0x728] ;  /* 0x00072800013d7983 */ /* 0x000f280000300800 */
        /* <DEDUP_REMOVED lines=55> */
[----:B------:R-:W3:Y:S01]  /*2f090*/  LDL.LU R51, [R1+0x2c0] ;  /* 0x0002c00001337983 */ /* 0x000ee20000300800 */
[----:B--2---:R-:W-:-:S03]  /*2f0a0*/  F2FP.PACK_AB R52, R53, R52 ;  /* 0x000000343534723e */ /* 0x004fc600000000ff */
[----:B------:R-:W2:Y:S04]  /*2f0b0*/  LDL.LU R53, [R1+0x15c8] ;  /* 0x0015c80001357983 */ /* 0x000ea80000300800 */
[----:B------:R0:W-:Y:S04]  /*2f0c0*/  STL [R1+0x5ec], R52 ;  /* 0x0005ec3401007387 */ /* 0x0001e80000100800 */
[----:B0-----:R-:W2:Y:S02]  /*2f0d0*/  LDL.LU R52, [R1+0x15c4] ;  /* 0x0015c40001347983 */ /* 0x001ea40000300800 */
[----:B--2---:R-:W-:-:S02]  /*2f0e0*/  F2FP.PACK_AB R52, R53, R52 ;  /* 0x000000343534723e */ /* 0x004fc400000000ff */
[----:B------:R-:W2:Y:S01]  /*2f0f0*/  LDL.LU R53, [R1+0x15c0] ;  /* 0x0015c00001357983 */ /* 0x000ea20000300800 */
[----:B---3--:R-:W-:-:S03]  /*2f100*/  F2FP.PACK_AB R12, R12, R13 ;  /* 0x0000000d0c0c723e */ /* 0x008fc600000000ff */
[----:B------:R4:W-:Y:S01]  /*2f110*/  STL [R1+0x5e8], R52 ;  /* 0x0005e83401007387 */ /* 0x0009e20000100800 */
[----:B------:R-:W-:Y:S02]  /*2f120*/  F2FP.PACK_AB R16, R16, R17 ;  /* 0x000000111010723e */ /* 0x000fe400000000ff */
[----:B------:R-:W-:Y:S02]  /*2f130*/  F2FP.PACK_AB R13, R20, R21 ;  /* 0x00000015140d723e */ /* 0x000fe400000000ff */
[----:B----4-:R-:W-:Y:S02]  /*2f140*/  F2FP.PACK_AB R52, R55, R61 ;  /* 0x0000003d3734723e */ /* 0x010fe400000000ff */
[----:B--2---:R-:W-:-:S05]  /*2f150*/  F2FP.PACK_AB R53, R53, R54 ;  /* 0x000000363535723e */ /* 0x004fca00000000ff */
[----:B------:R-:W-:Y:S04]  /*2f160*/  STL [R1+0x5e4], R53 ;  /* 0x0005e43501007387 */ /* 0x000fe80000100800 */
[----:B------:R-:W-:Y:S04]  /*2f170*/  STL [R1+0x5e0], R52 ;  /* 0x0005e03401007387 */ /* 0x000fe80000100800 */
[----:B------:R0:W-:Y:S04]  /*2f180*/  STL [R1+0x5dc], R12 ;  /* 0x0005dc0c01007387 */ /* 0x0001e80000100800 */
[----:B------:R1:W-:Y:S01]  /*2f190*/  STL [R1+0x5d8], R16 ;  /* 0x0005d81001007387 */ /* 0x0003e20000100800 */
[----:B0-----:R-:W-:-:S03]  /*2f1a0*/  F2FP.PACK_AB R12, R24, R25 ;  /* 0x00000019180c723e */ /* 0x001fc600000000ff */
[----:B------:R0:W-:Y:S01]  /*2f1b0*/  STL [R1+0x5d4], R13 ;  /* 0x0005d40d01007387 */ /* 0x0001e20000100800 */
[----:B-1----:R-:W-:-:S03]  /*2f1c0*/  F2FP.PACK_AB R16, R28, R29 ;  /* 0x0000001d1c10723e */ /* 0x002fc600000000ff */
        /* <DEDUP_REMOVED lines=9> */
[----:B--2---:R-:W-:Y:S02]  /*2f260*/  F2FP.PACK_AB R12, R3, R2 ;  /* 0x00000002030c723e */ /* 0x004fe400000000ff */
[----:B------:R-:W-:Y:S01]  /*2f270*/  F2FP.PACK_AB R3, R0, R60 ;  /* 0x0000003c0003723e */ /* 0x000fe200000000ff */
[----:B------:R-:W-:Y:S01]  /*2f280*/  STL [R1+0x4cc], R13 ;  /* 0x0004cc0d01007387 */ /* 0x000fe20000100800 */
[----:B------:R-:W-:Y:S02]  /*2f290*/  F2FP.PACK_AB R2, R11, R8 ;  /* 0x000000080b02723e */ /* 0x000fe400000000ff */
[----:B------:R-:W-:Y:S01]  /*2f2a0*/  F2FP.PACK_AB R0, R10, R5 ;  /* 0x000000050a00723e */ /* 0x000fe200000000ff */
        /* <DEDUP_REMOVED lines=241> */
[----:B----4-:R-:W-:-:S03]  /*301c0*/  F2FP.PACK_AB R52, R52, R53 ;  /* 0x000000353434723e */ /* 0x010fc600000000ff */
[----:B------:R0:W-:Y:S01]  /*301d0*/  STL [R1+0x248], R57 ;  /* 0x0002483901007387 */ /* 0x0001e20000100800 */
[----:B---3--:R-:W-:Y:S02]  /*301e0*/  F2FP.PACK_AB R53, R54, R55 ;  /* 0x000000373635723e */ /* 0x008fe400000000ff */
[----:B------:R-:W-:Y:S01]  /*301f0*/  F2FP.PACK_AB R13, R13, R16 ;  /* 0x000000100d0d723e */ /* 0x000fe200000000ff */
[----:B0-----:R-:W3:Y:S01]  /*30200*/  LDL.LU R57, [R1+0x15a4] ;  /* 0x0015a40001397983 */ /* 0x001ee20000300800 */
[----:B------:R-:W-:Y:S02]  /*30210*/  F2FP.PACK_AB R16, R21, R24 ;  /* 0x000000181510723e */ /* 0x000fe400000000ff */
[----:B--2---:R-:W-:Y:S02]  /*30220*/  F2FP.PACK_AB R41, R56, R41 ;  /* 0x000000293829723e */ /* 0x004fe400000000ff */
[----:B------:R-:W2:Y:S04]  /*30230*/  LDL.LU R56, [R1+0x15a0] ;  /* 0x0015a00001387983 */ /* 0x000ea80000300800 */
[----:B------:R0:W-:Y:S04]  /*30240*/  STL [R1+0x244], R41 ;  /* 0x0002442901007387 */ /* 0x0001e80000100800 */
[----:B0-----:R-:W4:Y:S04]  /*30250*/  LDL.LU R41, [R1+0x159c] ;  /* 0x00159c0001297983 */ /* 0x001f280000300800 */
[----:B------:R0:W-:Y:S04]  /*30260*/  STL [R1+0x240], R52 ;  /* 0x0002403401007387 */ /* 0x0001e80000100800 */
[----:B------:R-:W-:Y:S01]  /*30270*/  STL [R1+0x20c], R53 ;  /* 0x00020c3501007387 */ /* 0x000fe20000100800 */
[----:B0-----:R-:W-:-:S02]  /*30280*/  F2FP.PACK_AB R52, R61, R12 ;  /* 0x0000000c3d34723e */ /* 0x001fc400000000ff */
[----:B------:R-:W-:-:S03]  /*30290*/  F2FP.PACK_AB R12, R17, R20 ;  /* 0x00000014110c723e */ /* 0x000fc600000000ff */
[----:B------:R-:W-:Y:S04]  /*302a0*/  STL [R1+0x208], R52 ;  /* 0x0002083401007387 */ /* 0x000fe80000100800 */
[----:B------:R0:W-:Y:S04]  /*302b0*/  STL [R1+0x204], R13 ;  /* 0x0002040d01007387 */ /* 0x0001e80000100800 */
        /* <DEDUP_REMOVED lines=9> */
[----:B---3--:R-:W-:Y:S02]  /*30350*/  F2FP.PACK_AB R12, R3, R2 ;  /* 0x00000002030c723e */ /* 0x008fe400000000ff */
        /* <DEDUP_REMOVED lines=35> */
[----:B------:R-:W3:Y:S01]  /*30590*/  LDL.LU R40, [R1+0x8dc] ;  /* 0x0008dc0001287983 */ /* 0x000ee20000300800 */
[----:B0-----:R-:W-:-:S03]  /*305a0*/  F2FP.PACK_AB R0, R50, R51 ;  /* 0x000000333200723e */ /* 0x001fc600000000ff */
[----:B------:R0:W-:Y:S04]  /*305b0*/  STL [R1+0x164], R2 ;  /* 0x0001640201007387 */ /* 0x0001e80000100800 */
[----:B------:R-:W3:Y:S04]  /*305c0*/  LDL.LU R37, [R1+0x8d8] ;  /* 0x0008d80001257983 */ /* 0x000ee80000300800 */
[----:B------:R0:W-:Y:S04]  /*305d0*/  STL [R1+0x160], R0 ;  /* 0x0001600001007387 */ /* 0x0001e80000100800 */
[----:B------:R-:W2:Y:S04]  /*305e0*/  LDL.LU R36, [R1+0x8ec] ;  /* 0x0008ec0001247983 */ /* 0x000ea80000300800 */
[----:B------:R-:W2:Y:S04]  /*305f0*/  LDL.LU R33, [R1+0x8e8] ;  /* 0x0008e80001217983 */ /* 0x000ea80000300800 */
        /* <DEDUP_REMOVED lines=16> */
[----:B-1----:R-:W4:Y:S04]  /*30700*/  LDL.LU R3, [R1+0x9bc] ;  /* 0x0009bc0001037983 */ /* 0x002f280000300800 */
[----:B0-----:R-:W4:Y:S04]  /*30710*/  LDL.LU R2, [R1+0x9b8] ;  /* 0x0009b80001027983 */ /* 0x001f280000300800 */
        /* <DEDUP_REMOVED lines=36> */
[----:B---3--:R-:W-:-:S03]  /*30960*/  F2FP.PACK_AB R37, R40, R37 ;  /* 0x000000252825723e */ /* 0x008fc600000000ff */
[----:B------:R-:W3:Y:S04]  /*30970*/  LDL.LU R40, [R1+0x1598] ;  /* 0x0015980001287983 */ /* 0x000ee80000300800 */
[----:B------:R0:W-:Y:S01]  /*30980*/  STL [R1+0x15c], R37 ;  /* 0x00015c2501007387 */ /* 0x0001e20000100800 */
[----:B--2---:R-:W-:-:S03]  /*30990*/  F2FP.PACK_AB R33, R36, R33 ;  /* 0x000000212421723e */ /* 0x004fc600000000ff */
[----:B0-----:R-:W2:Y:S01]  /*309a0*/  LDL.LU R37, [R1+0x1594] ;  /* 0x0015940001257983 */ /* 0x001ea20000300800 */
[----:B----4-:R-:W-:-:S03]  /*309b0*/  F2FP.PACK_AB R29, R32, R29 ;  /* 0x0000001d201d723e */ /* 0x010fc600000000ff */
[----:B------:R-:W4:Y:S04]  /*309c0*/  LDL.LU R36, [R1+0x1590] ;  /* 0x0015900001247983 */ /* 0x000f280000300800 */
[----:B------:R0:W-:Y:S01]  /*309d0*/  STL [R1+0x158], R33 ;  /* 0x0001582101007387 */ /* 0x0001e20000100800 */
[----:B------:R-:W-:-:S03]  /*309e0*/  F2FP.PACK_AB R25, R28, R25 ;  /* 0x000000191c19723e */ /* 0x000fc600000000ff */
[----:B0-----:R-:W2:Y:S01]  /*309f0*/  LDL.LU R33, [R1+0x158c] ;  /* 0x00158c0001217983 */ /* 0x001ea20000300800 */
[----:B------:R-:W-:-:S03]  /*30a00*/  F2FP.PACK_AB R21, R24, R21 ;  /* 0x000000151815723e */ /* 0x000fc600000000ff */
[----:B------:R-:W2:Y:S04]  /*30a10*/  LDL.LU R32, [R1+0x1588] ;  /* 0x0015880001207983 */ /* 0x000ea80000300800 */
[----:B------:R0:W-:Y:S01]  /*30a20*/  STL [R1+0x154], R29 ;  /* 0x0001541d01007387 */ /* 0x0001e20000100800 */
[----:B------:R-:W-:-:S03]  /*30a30*/  F2FP.PACK_AB R17, R20, R17 ;  /* 0x000000111411723e */ /* 0x000fc600000000ff */
[----:B0-----:R-:W2:Y:S04]  /*30a40*/  LDL.LU R29, [R1+0x1584] ;  /* 0x00158400011d7983 */ /* 0x001ea80000300800 */
[----:B------:R-:W2:Y:S04]  /*30a50*/  LDL.LU R28, [R1+0x1580] ;  /* 0x00158000011c7983 */ /* 0x000ea80000300800 */
[----:B------:R0:W-:Y:S01]  /*30a60*/  STL [R1+0x150], R25 ;  /* 0x0001501901007387 */ /* 0x0001e20000100800 */
[----:B------:R-:W-:Y:S02]  /*30a70*/  F2FP.PACK_AB R13, R16, R13 ;  /* 0x0000000d100d723e */ /* 0x000fe400000000ff */
[----:B------:R-:W-:Y:S01]  /*30a80*/  F2FP.PACK_AB R52, R12, R52 ;  /* 0x000000340c34723e */ /* 0x000fe200000000ff */
[----:B0-----:R-:W2:Y:S04]  /*30a90*/  LDL.LU R25, [R1+0x157c] ;  /* 0x00157c0001197983 */ /* 0x001ea80000300800 */
[----:B------:R-:W2:Y:S04]  /*30aa0*/  LDL.LU R24, [R1+0x1578] ;  /* 0x0015780001187983 */ /* 0x000ea80000300800 */
[----:B------:R0:W-:Y:S01]  /*30ab0*/  STL [R1+0x14c], R21 ;  /* 0x00014c1501007387 */ /* 0x0001e20000100800 */
[----:B------:R-:W-:-:S03]  /*30ac0*/  F2FP.PACK_AB R53, R53, R54 ;  /* 0x000000363535723e */ /* 0x000fc600000000ff */
        /* <DEDUP_REMOVED lines=10> */
[----:B------:R0:W-:Y:S04]  /*30b70*/  STL [R1+0x140], R52 ;  /* 0x0001403401007387 */ /* 0x0001e80000100800 */
[----:B------:R-:W-:Y:S01]  /*30b80*/  STL [R1+0xbc], R53 ;  /* 0x0000bc3501007387 */ /* 0x000fe20000100800 */
[----:B0-----:R-:W-:-:S05]  /*30b90*/  F2FP.PACK_AB R52, R55, R61 ;  /* 0x0000003d3734723e */ /* 0x001fca00000000ff */
[----:B------:R-:W-:Y:S04]  /*30ba0*/  STL [R1+0xb8], R52 ;  /* 0x0000b83401007387 */ /* 0x000fe80000100800 */
[----:B------:R-:W2:Y:S04]  /*30bb0*/  LDL.LU R49, [R1+0x1d4] ;  /* 0x0001d40001317983 */ /* 0x000ea80000300800 */
[----:B------:R0:W-:Y:S04]  /*30bc0*/  STL [R1+0xb4], R3 ;  /* 0x0000b40301007387 */ /* 0x0001e80000100800 */
[----:B------:R-:W2:Y:S04]  /*30bd0*/  LDL.LU R50, [R1+0x1d0] ;  /* 0x0001d00001327983 */ /* 0x000ea80000300800 */
[----:B------:R1:W-:Y:S01]  /*30be0*/  STL [R1+0xb0], R2 ;  /* 0x0000b00201007387 */ /* 0x0003e20000100800 */
[----:B0-----:R-:W-:-:S02]  /*30bf0*/  F2FP.PACK_AB R3, R11, R8 ;  /* 0x000000080b03723e */ /* 0x001fc400000000ff */
[----:B-1----:R-:W-:-:S05]  /*30c00*/  F2FP.PACK_AB R2, R0, R60 ;  /* 0x0000003c0002723e */ /* 0x002fca00000000ff */
[----:B------:R0:W-:Y:S04]  /*30c10*/  STL [R1+0xac], R2 ;  /* 0x0000ac0201007387 */ /* 0x0001e80000100800 */
[----:B------:R1:W-:Y:S01]  /*30c20*/  STL [R1+0xa8], R3 ;  /* 0x0000a80301007387 */ /* 0x0003e20000100800 */
[----:B0-----:R-:W-:-:S03]  /*30c30*/  F2FP.PACK_AB R2, R9, R34 ;  /* 0x000000220902723e */ /* 0x001fc600000000ff */
[----:B------:R-:W3:Y:S01]  /*30c40*/  LDL.LU R34, [R1+0x1e4] ;  /* 0x0001e40001227983 */ /* 0x000ee20000300800 */
[----:B------:R-:W-:Y:S02]  /*30c50*/  F2FP.PACK_AB R0, R10, R5 ;  /* 0x000000050a00723e */ /* 0x000fe400000000ff */
[----:B-1----:R-:W-:-:S03]  /*30c60*/  F2FP.PACK_AB R3, R45, R46 ;  /* 0x0000002e2d03723e */ /* 0x002fc600000000ff */
[----:B------:R0:W-:Y:S04]  /*30c70*/  STL [R1+0xa4], R0 ;  /* 0x0000a40001007387 */ /* 0x0001e80000100800 */
[----:B------:R-:W-:Y:S01]  /*30c80*/  STL [R1+0xa0], R2 ;  /* 0x0000a00201007387 */ /* 0x000fe20000100800 */
[----:B0-----:R-:W-:-:S05]  /*30c90*/  F2FP.PACK_AB R0, R4, R44 ;  /* 0x0000002c0400723e */ /* 0x001fca00000000ff */
[----:B------:R0:W-:Y:S04]  /*30ca0*/  STL [R1+0x9c], R0 ;  /* 0x00009c0001007387 */ /* 0x0001e80000100800 */
[----:B------:R1:W-:Y:S01]  /*30cb0*/  STL [R1+0x98], R3 ;  /* 0x0000980301007387 */ /* 0x0003e20000100800 */
[----:B0-----:R-:W-:-:S03]  /*30cc0*/  F2FP.PACK_AB R0, R7, R43 ;  /* 0x0000002b0700723e */ /* 0x001fc600000000ff */
[----:B------:R-:W4:Y:S01]  /*30cd0*/  LDL.LU R43, [R1+0x1f4] ;  /* 0x0001f400012b7983 */ /* 0x000f220000300800 */
[----:B------:R-:W-:-:S05]  /*30ce0*/  F2FP.PACK_AB R2, R47, R6 ;  /* 0x000000062f02723e */ /* 0x000fca00000000ff */
[----:B------:R0:W-:Y:S04]  /*30cf0*/  STL [R1+0x94], R2 ;  /* 0x0000940201007387 */ /* 0x0001e80000100800 */
[----:B------:R0:W-:Y:S01]  /*30d00*/  STL [R1+0x90], R0 ;  /* 0x0000900001007387 */ /* 0x0001e20000100800 */
[----:B-1----:R-:W-:Y:S02]  /*30d10*/  F2FP.PACK_AB R3, R22, R23 ;  /* 0x000000171603723e */ /* 0x002fe400000000ff */
[----:B0-----:R-:W-:Y:S02]  /*30d20*/  F2FP.PACK_AB R2, R14, R15 ;  /* 0x0000000f0e02723e */ /* 0x001fe400000000ff */
[----:B------:R-:W-:-:S03]  /*30d30*/  F2FP.PACK_AB R0, R18, R19 ;  /* 0x000000131200723e */ /* 0x000fc600000000ff */
        /* <DEDUP_REMOVED lines=11> */
[----:B------:R-:W-:Y:S04]  /*30df0*/  STL [R1+0x74], R2 ;  /* 0x0000740201007387 */ /* 0x000fe80000100800 */
[----:B------:R-:W4:Y:S04]  /*30e00*/  LDL.LU R44, [R1+0x77c] ;  /* 0x00077c00012c7983 */ /* 0x000f280000300800 */
[----:B------:R-:W-:Y:S04]  /*30e10*/  STL [R1+0x70], R0 ;  /* 0x0000700001007387 */ /* 0x000fe80000100800 */
[----:B------:R-:W4:Y:S04]  /*30e20*/  LDL.LU R45, [R1+0x778] ;  /* 0x00077800012d7983 */ /* 0x000f280000300800 */
[----:B------:R-:W4:Y:S04]  /*30e30*/  LDL.LU R46, [R1+0x78c] ;  /* 0x00078c00012e7983 */ /* 0x000f280000300800 */
[----:B------:R-:W4:Y:S04]  /*30e40*/  LDL.LU R47, [R1+0x788] ;  /* 0x00078800012f7983 */ /* 0x000f280000300800 */
[----:B------:R-:W4:Y:S04]  /*30e50*/  LDL.LU R15, [R1+0x4ec] ;  /* 0x0004ec00010f7983 */ /* 0x000f280000300800 */
[----:B------:R-:W4:Y:S04]  /*30e60*/  LDL.LU R26, [R1+0x4e8] ;  /* 0x0004e800011a7983 */ /* 0x000f280000300800 */
[----:B------:R-:W4:Y:S01]  /*30e70*/  LDL.LU R27, [R1+0x4fc] ;  /* 0x0004fc00011b7983 */ /* 0x000f220000300800 */
[----:B------:R-:W-:-:S03]  /*30e80*/  F2FP.PACK_AB R59, R48, R51 ;  /* 0x00000033303b723e */ /* 0x000fc600000000ff */
[----:B------:R-:W4:Y:S04]  /*30e90*/  LDL.LU R31, [R1+0x4f8] ;  /* 0x0004f800011f7983 */ /* 0x000f280000300800 */
[----:B------:R-:W4:Y:S04]  /*30ea0*/  LDL.LU R42, [R1+0x774] ;  /* 0x00077400012a7983 */ /* 0x000f280000300800 */
[----:B------:R-:W4:Y:S04]  /*30eb0*/  LDL.LU R51, [R1+0x770] ;  /* 0x0007700001337983 */ /* 0x000f280000300800 */
[----:B------:R-:W-:Y:S04]  /*30ec0*/  STL [R1+0x1488], R59 ;  /* 0x0014883b01007387 */ /* 0x000fe80000100800 */
[----:B------:R-:W4:Y:S01]  /*30ed0*/  LDL.LU R35, [R1+0x784] ;  /* 0x0007840001237983 */ /* 0x000f220000300800 */
[----:B--2---:R-:W-:-:S03]  /*30ee0*/  F2FP.PACK_AB R58, R49, R50 ;  /* 0x00000032313a723e */ /* 0x004fc600000000ff */
[----:B------:R-:W2:Y:S04]  /*30ef0*/  LDL.LU R50, [R1+0x780] ;  /* 0x0007800001327983 */ /* 0x000ea80000300800 */
[----:B------:R-:W2:Y:S04]  /*30f00*/  LDL.LU R38, [R1+0x4e4] ;  /* 0x0004e40001267983 */ /* 0x000ea80000300800 */
[----:B------:R-:W2:Y:S04]  /*30f10*/  LDL.LU R49, [R1+0x4e0] ;  /* 0x0004e00001317983 */ /* 0x000ea80000300800 */
[----:B------:R-:W2:Y:S04]  /*30f20*/  LDL.LU R39, [R1+0x4f4] ;  /* 0x0004f40001277983 */ /* 0x000ea80000300800 */
[----:B------:R-:W2:Y:S04]  /*30f30*/  LDL.LU R48, [R1+0x4f0] ;  /* 0x0004f00001307983 */ /* 0x000ea80000300800 */
[----:B------:R-:W-:Y:S01]  /*30f40*/  STL [R1+0x148c], R58 ;  /* 0x00148c3a01007387 */ /* 0x000fe20000100800 */
[----:B---3--:R-:W-:-:S05]  /*30f50*/  F2FP.PACK_AB R57, R34, R57 ;  /* 0x000000392239723e */ /* 0x008fca00000000ff */
[----:B------:R-:W-:Y:S04]  /*30f60*/  STL [R1+0x1490], R57 ;  /* 0x0014903901007387 */ /* 0x000fe80000100800 */
        /* <DEDUP_REMOVED lines=8> */
[----:B----4-:R-:W-:-:S03]  /*30ff0*/  F2FP.PACK_AB R56, R43, R56 ;  /* 0x000000382b38723e */ /* 0x010fc600000000ff */
[----:B------:R-:W4:Y:S04]  /*31000*/  LDL.LU R34, [R1+0x5b4] ;  /* 0x0005b40001227983 */ /* 0x000f280000300800 */
[----:B------:R-:W4:Y:S04]  /*31010*/  LDL.LU R43, [R1+0x5b0] ;  /* 0x0005b000012b7983 */ /* 0x000f280000300800 */
[----:B------:R-:W-:Y:S01]  /*31020*/  STL [R1+0x1494], R56 ;  /* 0x0014943801007387 */ /* 0x000fe20000100800 */
[----:B------:R-:W-:Y:S02]  /*31030*/  F2FP.PACK_AB R55, R44, R45 ;  /* 0x0000002d2c37723e */ /* 0x000fe400000000ff */
[----:B------:R-:W-:-:S03]  /*31040*/  F2FP.PACK_AB R54, R46, R47 ;  /* 0x0000002f2e36723e */ /* 0x000fc600000000ff */
[----:B------:R-:W-:Y:S01]  /*31050*/  STL [R1+0x1498], R55 ;  /* 0x0014983701007387 */ /* 0x000fe20000100800 */
[----:B------:R-:W-:-:S03]  /*31060*/  F2FP.PACK_AB R53, R15, R26 ;  /* 0x0000001a0f35723e */ /* 0x000fc600000000ff */
[----:B------:R-:W-:Y:S01]  /*31070*/  STL [R1+0x149c], R54 ;  /* 0x00149c3601007387 */ /* 0x000fe20000100800 */
[----:B------:R-:W-:-:S03]  /*31080*/  F2FP.PACK_AB R52, R27, R31 ;  /* 0x0000001f1b34723e */ /* 0x000fc600000000ff */
[----:B------:R0:W-:Y:S04]  /*31090*/  STL [R1+0x14a0], R53 ;  /* 0x0014a03501007387 */ /* 0x0001e80000100800 */
[----:B------:R-:W-:Y:S01]  /*310a0*/  STL [R1+0x14a4], R52 ;  /* 0x0014a43401007387 */ /* 0x000fe20000100800 */
[----:B------:R-:W-:-:S03]  /*310b0*/  F2FP.PACK_AB R51, R42, R51 ;  /* 0x000000332a33723e */ /* 0x000fc600000000ff */
[----:B------:R-:W4:Y:S04]  /*310c0*/  LDL.LU R31, [R1+0x5c4] ;  /* 0x0005c400011f7983 */ /* 0x000f280000300800 */
[----:B------:R-:W4:Y:S04]  /*310d0*/  LDL.LU R42, [R1+0x5c0] ;  /* 0x0005c000012a7983 */ /* 0x000f280000300800 */
[----:B------:R-:W-:Y:S01]  /*310e0*/  STL [R1+0x14a8], R51 ;  /* 0x0014a83301007387 */ /* 0x000fe20000100800 */
[----:B--2---:R-:W-:Y:S02]  /*310f0*/  F2FP.PACK_AB R50, R35, R50 ;  /* 0x000000322332723e */ /* 0x004fe400000000ff */
[----:B------:R-:W-:-:S03]  /*31100*/  F2FP.PACK_AB R49, R38, R49 ;  /* 0x000000312631723e */ /* 0x000fc600000000ff */
[----:B------:R-:W-:Y:S04]  /*31110*/  STL [R1+0x14ac], R50 ;  /* 0x0014ac3201007387 */ /* 0x000fe80000100800 */
[----:B------:R-:W-:Y:S04]  /*31120*/  STL [R1+0x14b0], R49 ;  /* 0x0014b03101007387 */ /* 0x000fe80000100800 */
[----:B------:R-:W2:Y:S01]  /*31130*/  LDL.LU R27, [R1+0x464] ;  /* 0x00046400011b7983 */ /* 0x000ea20000300800 */
[----:B------:R-:W-:-:S03]  /*31140*/  F2FP.PACK_AB R48, R39, R48 ;  /* 0x000000302730723e */ /* 0x000fc600000000ff */
        /* <DEDUP_REMOVED lines=8> */
[----:B------:R-:W3:Y:S01]  /*311d0*/  LDL.LU R15, [R1+0x414] ;  /* 0x00041400010f7983 */ /* 0x000ee20000300800 */
[----:B------:R-:W-:-:S03]  /*311e0*/  F2FP.PACK_AB R46, R14, R18 ;  /* 0x000000120e2e723e */ /* 0x000fc600000000ff */
[----:B------:R-:W3:Y:S01]  /*311f0*/  LDL.LU R35, [R1+0x410] ;  /* 0x0004100001237983 */ /* 0x000ee20000300800 */
[----:B------:R-:W-:-:S03]  /*31200*/  F2FP.PACK_AB R45, R19, R22 ;  /* 0x00000016132d723e */ /* 0x000fc600000000ff */
[----:B------:R-:W-:Y:S04]  /*31210*/  STL [R1+0x14b4], R48 ;  /* 0x0014b43001007387 */ /* 0x000fe80000100800 */
[----:B------:R-:W-:Y:S01]  /*31220*/  STL [R1+0x14b8], R47 ;  /* 0x0014b82f01007387 */ /* 0x000fe20000100800 */
[----:B------:R-:W-:-:S03]  /*31230*/  F2FP.PACK_AB R44, R23, R30 ;  /* 0x0000001e172c723e */ /* 0x000fc600000000ff */
[----:B------:R-:W-:Y:S04]  /*31240*/  STL [R1+0x14bc], R46 ;  /* 0x0014bc2e01007387 */ /* 0x000fe80000100800 */
[----:B------:R-:W-:Y:S01]  /*31250*/  STL [R1+0x14c0], R45 ;  /* 0x0014c02d01007387 */ /* 0x000fe20000100800 */
[----:B----4-:R-:W-:-:S03]  /*31260*/  F2FP.PACK_AB R43, R34, R43 ;  /* 0x0000002b222b723e */ /* 0x010fc600000000ff */
[----:B------:R-:W-:Y:S04]  /*31270*/  STL [R1+0x14c4], R44 ;  /* 0x0014c42c01007387 */ /* 0x000fe80000100800 */
[----:B------:R-:W4:Y:S04]  /*31280*/  LDL.LU R9, [R1+0x424] ;  /* 0x0004240001097983 */ /* 0x000f280000300800 */
[----:B------:R-:W4:Y:S04]  /*31290*/  LDL.LU R34, [R1+0x420] ;  /* 0x0004200001227983 */ /* 0x000f280000300800 */
[----:B------:R-:W4:Y:S04]  /*312a0*/  LDL.LU R4, [R1+0x434] ;  /* 0x0004340001047983 */ /* 0x000f280000300800 */
[----:B------:R-:W-:Y:S04]  /*312b0*/  STL [R1+0x14c8], R43 ;  /* 0x0014c82b01007387 */ /* 0x000fe80000100800 */
[----:B------:R-:W4:Y:S04]  /*312c0*/  LDL.LU R7, [R1+0x444] ;  /* 0x0004440001077983 */ /* 0x000f280000300800 */
[----:B------:R-:W4:Y:S01]  /*312d0*/  LDL.LU R6, [R1+0x31c] ;  /* 0x00031c0001067983 */ /* 0x000f220000300800 */
[----:B------:R-:W-:-:S03]  /*312e0*/  F2FP.PACK_AB R42, R31, R42 ;  /* 0x0000002a1f2a723e */ /* 0x000fc600000000ff */
[----:B------:R-:W4:Y:S04]  /*312f0*/  LDL.LU R31, [R1+0x318] ;  /* 0x00031800011f7983 */ /* 0x000f280000300800 */
[----:B------:R-:W4:Y:S04]  /*31300*/  LDL.LU R14, [R1+0x32c] ;  /* 0x00032c00010e7983 */ /* 0x000f280000300800 */
[----:B------:R-:W4:Y:S04]  /*31310*/  LDL.LU R30, [R1+0x328] ;  /* 0x00032800011e7983 */ /* 0x000f280000300800 */
[----:B------:R-:W-:Y:S04]  /*31320*/  STL [R1+0x14cc], R42 ;  /* 0x0014cc2a01007387 */ /* 0x000fe80000100800 */
[----:B------:R-:W4:Y:S04]  /*31330*/  LDL.LU R18, [R1+0x33c] ;  /* 0x00033c0001127983 */ /* 0x000f280000300800 */
[----:B------:R-:W4:Y:S04]  /*31340*/  LDL.LU R22, [R1+0x34c] ;  /* 0x00034c0001167983 */ /* 0x000f280000300800 */
[----:B------:R-:W4:Y:S01]  /*31350*/  LDL.LU R23, [R1+0x314] ;  /* 0x0003140001177983 */ /* 0x000f220000300800 */
[----:B--2---:R-:W-:-:S03]  /*31360*/  F2FP.PACK_AB R41, R27, R41 ;  /* 0x000000291b29723e */ /* 0x004fc600000000ff */
[----:B------:R-:W2:Y:S01]  /*31370*/  LDL.LU R27, [R1+0x310] ;  /* 0x00031000011b7983 */ /* 0x000ea20000300800 */
[----:B------:R-:W-:-:S03]  /*31380*/  F2FP.PACK_AB R40, R26, R40 ;  /* 0x000000281a28723e */ /* 0x000fc600000000ff */
[----:B------:R-:W-:Y:S04]  /*31390*/  STL [R1+0x14d0], R41 ;  /* 0x0014d02901007387 */ /* 0x000fe80000100800 */
[----:B------:R-:W2:Y:S01]  /*313a0*/  LDL.LU R19, [R1+0x324] ;  /* 0x0003240001137983 */ /* 0x000ea20000300800 */
[----:B------:R-:W-:-:S03]  /*313b0*/  F2FP.PACK_AB R39, R11, R39 ;  /* 0x000000270b27723e */ /* 0x000fc600000000ff */
[----:B------:R-:W2:Y:S01]  /*313c0*/  LDL.LU R26, [R1+0x320] ;  /* 0x00032000011a7983 */ /* 0x000ea20000300800 */
[----:B------:R-:W-:-:S03]  /*313d0*/  F2FP.PACK_AB R38, R8, R38 ;  /* 0x000000260826723e */ /* 0x000fc600000000ff */
[----:B------:R-:W-:Y:S01]  /*313e0*/  STL [R1+0x14d4], R40 ;  /* 0x0014d42801007387 */ /* 0x000fe20000100800 */
[----:B------:R-:W-:-:S03]  /*313f0*/  F2FP.PACK_AB R37, R10, R37 ;  /* 0x000000250a25723e */ /* 0x000fc600000000ff */
[----:B------:R-:W-:Y:S01]  /*31400*/  STL [R1+0x14d8], R39 ;  /* 0x0014d82701007387 */ /* 0x000fe20000100800 */
[----:B------:R-:W-:-:S03]  /*31410*/  F2FP.PACK_AB R36, R5, R36 ;  /* 0x000000240524723e */ /* 0x000fc600000000ff */
[----:B------:R-:W-:Y:S04]  /*31420*/  STL [R1+0x14dc], R38 ;  /* 0x0014dc2601007387 */ /* 0x000fe80000100800 */
[----:B------:R-:W-:Y:S01]  /*31430*/  STL [R1+0x14e0], R37 ;  /* 0x0014e02501007387 */ /* 0x000fe20000100800 */
[----:B---3--:R-:W-:-:S03]  /*31440*/  F2FP.PACK_AB R35, R15, R35 ;  /* 0x000000230f23723e */ /* 0x008fc600000000ff */
[----:B------:R-:W-:Y:S04]  /*31450*/  STL [R1+0x14e4], R36 ;  /* 0x0014e42401007387 */ /* 0x000fe80000100800 */
[----:B------:R-:W3:Y:S04]  /*31460*/  LDL.LU R15, [R1+0x334] ;  /* 0x00033400010f7983 */ /* 0x000ee80000300800 */
[----:B------:R-:W-:Y:S01]  /*31470*/  STL [R1+0x14e8], R35 ;  /* 0x0014e82301007387 */ /* 0x000fe20000100800 */
[----:B----4-:R-:W-:Y:S02]  /*31480*/  F2FP.PACK_AB R34, R9, R34 ;  /* 0x000000220922723e */ /* 0x010fe400000000ff */
[----:B------:R-:W-:-:S03]  /*31490*/  F2FP.PACK_AB R33, R4, R33 ;  /* 0x000000210421723e */ /* 0x000fc600000000ff */
[----:B------:R-:W-:Y:S04]  /*314a0*/  STL [R1+0x14ec], R34 ;  /* 0x0014ec2201007387 */ /* 0x000fe80000100800 */
[----:B------:R-:W-:Y:S01]  /*314b0*/  STL [R1+0x14f0], R33 ;  /* 0x0014f02101007387 */ /* 0x000fe20000100800 */
[----:B------:R-:W-:-:S03]  /*314c0*/  F2FP.PACK_AB R32, R7, R32 ;  /* 0x000000200720723e */ /* 0x000fc600000000ff */
        /* <DEDUP_REMOVED lines=8> */
[----:B------:R-:W-:Y:S04]  /*31550*/  STL [R1+0x1500], R29 ;  /* 0x0015001d01007387 */ /* 0x000fe80000100800 */
[----:B------:R-:W-:Y:S04]  /*31560*/  STL [R1+0x1504], R28 ;  /* 0x0015041c01007387 */ /* 0x000fe80000100800 */
[----:B0-----:R-:W4:Y:S01]  /*31570*/  LDL.LU R53, [R1+0x9dc] ;  /* 0x0009dc0001357983 */ /* 0x001f220000300800 */
[----:B--2---:R-:W-:-:S03]  /*31580*/  F2FP.PACK_AB R27, R23, R27 ;  /* 0x0000001b171b723e */ /* 0x004fc600000000ff */
[----:B------:R-:W2:Y:S04]  /*31590*/  LDL.LU R23, [R1+0x9d8] ;  /* 0x0009d80001177983 */ /* 0x000ea80000300800 */
[----:B------:R-:W2:Y:S04]  /*315a0*/  LDL.LU R54, [R1+0x9ec] ;  /* 0x0009ec0001367983 */ /* 0x000ea80000300800 */
[----:B------:R-:W2:Y:S01]  /*315b0*/  LDL.LU R22, [R1+0x9e8] ;  /* 0x0009e80001167983 */ /* 0x000ea20000300800 */
[----:B------:R-:W-:-:S03]  /*315c0*/  F2FP.PACK_AB R26, R19, R26 ;  /* 0x0000001a131a723e */ /* 0x000fc600000000ff */
[----:B------:R-:W-:Y:S04]  /*315d0*/  STL [R1+0x1508], R27 ;  /* 0x0015081b01007387 */ /* 0x000fe80000100800 */
[----:B------:R-:W2:Y:S04]  /*315e0*/  LDL.LU R55, [R1+0x9fc] ;  /* 0x0009fc0001377983 */ /* 0x000ea80000300800 */
[----:B------:R-:W2:Y:S04]  /*315f0*/  LDL.LU R56, [R1+0xa1c] ;  /* 0x000a1c0001387983 */ /* 0x000ea80000300800 */
[----:B------:R-:W2:Y:S04]  /*31600*/  LDL.LU R57, [R1+0x9d4] ;  /* 0x0009d40001397983 */ /* 0x000ea80000300800 */
[----:B------:R-:W2:Y:S04]  /*31610*/  LDL.LU R19, [R1+0x9d0] ;  /* 0x0009d00001137983 */ /* 0x000ea80000300800 */
[----:B------:R-:W2:Y:S04]  /*31620*/  LDL.LU R58, [R1+0x9e4] ;  /* 0x0009e400013a7983 */ /* 0x000ea80000300800 */
[----:B------:R-:W2:Y:S01]  /*31630*/  LDL.LU R18, [R1+0x9e0] ;  /* 0x0009e00001127983 */ /* 0x000ea20000300800 */
[----:B---3--:R-:W-:-:S03]  /*31640*/  F2FP.PACK_AB R25, R15, R25 ;  /* 0x000000190f19723e */ /* 0x008fc600000000ff */
[----:B------:R-:W-:Y:S04]  /*31650*/  STL [R1+0x150c], R26 ;  /* 0x00150c1a01007387 */ /* 0x000fe80000100800 */
[----:B------:R-:W3:Y:S04]  /*31660*/  LDL.LU R59, [R1+0x9f4] ;  /* 0x0009f400013b7983 */ /* 0x000ee80000300800 */
[----:B------:R-:W3:Y:S04]  /*31670*/  LDL.LU R61, [R1+0xa14] ;  /* 0x000a1400013d7983 */ /* 0x000ee80000300800 */
[----:B------:R-:W3:Y:S04]  /*31680*/  LDL.LU R3, [R1+0xa2c] ;  /* 0x000a2c0001037983 */ /* 0x000ee80000300800 */
[----:B------:R-:W3:Y:S04]  /*31690*/  LDL.LU R15, [R1+0xa28] ;  /* 0x000a2800010f7983 */ /* 0x000ee80000300800 */
[----:B------:R-:W3:Y:S04]  /*316a0*/  LDL.LU R2, [R1+0xa3c] ;  /* 0x000a3c0001027983 */ /* 0x000ee80000300800 */
[----:B------:R-:W3:Y:S04]  /*316b0*/  LDL.LU R14, [R1+0xa38] ;  /* 0x000a3800010e7983 */ /* 0x000ee80000300800 */
        /* <DEDUP_REMOVED lines=13> */
[----:B--2---:R-:W-:Y:S02]  /*31790*/  F2FP.PACK_AB R23, R53, R23 ;  /* 0x000000173517723e */ /* 0x004fe400000000ff */
[----:B------:R-:W-:-:S03]  /*317a0*/  F2FP.PACK_AB R22, R54, R22 ;  /* 0x000000163616723e */ /* 0x000fc600000000ff */
[----:B------:R-:W-:Y:S01]  /*317b0*/  STL [R1+0x1518], R23 ;  /* 0x0015181701007387 */ /* 0x000fe20000100800 */
        /* <DEDUP_REMOVED lines=8> */
[----:B---3--:R-:W-:-:S03]  /*31840*/  F2FP.PACK_AB R17, R59, R17 ;  /* 0x000000113b11723e */ /* 0x008fc600000000ff */
        /* <DEDUP_REMOVED lines=16> */
[----:B------:R-:W-:Y:S04]  /*31950*/  STL [R1+0x154c], R10 ;  /* 0x00154c0a01007387 */ /* 0x000fe80000100800 */
[----:B------:R-:W-:Y:S01]  /*31960*/  STL [R1+0x1550], R9 ;  /* 0x0015500901007387 */ /* 0x000fe20000100800 */
[----:B----4-:R-:W-:-:S03]  /*31970*/  F2FP.PACK_AB R8, R6, R7 ;  /* 0x000000070608723e */ /* 0x010fc600000000ff */
[----:B------:R-:W2:Y:S04]  /*31980*/  LDL.LU R7, [R1+0x108] ;  /* 0x0001080001077983 */ /* 0x000ea80000300800 */
[----:B------:R-:W3:Y:S04]  /*31990*/  LDL.LU R6, [R1+0x118] ;  /* 0x0001180001067983 */ /* 0x000ee80000300800 */
[----:B---3--:R0:W-:Y:S04]  /*319a0*/  STL [R1+0x155c], R6 ;  /* 0x00155c0601007387 */ /* 0x0081e80000100800 */
[----:B0-----:R-:W2:Y:S04]  /*319b0*/  LDL.LU R6, [R1+0x10c] ;  /* 0x00010c0001067983 */ /* 0x001ea80000300800 */
[----:B------:R0:W-:Y:S04]  /*319c0*/  STL [R1+0x1554], R8 ;  /* 0x0015540801007387 */ /* 0x0001e80000100800 */
[----:B0-----:R-:W3:Y:S04]  /*319d0*/  LDL.LU R8, [R1+0x12c] ;  /* 0x00012c0001087983 */ /* 0x001ee80000300800 */
[----:B---3--:R0:W-:Y:S04]  /*319e0*/  STL [R1+0x1558], R8 ;  /* 0x0015580801007387 */ /* 0x0081e80000100800 */
[----:B0-----:R-:W3:Y:S04]  /*319f0*/  LDL.LU R8, [R1+0x11c] ;  /* 0x00011c0001087983 */ /* 0x001ee80000300800 */
        /* <DEDUP_REMOVED lines=56> */
[----:B------:R-:W2:Y:S04]  /*31d80*/  LDL.LU R2, [R1+0x4a4] ;  /* 0x0004a40001027983 */ /* 0x000ea80000300800 */
[----:B------:R-:W2:Y:S04]  /*31d90*/  LDL.LU R0, [R1+0x4a0] ;  /* 0x0004a00001007983 */ /* 0x000ea80000300800 */
[----:B------:R-:W2:Y:S04]  /*31da0*/  LDL.LU R60, [R1+0x4b4] ;  /* 0x0004b400013c7983 */ /* 0x000ea80000300800 */
[----:B------:R-:W3:Y:S02]  /*31db0*/  LDL.LU R6, [R1+0x155c] ;  /* 0x00155c0001067983 */ /* 0x000ee40000300800 */
[----:B---3--:R-:W-:-:S02]  /*31dc0*/  F2FP.PACK_AB R6, R8, R6 ;  /* 0x000000060806723e */ /* 0x008fc400000000ff */
[----:B------:R-:W4:Y:S01]  /*31dd0*/  LDL.LU R8, [R1+0x1558] ;  /* 0x0015580001087983 */ /* 0x000f220000300800 */
[----:B------:R-:W-:Y:S02]  /*31de0*/  F2FP.PACK_AB R11, R10, R11 ;  /* 0x0000000b0a0b723e */ /* 0x000fe400000000ff */
[----:B------:R-:W-:Y:S02]  /*31df0*/  F2FP.PACK_AB R4, R9, R4 ;  /* 0x000000040904723e */ /* 0x000fe400000000ff */
[----:B------:R-:W-:Y:S02]  /*31e00*/  F2FP.PACK_AB R13, R12, R13 ;  /* 0x0000000d0c0d723e */ /* 0x000fe400000000ff */
[----:B------:R-:W-:Y:S02]  /*31e10*/  F2FP.PACK_AB R15, R14, R15 ;  /* 0x0000000f0e0f723e */ /* 0x000fe400000000ff */
[----:B------:R-:W-:Y:S02]  /*31e20*/  F2FP.PACK_AB R17, R16, R17 ;  /* 0x000000111011723e */ /* 0x000fe400000000ff */
[----:B------:R-:W-:-:S02]  /*31e30*/  F2FP.PACK_AB R19, R18, R19 ;  /* 0x000000131213723e */ /* 0x000fc400000000ff */
        /* <DEDUP_REMOVED lines=20> */
[----:B--2---:R-:W-:Y:S02]  /*31f80*/  F2FP.PACK_AB R3, R61, R3 ;  /* 0x000000033d03723e */ /* 0x004fe400000000ff */
[----:B----4-:R-:W-:Y:S02]  /*31f90*/  F2FP.PACK_AB R5, R8, R5 ;  /* 0x000000050805723e */ /* 0x010fe400000000ff */
[----:B------:R0:W5:Y:S04]  /*31fa0*/  LDL.LU R8, [R1+0x1554] ;  /* 0x0015540001087983 */ /* 0x0001680000300800 */
[----:B------:R0:W5:Y:S04]  /*31fb0*/  LDL.LU R9, [R1+0x1550] ;  /* 0x0015500001097983 */ /* 0x0001680000300800 */
[----:B------:R0:W5:Y:S04]  /*31fc0*/  LDL.LU R10, [R1+0x154c] ;  /* 0x00154c00010a7983 */ /* 0x0001680000300800 */
[----:B------:R1:W-:Y:S04]  /*31fd0*/  STL [R1+0x4c], R11 ;  /* 0x00004c0b01007387 */ /* 0x0003e80000100800 */
[----:B-1----:R0:W5:Y:S04]  /*31fe0*/  LDL.LU R11, [R1+0x1548] ;  /* 0x00154800010b7983 */ /* 0x0021680000300800 */
        /* <DEDUP_REMOVED lines=43> */
[----:B------:R1:W-:Y:S04]  /*322a0*/  STL [R1], R41 ;  /* 0x0000002901007387 */ /* 0x0003e80000100800 */
        /* <DEDUP_REMOVED lines=28> */
[----:B------:R-:W2:Y:S01]  /*32470*/  LDL.LU R61, [R1+0x1484] ;  /* 0x00148400013d7983 */ /* 0x000ea20000300800 */
[----:B------:R-:W-:-:S03]  /*32480*/  F2FP.PACK_AB R2, R2, R0 ;  /* 0x000000000202723e */ /* 0x000fc600000000ff */
[----:B------:R0:W-:Y:S01]  /*32490*/  STL [R1+0x38], R3 ;  /* 0x0000380301007387 */ /* 0x0001e20000100800 */
[----:B--2---:R-:W-:-:S05]  /*324a0*/  F2FP.PACK_AB R0, R60, R61 ;  /* 0x0000003d3c00723e */ /* 0x004fca00000000ff */
[----:B------:R0:W-:Y:S04]  /*324b0*/  STL [R1+0x30], R0 ;  /* 0x0000300001007387 */ /* 0x0001e80000100800 */
[----:B------:R0:W-:Y:S02]  /*324c0*/  STL [R1+0x34], R2 ;  /* 0x0000340201007387 */ /* 0x0001e40000100800 */
.L_x_0:
[----:B0-----:R-:W2:Y:S04]  /*324d0*/  LDL.LU R0, [R1+0x3c] ;  /* 0x00003c0001007983 */ /* 0x001ea80000300800 */
[----:B-----5:R0:W-:Y:S04]  /*324e0*/  STL.64 [R1+0x1570], R30 ;  /* 0x0015701e01007387 */ /* 0x0201e80000100a00 */
[----:B0-----:R-:W3:Y:S04]  /*324f0*/  LDL.LU R30, [R1+0x34] ;  /* 0x00003400011e7983 */ /* 0x001ee80000300800 */
[----:B------:R-:W4:Y:S04]  /*32500*/  LDL.LU R31, [R1+0x38] ;  /* 0x00003800011f7983 */ /* 0x000f280000300800 */
[----:B------:R0:W-:Y:S04]  /*32510*/  STL.64 [R1+0x1568], R28 ;  /* 0x0015681c01007387 */ /* 0x0001e80000100a00 */
[----:B0-----:R-:W2:Y:S04]  /*32520*/  LDL.LU R28, [R1+0x2c] ;  /* 0x00002c00011c7983 */ /* 0x001ea80000300800 */
[----:B------:R-:W2:Y:S04]  /*32530*/  LDL.LU R29, [R1+0x30] ;  /* 0x00003000011d7983 */ /* 0x000ea80000300800 */
[----:B------:R0:W-:Y:S04]  /*32540*/  STL.64 [R1+0x1560], R34 ;  /* 0x0015602201007387 */ /* 0x0001e80000100a00 */
[----:B0-----:R-:W2:Y:S04]  /*32550*/  LDL.LU R34, [R1+0x24] ;  /* 0x0000240001227983 */ /* 0x001ea80000300800 */
[----:B------:R-:W2:Y:S04]  /*32560*/  LDL.LU R35, [R1+0x28] ;  /* 0x0000280001237983 */ /* 0x000ea80000300800 */
[----:B------:R0:W-:Y:S04]  /*32570*/  STL.64 [R1+0x1558], R32 ;  /* 0x0015582001007387 */ /* 0x0001e80000100a00 */
[----:B0-----:R-:W2:Y:S04]  /*32580*/  LDL.LU R33, [R1+0x20] ;  /* 0x0000200001217983 */ /* 0x001ea80000300800 */
[----:B------:R-:W-:Y:S04]  /*32590*/  STL.64 [R1+0x1550], R38 ;  /* 0x0015502601007387 */ /* 0x000fe80000100a00 */
[----:B------:R-:W-:Y:S04]  /*325a0*/  STL.64 [R1+0x1548], R36 ;  /* 0x0015482401007387 */ /* 0x000fe80000100a00 */
[----:B------:R-:W-:Y:S04]  /*325b0*/  STL.64 [R1+0x1540], R42 ;  /* 0x0015402a01007387 */ /* 0x000fe80000100a00 */
[----:B------:R-:W-:Y:S04]  /*325c0*/  STL.64 [R1+0x1538], R40 ;  /* 0x0015382801007387 */ /* 0x000fe80000100a00 */
[----:B------:R-:W-:Y:S04]  /*325d0*/  STL.64 [R1+0x1530], R46 ;  /* 0x0015302e01007387 */ /* 0x000fe80000100a00 */
[----:B------:R0:W-:Y:S04]  /*325e0*/  STL.64 [R1+0x1528], R44 ;  /* 0x0015282c01007387 */ /* 0x0001e80000100a00 */
[----:B0-----:R-:W4:Y:S04]  /*325f0*/  LDL.LU R44, [R1] ;  /* 0x00000000012c7983 */ /* 0x001f280000300800 */
        /* <DEDUP_REMOVED lines=12> */
[----:B------:R-:W-:Y:S01]  /*326c0*/  BAR.SYNC.DEFER_BLOCKING 0x0 ;  /* 0x0000000000007b1d */ /* 0x000fe20000010000 */
[----:B--2---:R-:W-:-:S02]  /*326d0*/  IMAD.MOV.U32 R32, RZ, RZ, R33 ;  /* 0x000000ffff207224 */ /* 0x004fc400078e0021 */
[----:B------:R-:W-:Y:S02]  /*326e0*/  IMAD.MOV.U32 R33, RZ, RZ, R34 ;  /* 0x000000ffff217224 */ /* 0x000fe400078e0022 */
[----:B------:R-:W-:Y:S02]  /*326f0*/  IMAD.MOV.U32 R34, RZ, RZ, R35 ;  /* 0x000000ffff227224 */ /* 0x000fe400078e0023 */
[----:B------:R-:W-:Y:S02]  /*32700*/  IMAD.MOV.U32 R35, RZ, RZ, R28 ;  /* 0x000000ffff237224 */ /* 0x000fe400078e001c */
[----:B------:R-:W-:Y:S02]  /*32710*/  IMAD.MOV.U32 R28, RZ, RZ, R29 ;  /* 0x000000ffff1c7224 */ /* 0x000fe400078e001d */
[----:B---3--:R-:W-:Y:S02]  /*32720*/  IMAD.MOV.U32 R29, RZ, RZ, R30 ;  /* 0x000000ffff1d7224 */ /* 0x008fe400078e001e */
[----:B----4-:R-:W-:-:S02]  /*32730*/  IMAD.MOV.U32 R30, RZ, RZ, R31 ;  /* 0x000000ffff1e7224 */ /* 0x010fc400078e001f */
[----:B------:R-:W-:Y:S02]  /*32740*/  IMAD.MOV.U32 R31, RZ, RZ, R0 ;  /* 0x000000ffff1f7224 */ /* 0x000fe400078e0000 */
[----:B------:R-:W2:Y:S04]  /*32750*/  LDL.LU R0, [R1+0x1288] ;  /* 0x0012880001007983 */ /* 0x000ea80000300800 */
[----:B------:R-:W-:Y:S04]  /*32760*/  STL.64 [R1+0x1520], R50 ;  /* 0x0015203201007387 */ /* 0x000fe80000100a00 */
[----:B------:R-:W-:Y:S04]  /*32770*/  STL.64 [R1+0x1518], R48 ;  /* 0x0015183001007387 */ /* 0x000fe80000100a00 */
[----:B------:R-:W-:Y:S04]  /*32780*/  STL.64 [R1+0x1510], R54 ;  /* 0x0015103601007387 */ /* 0x000fe80000100a00 */
[----:B------:R0:W-:Y:S04]  /*32790*/  STL.64 [R1+0x1508], R52 ;  /* 0x0015083401007387 */ /* 0x0001e80000100a00 */
[----:B------:R-:W-:Y:S04]  /*327a0*/  STL.64 [R1+0x1500], R58 ;  /* 0x0015003a01007387 */ /* 0x000fe80000100a00 */
[----:B------:R1:W-:Y:S04]  /*327b0*/  STL.64 [R1+0x14f8], R56 ;  /* 0x0014f83801007387 */ /* 0x0003e80000100a00 */
[----:B------:R-:W-:Y:S04]  /*327c0*/  STL [R1+0x14c4], R61 ;  /* 0x0014c43d01007387 */ /* 0x000fe80000100800 */
[----:B------:R-:W-:Y:S04]  /*327d0*/  STL [R1+0x14c0], R60 ;  /* 0x0014c03c01007387 */ /* 0x000fe80000100800 */
[----:B0-----:R-:W3:Y:S04]  /*327e0*/  LDL.LU R52, [R1+0x50] ;  /* 0x0000500001347983 */ /* 0x001ee80000300800 */
[----:B------:R-:W3:Y:S04]  /*327f0*/  LDL.LU R53, [R1+0x54] ;  /* 0x0000540001357983 */ /* 0x000ee80000300800 */
[----:B------:R-:W3:Y:S04]  /*32800*/  LDL.LU R54, [R1+0x58] ;  /* 0x0000580001367983 */ /* 0x000ee80000300800 */
[----:B------:R-:W3:Y:S04]  /*32810*/  LDL.LU R55, [R1+0x5c] ;  /* 0x00005c0001377983 */ /* 0x000ee80000300800 */
[----:B------:R-:W3:Y:S04]  /*32820*/  LDL.LU R48, [R1+0x60] ;  /* 0x0000600001307983 */ /* 0x000ee80000300800 */
[----:B------:R-:W3:Y:S04]  /*32830*/  LDL.LU R49, [R1+0x64] ;  /* 0x0000640001317983 */ /* 0x000ee80000300800 */
[----:B------:R-:W3:Y:S01]  /*32840*/  LDL.LU R50, [R1+0x68] ;  /* 0x0000680001327983 */ /* 0x000ee20000300800 */
[----:B------:R-:W-:-:S02]  /*32850*/  ISETP.GE.AND P4, PT, R42, c[0x0][0x17c], PT ;  /* 0x00005f002a007a0c */ /* 0x000fc40003f86270 */
[----:B------:R-:W-:Y:S01]  /*32860*/  ISETP.GE.AND P3, PT, R41, c[0x0][0x17c], PT ;  /* 0x00005f0029007a0c */ /* 0x000fe20003f66270 */
[----:B------:R-:W3:Y:S01]  /*32870*/  LDL.LU R51, [R1+0x6c] ;  /* 0x00006c0001337983 */ /* 0x000ee20000300800 */
[----:B------:R-:W-:-:S03]  /*32880*/  ISETP.GE.AND P2, PT, R40, c[0x0][0x17c], PT ;  /* 0x00005f0028007a0c */ /* 0x000fc60003f46270 */
[----:B------:R-:W3:Y:S04]  /*32890*/  LDL.LU R41, [R1+0x1298] ;  /* 0x0012980001297983 */ /* 0x000ee80000300800 */
[----:B-1----:R-:W3:Y:S04]  /*328a0*/  LDL.LU R56, [R1+0x40] ;  /* 0x0000400001387983 */ /* 0x002ee80000300800 */
[----:B------:R-:W3:Y:S04]  /*328b0*/  LDL.LU R57, [R1+0x44] ;  /* 0x0000440001397983 */ /* 0x000ee80000300800 */
[----:B------:R-:W0:Y:S01]  /*328c0*/  S2R R40, SR_TID.X ;  /* 0x0000000000287919 */ /* 0x000e220000002100 */
[----:B------:R-:W-:-:S02]  /*328d0*/  IMAD.MOV.U32 R59, RZ, RZ, R2 ;  /* 0x000000ffff3b7224 */ /* 0x000fc400078e0002 */
[----:B------:R-:W-:Y:S02]  /*328e0*/  IMAD.MOV.U32 R58, RZ, RZ, R3 ;  /* 0x000000ffff3a7224 */ /* 0x000fe400078e0003 */
[C---:B0-----:R-:W-:Y:S01]  /*328f0*/  IMAD.SHL.U32 R2, R40.reuse, 0x20, RZ ;  /* 0x0000002028027824 */ /* 0x041fe200078e00ff */
[----:B------:R-:W-:Y:S02]  /*32900*/  LOP3.LUT R3, R40, 0x1f, RZ, 0xc0, !PT ;  /* 0x0000001f28037812 */ /* 0x000fe400078ec0ff */
[----:B--2---:R-:W-:Y:S01]  /*32910*/  ISETP.GE.AND P1, PT, R0, c[0x0][0x17c], PT ;  /* 0x00005f0000007a0c */ /* 0x004fe20003f26270 */
[----:B------:R-:W-:-:S05]  /*32920*/  IMAD.SHL.U32 R0, R40, 0x40, RZ ;  /* 0x0000004028007824 */ /* 0x000fca00078e00ff */
[----:B------:R-:W-:-:S04]  /*32930*/  LOP3.LUT R0, R0, 0x600, RZ, 0xc0, !PT ;  /* 0x0000060000007812 */ /* 0x000fc800078ec0ff */
[----:B------:R-:W-:Y:S01]  /*32940*/  LOP3.LUT R0, R0, 0x60, R2, 0xf8, !PT ;  /* 0x0000006000007812 */ /* 0x000fe200078ef802 */
[----:B------:R-:W-:-:S05]  /*32950*/  IMAD.SHL.U32 R2, R40, 0x4, RZ ;  /* 0x0000000428027824 */ /* 0x000fca00078e00ff */
[----:B------:R-:W-:Y:S01]  /*32960*/  LOP3.LUT R0, R0, 0x70, R2, 0x78, !PT ;  /* 0x0000007000007812 */ /* 0x000fe200078e7802 */
[----:B------:R-:W-:-:S05]  /*32970*/  IMAD.SHL.U32 R2, R40, 0x100, RZ ;  /* 0x0000010028027824 */ /* 0x000fca00078e00ff */
[----:B------:R-:W-:Y:S01]  /*32980*/  LOP3.LUT R2, R2, 0x600, RZ, 0xc0, !PT ;  /* 0x0000060002027812 */ /* 0x000fe200078ec0ff */
[----:B------:R0:W-:Y:S04]  /*32990*/  STS.128 [R0], R28 ;  /* 0x0000001c00007388 */ /* 0x0001e80000000c00 */
[----:B------:R-:W-:Y:S01]  /*329a0*/  IMAD R2, R3, 0x10, R2 ;  /* 0x0000001003027824 */ /* 0x000fe200078e0202 */
[----:B------:R1:W-:Y:S04]  /*329b0*/  STS.128 [R0+0x80], R32 ;  /* 0x0000802000007388 */ /* 0x0003e80000000c00 */
[----:B------:R-:W-:Y:S04]  /*329c0*/  STS.128 [R0+0x100], R36 ;  /* 0x0001002400007388 */ /* 0x000fe80000000c00 */
[----:B------:R2:W-:Y:S04]  /*329d0*/  STS.128 [R0+0x180], R44 ;  /* 0x0001802c00007388 */ /* 0x0005e80000000c00 */
[----:B0-----:R-:W4:Y:S04]  /*329e0*/  LDL.LU.64 R30, [R1+0x1570] ;  /* 0x00157000011e7983 */ /* 0x001f280000300a00 */
[----:B------:R-:W4:Y:S01]  /*329f0*/  LDL.LU.64 R28, [R1+0x1568] ;  /* 0x00156800011c7983 */ /* 0x000f220000300a00 */
[----:B------:R-:W-:-:S06]  /*32a00*/  NOP ;  /* 0x0000000000007918 */ /* 0x000fcc0000000000 */
[----:B-1----:R-:W4:Y:S01]  /*32a10*/  LDL.LU.64 R34, [R1+0x1560] ;  /* 0x0015600001227983 */ /* 0x002f220000300a00 */
[----:B--2---:R-:W-:-:S03]  /*32a20*/  LOP3.LUT R44, R2, 0x20, RZ, 0x3c, !PT ;  /* 0x00000020022c7812 */ /* 0x004fc600078e3cff */
[----:B------:R-:W2:Y:S04]  /*32a30*/  LDL.LU.64 R32, [R1+0x1558] ;  /* 0x0015580001207983 */ /* 0x000ea80000300a00 */
[----:B------:R-:W-:Y:S04]  /*32a40*/  LDS.128 R44, [R44] ;  /* 0x000000002c2c7984 */ /* 0x000fe80000000c00 */
[----:B------:R-:W2:Y:S04]  /*32a50*/  LDL.LU.64 R38, [R1+0x1550] ;  /* 0x0015500001267983 */ /* 0x000ea80000300a00 */
[----:B------:R-:W2:Y:S01]  /*32a60*/  LDL.LU.64 R36, [R1+0x1548] ;  /* 0x0015480001247983 */ /* 0x000ea20000300a00 */
[----:B---3--:R-:W-:-:S03]  /*32a70*/  ISETP.GE.AND P0, PT, R41, c[0x0][0x17c], PT ;  /* 0x00005f0029007a0c */ /* 0x008fc60003f06270 */
[----:B------:R-:W0:Y:S02]  /*32a80*/  LDS.128 R40, [R2] ;  /* 0x0000000002287984 */ /* 0x000e240000000c00 */
[----:B0-----:R-:W-:Y:S02]  /*32a90*/  IMAD.MOV.U32 R61, RZ, RZ, R41 ;  /* 0x000000ffff3d7224 */ /* 0x001fe400078e0029 */
[----:B------:R-:W-:Y:S04]  /*32aa0*/  STL [R1+0xc0], R40 ;  /* 0x0000c02801007387 */ /* 0x000fe80000100800 */
[----:B------:R0:W-:Y:S04]  /*32ab0*/  STL.64 [R1+0xc8], R42 ;  /* 0x0000c82a01007387 */ /* 0x0001e80000100a00 */
[----:B0-----:R-:W3:Y:S04]  /*32ac0*/  LDL.LU.64 R42, [R1+0x1540] ;  /* 0x00154000012a7983 */ /* 0x001ee80000300a00 */
[----:B------:R-:W3:Y:S04]  /*32ad0*/  LDL.LU.64 R40, [R1+0x1538] ;  /* 0x0015380001287983 */ /* 0x000ee80000300a00 */
[----:B------:R0:W-:Y:S04]  /*32ae0*/  STL [R1+0x14c8], R61 ;  /* 0x0014c83d01007387 */ /* 0x0001e80000100800 */
[----:B------:R-:W-:Y:S01]  /*32af0*/  STL.64 [R1+0xd0], R44 ;  /* 0x0000d02c01007387 */ /* 0x000fe20000100a00 */
[----:B0-----:R-:W-:-:S03]  /*32b00*/  LOP3.LUT R61, R2, 0x40, RZ, 0x3c, !PT ;  /* 0x00000040023d7812 */ /* 0x001fc600078e3cff */
[----:B------:R-:W-:Y:S04]  /*32b10*/  STL.64 [R1+0xd8], R46 ;  /* 0x0000d82e01007387 */ /* 0x000fe80000100a00 */
[----:B------:R-:W0:Y:S01]  /*32b20*/  LDS.128 R44, [R61] ;  /* 0x000000003d2c7984 */ /* 0x000e220000000c00 */
[----:B------:R-:W-:-:S03]  /*32b30*/  LOP3.LUT R3, R2, 0x60, RZ, 0x3c, !PT ;  /* 0x0000006002037812 */ /* 0x000fc600078e3cff */
[----:B0-----:R-:W-:Y:S04]  /*32b40*/  STL.64 [R1+0x110], R44 ;  /* 0x0001102c01007387 */ /* 0x001fe80000100a00 */
[----:B------:R-:W-:Y:S04]  /*32b50*/  STL.64 [R1+0x118], R46 ;  /* 0x0001182e01007387 */ /* 0x000fe80000100a00 */
[----:B------:R-:W0:Y:S01]  /*32b60*/  LDS.128 R44, [R3] ;  /* 0x00000000032c7984 */ /* 0x000e220000000c00 */
[----:B------:R-:W-:-:S06]  /*32b70*/  NOP ;  /* 0x0000000000007918 */ /* 0x000fcc0000000000 */
[----:B------:R-:W-:Y:S04]  /*32b80*/  STS.128 [R0], R48 ;  /* 0x0000003000007388 */ /* 0x000fe80000000c00 */
[----:B------:R-:W-:Y:S04]  /*32b90*/  STS.128 [R0+0x80], R52 ;  /* 0x0000803400007388 */ /* 0x000fe80000000c00 */
[----:B------:R-:W-:Y:S04]  /*32ba0*/  STS.128 [R0+0x100], R56 ;  /* 0x0001003800007388 */ /* 0x000fe80000000c00 */
[----:B------:R1:W-:Y:S01]  /*32bb0*/  STS.128 [R0+0x180], R4 ;  /* 0x0001800400007388 */ /* 0x0003e20000000c00 */
[----:B------:R-:W-:-:S06]  /*32bc0*/  NOP ;  /* 0x0000000000007918 */ /* 0x000fcc0000000000 */
[----:B------:R-:W0:Y:S01]  /*32bd0*/  LDS.128 R56, [R2] ;  /* 0x0000000002387984 */ /* 0x000e220000000c00 */
[----:B-1----:R-:W-:-:S06]  /*32be0*/  LOP3.LUT R7, R2, 0x20, RZ, 0x3c, !PT ;  /* 0x0000002002077812 */ /* 0x002fcc00078e3cff */
[----:B------:R-:W1:Y:S04]  /*32bf0*/  LDS.128 R4, [R7] ;  /* 0x0000000007047984 */ /* 0x000e680000000c00 */
[----:B0-----:R-:W-:Y:S04]  /*32c00*/  STL.64 [R1+0x1c0], R44 ;  /* 0x0001c02c01007387 */ /* 0x001fe80000100a00 */
[----:B------:R0:W-:Y:S04]  /*32c10*/  STL.64 [R1+0x1c8], R46 ;  /* 0x0001c82e01007387 */ /* 0x0001e80000100a00 */
[----:B0-----:R-:W3:Y:S04]  /*32c20*/  LDL.LU.64 R46, [R1+0x1530] ;  /* 0x00153000012e7983 */ /* 0x001ee80000300a00 */
[----:B------:R-:W3:Y:S01]  /*32c30*/  LDL.LU.64 R44, [R1+0x1528] ;  /* 0x00152800012c7983 */ /* 0x000ee20000300a00 */
[----:B------:R-:W-:-:S03]  /*32c40*/  IMAD.MOV.U32 R60, RZ, RZ, R57 ;  /* 0x000000ffff3c7224 */ /* 0x000fc600078e0039 */
[----:B------:R-:W3:Y:S04]  /*32c50*/  LDL.LU.64 R50, [R1+0x1520] ;  /* 0x0015200001327983 */ /* 0x000ee80000300a00 */
[----:B------:R-:W3:Y:S04]  /*32c60*/  LDL.LU.64 R48, [R1+0x1518] ;  /* 0x0015180001307983 */ /* 0x000ee80000300a00 */
[----:B------:R-:W3:Y:S04]  /*32c70*/  LDL.LU.64 R54, [R1+0x1510] ;  /* 0x0015100001367983 */ /* 0x000ee80000300a00 */
[----:B------:R-:W3:Y:S04]  /*32c80*/  LDL.LU.64 R52, [R1+0x1508] ;  /* 0x0015080001347983 */ /* 0x000ee80000300a00 */
[----:B------:R-:W-:Y:S04]  /*32c90*/  STL [R1+0x20], R56 ;  /* 0x0000203801007387 */ /* 0x000fe80000100800 */
[----:B------:R0:W-:Y:S04]  /*32ca0*/  STL.64 [R1+0x28], R58 ;  /* 0x0000283a01007387 */ /* 0x0001e80000100a00 */
[----:B0-----:R-:W3:Y:S04]  /*32cb0*/  LDL.LU.64 R58, [R1+0x1500] ;  /* 0x00150000013a7983 */ /* 0x001ee80000300a00 */
[----:B------:R-:W3:Y:S04]  /*32cc0*/  LDL.LU.64 R56, [R1+0x14f8] ;  /* 0x0014f80001387983 */ /* 0x000ee80000300a00 */
[----:B------:R-:W-:Y:S04]  /*32cd0*/  STL [R1+0x14cc], R60 ;  /* 0x0014cc3c01007387 */ /* 0x000fe80000100800 */
[----:B-1----:R-:W-:Y:S04]  /*32ce0*/  STL.64 [R1+0x50], R4 ;  /* 0x0000500401007387 */ /* 0x002fe80000100a00 */
[----:B------:R-:W-:Y:S04]  /*32cf0*/  STL.64 [R1+0x58], R6 ;  /* 0x0000580601007387 */ /* 0x000fe80000100a00 */
[----:B------:R-:W0:Y:S04]  /*32d00*/  LDS.128 R4, [R61] ;  /* 0x000000003d047984 */ /* 0x000e280000000c00 */
[----:B0-----:R-:W-:Y:S04]  /*32d10*/  STL.64 [R1+0xf0], R4 ;  /* 0x0000f00401007387 */ /* 0x001fe80000100a00 */
[----:B------:R-:W-:Y:S04]  /*32d20*/  STL.64 [R1+0xf8], R6 ;  /* 0x0000f80601007387 */ /* 0x000fe80000100a00 */
[----:B------:R-:W0:Y:S01]  /*32d30*/  LDS.128 R4, [R3] ;  /* 0x0000000003047984 */ /* 0x000e220000000c00 */
[----:B------:R-:W-:-:S06]  /*32d40*/  NOP ;  /* 0x0000000000007918 */ /* 0x000fcc0000000000 */
[----:B------:R-:W-:Y:S04]  /*32d50*/  STS.128 [R0], R8 ;  /* 0x0000000800007388 */ /* 0x000fe80000000c00 */
[----:B------:R1:W-:Y:S04]  /*32d60*/  STS.128 [R0+0x80], R12 ;  /* 0x0000800c00007388 */ /* 0x0003e80000000c00 */
[----:B------:R-:W-:Y:S04]  /*32d70*/  STS.128 [R0+0x100], R16 ;  /* 0x0001001000007388 */ /* 0x000fe80000000c00 */
[----:B------:R-:W-:Y:S04]  /*32d80*/  STS.128 [R0+0x180], R20 ;  /* 0x0001801400007388 */ /* 0x000fe80000000c00 */
[----:B0-----:R-:W-:Y:S04]  /*32d90*/  STL.64 [R1+0x130], R4 ;  /* 0x0001300401007387 */ /* 0x001fe80000100a00 */
[----:B------:R-:W-:Y:S01]  /*32da0*/  STL.64 [R1+0x138], R6 ;  /* 0x0001380601007387 */ /* 0x000fe20000100a00 */
[----:B------:R-:W-:-:S06]  /*32db0*/  NOP ;  /* 0x0000000000007918 */ /* 0x000fcc0000000000 */
[----:B------:R-:W0:Y:S01]  /*32dc0*/  LDS.128 R4, [R2] ;  /* 0x0000000002047984 */ /* 0x000e220000000c00 */
[C---:B-1----:R-:W-:Y:S02]  /*32dd0*/  LOP3.LUT R14, R2.reuse, 0x20, RZ, 0x3c, !PT ;  /* 0x00000020020e7812 */ /* 0x042fe400078e3cff */
[----:B------:R-:W-:-:S03]  /*32de0*/  LOP3.LUT R15, R2, 0x40, RZ, 0x3c, !PT ;  /* 0x00000040020f7812 */ /* 0x000fc600078e3cff */
[----:B------:R-:W1:Y:S04]  /*32df0*/  LDS.128 R16, [R14] ;  /* 0x000000000e107984 */ /* 0x000e680000000c00 */
[----:B------:R-:W-:Y:S04]  /*32e00*/  LDS.128 R8, [R15] ;  /* 0x000000000f087984 */ /* 0x000fe80000000c00 */
[----:B0-----:R-:W-:Y:S04]  /*32e10*/  STL.64 [R1+0x10], R4 ;  /* 0x0000100401007387 */ /* 0x001fe80000100a00 */
[----:B------:R-:W-:Y:S04]  /*32e20*/  STL.64 [R1+0x18], R6 ;  /* 0x0000180601007387 */ /* 0x000fe80000100a00 */
[----:B------:R-:W0:Y:S01]  /*32e30*/  LDS.128 R4, [R3] ;  /* 0x0000000003047984 */ /* 0x000e220000000c00 */
[----:B------:R-:W-:-:S06]  /*32e40*/  NOP ;  /* 0x0000000000007918 */ /* 0x000fcc0000000000 */
[----:B-1----:R-:W-:Y:S04]  /*32e50*/  STL.64 [R1+0x40], R16 ;  /* 0x0000401001007387 */ /* 0x002fe80000100a00 */
[----:B------:R-:W-:Y:S04]  /*32e60*/  STL.64 [R1+0x48], R18 ;  /* 0x0000481201007387 */ /* 0x000fe80000100a00 */
[----:B------:R-:W-:Y:S04]  /*32e70*/  STS.128 [R0], R24 ;  /* 0x0000001800007388 */ /* 0x000fe80000000c00 */
[----:B----4-:R-:W-:Y:S04]  /*32e80*/  STS.128 [R0+0x80], R28 ;  /* 0x0000801c00007388 */ /* 0x010fe80000000c00 */
[----:B--2---:R-:W-:Y:S04]  /*32e90*/  STS.128 [R0+0x100], R32 ;  /* 0x0001002000007388 */ /* 0x004fe80000000c00 */
[----:B------:R-:W-:Y:S01]  /*32ea0*/  STS.128 [R0+0x180], R36 ;  /* 0x0001802400007388 */ /* 0x000fe20000000c00 */
[----:B------:R-:W-:-:S06]  /*32eb0*/  NOP ;  /* 0x0000000000007918 */ /* 0x000fcc0000000000 */
[----:B------:R-:W1:Y:S04]  /*32ec0*/  LDS.128 R16, [R2] ;  /* 0x0000000002107984 */ /* 0x000e680000000c00 */
[----:B0-----:R-:W-:Y:S01]  /*32ed0*/  STL [R1+0x124], R5 ;  /* 0x0001240501007387 */ /* 0x001fe20000100800 */
[----:B------:R-:W-:-:S03]  /*32ee0*/  IMAD.MOV.U32 R60, RZ, RZ, R4 ;  /* 0x000000ffff3c7224 */ /* 0x000fc600078e0004 */
[----:B------:R-:W-:Y:S04]  /*32ef0*/  STL.64 [R1+0xe0], R8 ;  /* 0x0000e00801007387 */ /* 0x000fe80000100a00 */
[----:B------:R-:W-:Y:S04]  /*32f00*/  STL.64 [R1+0xe8], R10 ;  /* 0x0000e80a01007387 */ /* 0x000fe80000100a00 */
[----:B------:R-:W-:Y:S04]  /*32f10*/  STL.64 [R1+0x128], R6 ;  /* 0x0001280601007387 */ /* 0x000fe80000100a00 */
[----:B------:R-:W0:Y:S04]  /*32f20*/  LDS.128 R4, [R15] ;  /* 0x000000000f047984 */ /* 0x000e280000000c00 */
[----:B------:R-:W2:Y:S04]  /*32f30*/  LDS.128 R8, [R14] ;  /* 0x000000000e087984 */ /* 0x000ea80000000c00 */
[----:B------:R4:W-:Y:S04]  /*32f40*/  STL [R1+0x14d0], R60 ;  /* 0x0014d03c01007387 */ /* 0x0009e80000100800 */
[----:B-1----:R-:W-:Y:S04]  /*32f50*/  STL.64 [R1], R16 ;  /* 0x0000001001007387 */ /* 0x002fe80000100a00 */
[----:B------:R-:W-:Y:S04]  /*32f60*/  STL.64 [R1+0x8], R18 ;  /* 0x0000081201007387 */ /* 0x000fe80000100a00 */
[----:B0-----:R-:W-:Y:S01]  /*32f70*/  STL [R1+0x64], R5 ;  /* 0x0000640501007387 */ /* 0x001fe20000100800 */
[----:B----4-:R-:W-:-:S03]  /*32f80*/  IMAD.MOV.U32 R60, RZ, RZ, R4 ;  /* 0x000000ffff3c7224 */ /* 0x010fc600078e0004 */
[----:B--2---:R-:W-:Y:S04]  /*32f90*/  STL.64 [R1+0x30], R8 ;  /* 0x0000300801007387 */ /* 0x004fe80000100a00 */
[----:B------:R-:W-:Y:S04]  /*32fa0*/  STL.64 [R1+0x38], R10 ;  /* 0x0000380a01007387 */ /* 0x000fe80000100a00 */
[----:B------:R-:W-:Y:S04]  /*32fb0*/  STL.64 [R1+0x68], R6 ;  /* 0x0000680601007387 */ /* 0x000fe80000100a00 */
[----:B------:R-:W0:Y:S01]  /*32fc0*/  LDS.128 R4, [R3] ;  /* 0x0000000003047984 */ /* 0x000e220000000c00 */
[----:B------:R-:W-:-:S06]  /*32fd0*/  NOP ;  /* 0x0000000000007918 */ /* 0x000fcc0000000000 */
[----:B---3--:R-:W-:Y:S04]  /*32fe0*/  STS.128 [R0], R40 ;  /* 0x0000002800007388 */ /* 0x008fe80000000c00 */
[----:B0-----:R0:W-:Y:S01]  /*32ff0*/  STL [R1+0x104], R5 ;  /* 0x0001040501007387 */ /* 0x0011e20000100800 */
[----:B------:R-:W-:-:S03]  /*33000*/  IMAD.MOV.U32 R61, RZ, RZ, R4 ;  /* 0x000000ffff3d7224 */ /* 0x000fc600078e0004 */
[----:B------:R1:W-:Y:S04]  /*33010*/  STL.64 [R1+0x108], R6 ;  /* 0x0001080601007387 */ /* 0x0003e80000100a00 */
[----:B------:R-:W2:Y:S04]  /*33020*/  LDL.LU R4, [R1+0x190] ;  /* 0x0001900001047983 */ /* 0x000ea80000300800 */
[----:B0-----:R-:W2:Y:S04]  /*33030*/  LDL.LU R5, [R1+0x194] ;  /* 0x0001940001057983 */ /* 0x001ea80000300800 */
[----:B-1----:R-:W2:Y:S04]  /*33040*/  LDL.LU R6, [R1+0x198] ;  /* 0x0001980001067983 */ /* 0x002ea80000300800 */
[----:B------:R-:W2:Y:S04]  /*33050*/  LDL.LU R7, [R1+0x19c] ;  /* 0x00019c0001077983 */ /* 0x000ea80000300800 */
[----:B------:R-:W3:Y:S04]  /*33060*/  LDL.LU R8, [R1+0x180] ;  /* 0x0001800001087983 */ /* 0x000ee80000300800 */
[----:B------:R-:W3:Y:S04]  /*33070*/  LDL.LU R9, [R1+0x184] ;  /* 0x0001840001097983 */ /* 0x000ee80000300800 */
[----:B------:R-:W3:Y:S04]  /*33080*/  LDL.LU R10, [R1+0x188] ;  /* 0x00018800010a7983 */ /* 0x000ee80000300800 */
[----:B------:R-:W3:Y:S04]  /*33090*/  LDL.LU R11, [R1+0x18c] ;  /* 0x00018c00010b7983 */ /* 0x000ee80000300800 */
[----:B------:R-:W4:Y:S04]  /*330a0*/  LDL.LU R24, [R1+0x150] ;  /* 0x0001500001187983 */ /* 0x000f280000300800 */
[----:B------:R-:W4:Y:S04]  /*330b0*/  LDL.LU R25, [R1+0x154] ;  /* 0x0001540001197983 */ /* 0x000f280000300800 */
[----:B------:R-:W4:Y:S04]  /*330c0*/  LDL.LU R26, [R1+0x158] ;  /* 0x00015800011a7983 */ /* 0x000f280000300800 */
[----:B------:R-:W4:Y:S04]  /*330d0*/  LDL.LU R27, [R1+0x15c] ;  /* 0x00015c00011b7983 */ /* 0x000f280000300800 */
        /* <DEDUP_REMOVED lines=24> */
[----:B------:R0:W-:Y:S04]  /*33260*/  STS.128 [R0+0x80], R44 ;  /* 0x0000802c00007388 */ /* 0x0001e80000000c00 */
[----:B------:R1:W-:Y:S04]  /*33270*/  STS.128 [R0+0x100], R48 ;  /* 0x0001003000007388 */ /* 0x0003e80000000c00 */
[----:B0-----:R-:W3:Y:S04]  /*33280*/  LDL.LU R44, [R1+0x80] ;  /* 0x00008000012c7983 */ /* 0x001ee80000300800 */
[----:B------:R-:W3:Y:S04]  /*33290*/  LDL.LU R45, [R1+0x84] ;  /* 0x00008400012d7983 */ /* 0x000ee80000300800 */
[----:B------:R-:W3:Y:S04]  /*332a0*/  LDL.LU R46, [R1+0x88] ;  /* 0x00008800012e7983 */ /* 0x000ee80000300800 */
[----:B------:R-:W3:Y:S04]  /*332b0*/  LDL.LU R47, [R1+0x8c] ;  /* 0x00008c00012f7983 */ /* 0x000ee80000300800 */
[----:B-1----:R-:W4:Y:S04]  /*332c0*/  LDL.LU R48, [R1+0x70] ;  /* 0x0000700001307983 */ /* 0x002f280000300800 */
[----:B------:R-:W4:Y:S04]  /*332d0*/  LDL.LU R49, [R1+0x74] ;  /* 0x0000740001317983 */ /* 0x000f280000300800 */
[----:B------:R-:W4:Y:S04]  /*332e0*/  LDL.LU R50, [R1+0x78] ;  /* 0x0000780001327983 */ /* 0x000f280000300800 */
[----:B------:R-:W4:Y:S04]  /*332f0*/  LDL.LU R51, [R1+0x7c] ;  /* 0x00007c0001337983 */ /* 0x000f280000300800 */
[----:B------:R-:W-:Y:S04]  /*33300*/  STS.128 [R0+0x180], R52 ;  /* 0x0001803400007388 */ /* 0x000fe80000000c00 */
[----:B------:R-:W-:Y:S01]  /*33310*/  STL [R1+0x14d4], R54 ;  /* 0x0014d43601007387 */ /* 0x000fe20000100800 */
[----:B------:R-:W-:-:S06]  /*33320*/  NOP ;  /* 0x0000000000007918 */ /* 0x000fcc0000000000 */
[----:B------:R-:W0:Y:S04]  /*33330*/  LDS.128 R52, [R2] ;  /* 0x0000000002347984 */ /* 0x000e280000000c00 */
[----:B0-----:R-:W-:Y:S04]  /*33340*/  STL.64 [R1+0x1d0], R52 ;  /* 0x0001d03401007387 */ /* 0x001fe80000100a00 */
[----:B------:R-:W-:Y:S04]  /*33350*/  STL.64 [R1+0x1d8], R54 ;  /* 0x0001d83601007387 */ /* 0x000fe80000100a00 */
[----:B------:R-:W0:Y:S04]  /*33360*/  LDS.128 R52, [R14] ;  /* 0x000000000e347984 */ /* 0x000e280000000c00 */
[----:B0-----:R-:W-:Y:S04]  /*33370*/  STL.64 [R1+0x1f0], R52 ;  /* 0x0001f03401007387 */ /* 0x001fe80000100a00 */
[----:B------:R-:W-:Y:S04]  /*33380*/  STL.64 [R1+0x1f8], R54 ;  /* 0x0001f83601007387 */ /* 0x000fe80000100a00 */
[----:B------:R-:W0:Y:S04]  /*33390*/  LDS.128 R52, [R15] ;  /* 0x000000000f347984 */ /* 0x000e280000000c00 */
[----:B0-----:R-:W-:Y:S04]  /*333a0*/  STL.64 [R1+0x220], R52 ;  /* 0x0002203401007387 */ /* 0x001fe80000100a00 */
[----:B------:R-:W-:Y:S04]  /*333b0*/  STL.64 [R1+0x228], R54 ;  /* 0x0002283601007387 */ /* 0x000fe80000100a00 */
[----:B------:R-:W0:Y:S01]  /*333c0*/  LDS.128 R52, [R3] ;  /* 0x0000000003347984 */ /* 0x000e220000000c00 */
[----:B------:R-:W-:-:S06]  /*333d0*/  NOP ;  /* 0x0000000000007918 */ /* 0x000fcc0000000000 */
[----:B------:R-:W-:Y:S04]  /*333e0*/  STS.128 [R0], R56 ;  /* 0x0000003800007388 */ /* 0x000fe80000000c00 */
[----:B0-----:R-:W-:Y:S04]  /*333f0*/  STL.64 [R1+0x2d0], R52 ;  /* 0x0002d03401007387 */ /* 0x001fe80000100a00 */
[----:B------:R-:W-:Y:S04]  /*33400*/  STL.64 [R1+0x2d8], R54 ;  /* 0x0002d83601007387 */ /* 0x000fe80000100a00 */
[----:B--2---:R-:W-:Y:S04]  /*33410*/  STS.128 [R0+0x180], R40 ;  /* 0x0001802800007388 */ /* 0x004fe80000000c00 */
[----:B---3--:R-:W-:Y:S04]  /*33420*/  STS.128 [R0+0x100], R44 ;  /* 0x0001002c00007388 */ /* 0x008fe80000000c00 */
[----:B----4-:R-:W-:Y:S01]  /*33430*/  STS.128 [R0+0x80], R48 ;  /* 0x0000803000007388 */ /* 0x010fe20000000c00 */
[----:B------:R-:W-:-:S06]  /*33440*/  NOP ;  /* 0x0000000000007918 */ /* 0x000fcc0000000000 */
[----:B------:R-:W0:Y:S04]  /*33450*/  LDS.128 R40, [R2] ;  /* 0x0000000002287984 */ /* 0x000e280000000c00 */
[----:B------:R-:W1:Y:S04]  /*33460*/  LDS.128 R48, [R14] ;  /* 0x000000000e307984 */ /* 0x000e680000000c00 */
[----:B------:R-:W2:Y:S04]  /*33470*/  LDS.128 R44, [R15] ;  /* 0x000000000f2c7984 */ /* 0x000ea80000000c00 */
[----:B0-----:R-:W-:Y:S04]  /*33480*/  STL.64 [R1+0x70], R40 ;  /* 0x0000702801007387 */ /* 0x001fe80000100a00 */
[----:B------:R-:W-:Y:S04]  /*33490*/  STL.64 [R1+0x78], R42 ;  /* 0x0000782a01007387 */ /* 0x000fe80000100a00 */
[----:B------:R-:W0:Y:S01]  /*334a0*/  LDS.128 R40, [R3] ;  /* 0x0000000003287984 */ /* 0x000e220000000c00 */
[----:B------:R-:W-:-:S06]  /*334b0*/  NOP ;  /* 0x0000000000007918 */ /* 0x000fcc0000000000 */
[----:B------:R-:W-:Y:S04]  /*334c0*/  STS.128 [R0], R36 ;  /* 0x0000002400007388 */ /* 0x000fe80000000c00 */
[----:B------:R-:W-:Y:S04]  /*334d0*/  STS.128 [R0+0x80], R32 ;  /* 0x0000802000007388 */ /* 0x000fe80000000c00 */
[----:B------:R-:W-:Y:S04]  /*334e0*/  STS.128 [R0+0x100], R28 ;  /* 0x0001001c00007388 */ /* 0x000fe80000000c00 */
[----:B------:R-:W-:Y:S01]  /*334f0*/  STS.128 [R0+0x180], R24 ;  /* 0x0001801800007388 */ /* 0x000fe20000000c00 */
[----:B------:R-:W-:-:S06]  /*33500*/  NOP ;  /* 0x0000000000007918 */ /* 0x000fcc0000000000 */
[----:B------:R-:W3:Y:S04]  /*33510*/  LDS.128 R24, [R2] ;  /* 0x0000000002187984 */ /* 0x000ee80000000c00 */
[----:B-1----:R-:W-:Y:S04]  /*33520*/  STL.64 [R1+0x1e0], R48 ;  /* 0x0001e03001007387 */ /* 0x002fe80000100a00 */
[----:B------:R-:W-:Y:S04]  /*33530*/  STL.64 [R1+0x1e8], R50 ;  /* 0x0001e83201007387 */ /* 0x000fe80000100a00 */
[----:B--2---:R-:W-:Y:S04]  /*33540*/  STL.64 [R1+0x210], R44 ;  /* 0x0002102c01007387 */ /* 0x004fe80000100a00 */
[----:B------:R-:W-:Y:S04]  /*33550*/  STL.64 [R1+0x218], R46 ;  /* 0x0002182e01007387 */ /* 0x000fe80000100a00 */
[----:B0-----:R-:W-:Y:S04]  /*33560*/  STL.64 [R1+0x230], R40 ;  /* 0x0002302801007387 */ /* 0x001fe80000100a00 */
[----:B------:R-:W0:Y:S04]  /*33570*/  LDS.128 R32, [R14] ;  /* 0x000000000e207984 */ /* 0x000e280000000c00 */
[----:B------:R-:W-:Y:S04]  /*33580*/  STL.64 [R1+0x238], R42 ;  /* 0x0002382a01007387 */ /* 0x000fe80000100a00 */
[----:B------:R-:W1:Y:S04]  /*33590*/  LDS.128 R28, [R15] ;  /* 0x000000000f1c7984 */ /* 0x000e680000000c00 */
[----:B---3--:R-:W-:Y:S04]  /*335a0*/  STL.64 [R1+0x80], R24 ;  /* 0x0000801801007387 */ /* 0x008fe80000100a00 */
[----:B------:R-:W-:Y:S04]  /*335b0*/  STL.64 [R1+0x88], R26 ;  /* 0x0000881a01007387 */ /* 0x000fe80000100a00 */
[----:B------:R-:W2:Y:S01]  /*335c0*/  LDS.128 R24, [R3] ;  /* 0x0000000003187984 */ /* 0x000ea20000000c00 */
[----:B------:R-:W-:-:S06]  /*335d0*/  NOP ;  /* 0x0000000000007918 */ /* 0x000fcc0000000000 */
[----:B------:R3:W-:Y:S04]  /*335e0*/  STS.128 [R0+0x100], R8 ;  /* 0x0001000800007388 */ /* 0x0007e80000000c00 */
[----:B0-----:R-:W-:Y:S04]  /*335f0*/  STL.64 [R1+0x90], R32 ;  /* 0x0000902001007387 */ /* 0x001fe80000100a00 */
[----:B------:R-:W-:Y:S04]  /*33600*/  STL.64 [R1+0x98], R34 ;  /* 0x0000982201007387 */ /* 0x000fe80000100a00 */
[----:B-1----:R-:W-:Y:S04]  /*33610*/  STL.64 [R1+0x140], R28 ;  /* 0x0001401c01007387 */ /* 0x002fe80000100a00 */
[----:B------:R-:W-:Y:S04]  /*33620*/  STL.64 [R1+0x148], R30 ;  /* 0x0001481e01007387 */ /* 0x000fe80000100a00 */
[----:B------:R0:W-:Y:S04]  /*33630*/  STS.128 [R0+0x80], R16 ;  /* 0x0000801000007388 */ /* 0x0001e80000000c00 */
[----:B--2---:R-:W-:Y:S04]  /*33640*/  STL.64 [R1+0x250], R24 ;  /* 0x0002501801007387 */ /* 0x004fe80000100a00 */
[----:B------:R-:W-:Y:S04]  /*33650*/  STL.64 [R1+0x258], R26 ;  /* 0x0002581a01007387 */ /* 0x000fe80000100a00 */
[----:B---3--:R-:W2:Y:S04]  /*33660*/  LDL.LU R8, [R1+0x290] ;  /* 0x0002900001087983 */ /* 0x008ea80000300800 */
[----:B------:R-:W2:Y:S04]  /*33670*/  LDL.LU R9, [R1+0x294] ;  /* 0x0002940001097983 */ /* 0x000ea80000300800 */
[----:B------:R-:W2:Y:S04]  /*33680*/  LDL.LU R10, [R1+0x298] ;  /* 0x00029800010a7983 */ /* 0x000ea80000300800 */
[----:B------:R-:W2:Y:S04]  /*33690*/  LDL.LU R11, [R1+0x29c] ;  /* 0x00029c00010b7983 */ /* 0x000ea80000300800 */
[----:B0-----:R-:W3:Y:S04]  /*336a0*/  LDL.LU R16, [R1+0x280] ;  /* 0x0002800001107983 */ /* 0x001ee80000300800 */
        /* <DEDUP_REMOVED lines=19> */
[----:B------:R0:W-:Y:S04]  /*337e0*/  STS.128 [R0], R20 ;  /* 0x0000001400007388 */ /* 0x0001e80000000c00 */
[----:B0-----:R-:W3:Y:S04]  /*337f0*/  LDL.LU R20, [R1+0x270] ;  /* 0x0002700001147983 */ /* 0x001ee80000300800 */
[----:B------:R-:W3:Y:S04]  /*33800*/  LDL.LU R21, [R1+0x274] ;  /* 0x0002740001157983 */ /* 0x000ee80000300800 */
[----:B------:R-:W3:Y:S04]  /*33810*/  LDL.LU R22, [R1+0x278] ;  /* 0x0002780001167983 */ /* 0x000ee80000300800 */
[----:B------:R-:W3:Y:S04]  /*33820*/  LDL.LU R23, [R1+0x27c] ;  /* 0x00027c0001177983 */ /* 0x000ee80000300800 */
[----:B------:R-:W3:Y:S04]  /*33830*/  LDL.LU R24, [R1+0x260] ;  /* 0x0002600001187983 */ /* 0x000ee80000300800 */
[----:B------:R-:W3:Y:S04]  /*33840*/  LDL.LU R25, [R1+0x264] ;  /* 0x0002640001197983 */ /* 0x000ee80000300800 */
[----:B------:R-:W3:Y:S04]  /*33850*/  LDL.LU R26, [R1+0x268] ;  /* 0x00026800011a7983 */ /* 0x000ee80000300800 */
[----:B------:R-:W3:Y:S04]  /*33860*/  LDL.LU R27, [R1+0x26c] ;  /* 0x00026c00011b7983 */ /* 0x000ee80000300800 */
[----:B------:R-:W-:Y:S01]  /*33870*/  STS.128 [R0+0x180], R4 ;  /* 0x0001800400007388 */ /* 0x000fe20000000c00 */
[----:B------:R-:W-:-:S06]  /*33880*/  NOP ;  /* 0x0000000000007918 */ /* 0x000fcc0000000000 */
[----:B------:R-:W0:Y:S04]  /*33890*/  LDS.128 R56, [R2] ;  /* 0x0000000002387984 */ /* 0x000e280000000c00 */
[----:B------:R-:W1:Y:S04]  /*338a0*/  LDS.128 R4, [R14] ;  /* 0x000000000e047984 */ /* 0x000e680000000c00 */
[----:B------:R-:W1:Y:S04]  /*338b0*/  LDS.128 R44, [R15] ;  /* 0x000000000f2c7984 */ /* 0x000e680000000c00 */
[----:B0-----:R-:W-:Y:S04]  /*338c0*/  STL [R1+0x14b0], R56 ;  /* 0x0014b03801007387 */ /* 0x001fe80000100800 */
[----:B------:R-:W-:Y:S04]  /*338d0*/  STL [R1+0x14a4], R57 ;  /* 0x0014a43901007387 */ /* 0x000fe80000100800 */
[----:B------:R-:W-:Y:S04]  /*338e0*/  STL [R1+0x1494], R58 ;  /* 0x0014943a01007387 */ /* 0x000fe80000100800 */
[----:B------:R-:W-:Y:S04]  /*338f0*/  STL [R1+0x148c], R59 ;  /* 0x00148c3b01007387 */ /* 0x000fe80000100800 */
[----:B-1----:R-:W-:Y:S04]  /*33900*/  STL [R1+0x14b4], R4 ;  /* 0x0014b40401007387 */ /* 0x002fe80000100800 */
[----:B------:R-:W-:Y:S04]  /*33910*/  STL [R1+0x14a0], R5 ;  /* 0x0014a00501007387 */ /* 0x000fe80000100800 */
[----:B------:R0:W-:Y:S04]  /*33920*/  STL [R1+0x1498], R6 ;  /* 0x0014980601007387 */ /* 0x0001e80000100800 */
[----:B------:R-:W-:Y:S04]  /*33930*/  STL [R1+0x1490], R7 ;  /* 0x0014900701007387 */ /* 0x000fe80000100800 */
[----:B------:R-:W-:Y:S01]  /*33940*/  STL [R1+0xb0], R44 ;  /* 0x0000b02c01007387 */ /* 0x000fe20000100800 */
[----:B0-----:R-:W-:-:S03]  /*33950*/  IMAD.MOV.U32 R6, RZ, RZ, R45 ;  /* 0x000000ffff067224 */ /* 0x001fc600078e002d */
[----:B------:R-:W-:Y:S04]  /*33960*/  STL.64 [R1+0xb8], R46 ;  /* 0x0000b82e01007387 */ /* 0x000fe80000100a00 */
[----:B------:R-:W0:Y:S01]  /*33970*/  LDS.128 R44, [R3] ;  /* 0x00000000032c7984 */ /* 0x000e220000000c00 */
[----:B------:R-:W-:-:S06]  /*33980*/  NOP ;  /* 0x0000000000007918 */ /* 0x000fcc0000000000 */
[----:B------:R-:W-:Y:S01]  /*33990*/  STL [R1+0x14a8], R6 ;  /* 0x0014a80601007387 */ /* 0x000fe20000100800 */
[----:B0-----:R-:W-:Y:S02]  /*339a0*/  IMAD.MOV.U32 R59, RZ, RZ, R46 ;  /* 0x000000ffff3b7224 */ /* 0x001fe400078e002e */
[----:B------:R-:W-:Y:S01]  /*339b0*/  IMAD.MOV.U32 R7, RZ, RZ, R44 ;  /* 0x000000ffff077224 */ /* 0x000fe200078e002c */
[----:B------:R-:W-:Y:S04]  /*339c0*/  STL [R1+0x15c], R47 ;  /* 0x00015c2f01007387 */ /* 0x000fe80000100800 */
[----:B------:R-:W-:Y:S04]  /*339d0*/  STL [R1+0x14b8], R59 ;  /* 0x0014b83b01007387 */ /* 0x000fe80000100800 */
[----:B------:R-:W-:Y:S01]  /*339e0*/  STL [R1+0x14ac], R7 ;  /* 0x0014ac0701007387 */ /* 0x000fe20000100800 */
[----:B------:R-:W-:-:S05]  /*339f0*/  IMAD.MOV.U32 R58, RZ, RZ, R45 ;  /* 0x000000ffff3a7224 */ /* 0x000fca00078e002d */
[----:B------:R-:W-:Y:S04]  /*33a00*/  STL [R1+0x149c], R58 ;  /* 0x00149c3a01007387 */ /* 0x000fe80000100800 */
[----:B----4-:R-:W-:Y:S04]  /*33a10*/  STS.128 [R0+0x180], R28 ;  /* 0x0001801c00007388 */ /* 0x010fe80000000c00 */
[----:B--2---:R-:W-:Y:S04]  /*33a20*/  STS.128 [R0+0x100], R32 ;  /* 0x0001002000007388 */ /* 0x004fe80000000c00 */
[----:B---3--:R-:W-:Y:S04]  /*33a30*/  STS.128 [R0+0x80], R36 ;  /* 0x0000802400007388 */ /* 0x008fe80000000c00 */
[----:B------:R-:W-:Y:S01]  /*33a40*/  STS.128 [R0], R40 ;  /* 0x0000002800007388 */ /* 0x000fe20000000c00 */
        /* <DEDUP_REMOVED lines=13> */
[----:B-1----:R-:W-:Y:S04]  /*33b20*/  STL.64 [R1+0x2f0], R32 ;  /* 0x0002f02001007387 */ /* 0x002fe80000100a00 */
[----:B------:R-:W-:Y:S04]  /*33b30*/  STL.64 [R1+0x2f8], R34 ;  /* 0x0002f82201007387 */ /* 0x000fe80000100a00 */
[----:B------:R-:W1:Y:S04]  /*33b40*/  LDS.128 R16, [R2] ;  /* 0x0000000002107984 */ /* 0x000e680000000c00 */
[----:B--2---:R2:W-:Y:S04]  /*33b50*/  STL.64 [R1+0x2e0], R28 ;  /* 0x0002e01c01007387 */ /* 0x0045e80000100a00 */
[----:B------:R-:W-:Y:S04]  /*33b60*/  STL.64 [R1+0x2e8], R30 ;  /* 0x0002e81e01007387 */ /* 0x000fe80000100a00 */
[----:B0-----:R-:W-:Y:S04]  /*33b70*/  STL.64 [R1+0x300], R4 ;  /* 0x0003000401007387 */ /* 0x001fe80000100a00 */
[----:B------:R-:W0:Y:S04]  /*33b80*/  LDS.128 R8, [R14] ;  /* 0x000000000e087984 */ /* 0x000e280000000c00 */
[----:B------:R-:W-:Y:S04]  /*33b90*/  STL.64 [R1+0x308], R6 ;  /* 0x0003080601007387 */ /* 0x000fe80000100a00 */
[----:B------:R-:W3:Y:S04]  /*33ba0*/  LDS.128 R4, [R15] ;  /* 0x000000000f047984 */ /* 0x000ee80000000c00 */
[----:B------:R-:W4:Y:S04]  /*33bb0*/  LDS.128 R56, [R3] ;  /* 0x0000000003387984 */ /* 0x000f280000000c00 */
[----:B-1----:R-:W-:Y:S04]  /*33bc0*/  STL.64 [R1+0x1a0], R16 ;  /* 0x0001a01001007387 */ /* 0x002fe80000100a00 */
[----:B------:R-:W-:Y:S04]  /*33bd0*/  STL.64 [R1+0x1a8], R18 ;  /* 0x0001a81201007387 */ /* 0x000fe80000100a00 */
[----:B--2---:R-:W2:Y:S04]  /*33be0*/  LDL.LU R28, [R1+0x450] ;  /* 0x00045000011c7983 */ /* 0x004ea80000300800 */
[----:B0-----:R-:W-:Y:S04]  /*33bf0*/  STL.64 [R1+0x200], R8 ;  /* 0x0002000801007387 */ /* 0x001fe80000100a00 */
[----:B------:R-:W-:Y:S04]  /*33c00*/  STL.64 [R1+0x208], R10 ;  /* 0x0002080a01007387 */ /* 0x000fe80000100a00 */
[----:B---3--:R0:W-:Y:S04]  /*33c10*/  STL.64 [R1+0x1b0], R4 ;  /* 0x0001b00401007387 */ /* 0x0081e80000100a00 */
[----:B------:R1:W-:Y:S04]  /*33c20*/  STL.64 [R1+0x1b8], R6 ;  /* 0x0001b80601007387 */ /* 0x0003e80000100a00 */
[----:B------:R-:W2:Y:S04]  /*33c30*/  LDL.LU R29, [R1+0x454] ;  /* 0x00045400011d7983 */ /* 0x000ea80000300800 */
[----:B------:R-:W2:Y:S04]  /*33c40*/  LDL.LU R30, [R1+0x458] ;  /* 0x00045800011e7983 */ /* 0x000ea80000300800 */
[----:B------:R-:W2:Y:S01]  /*33c50*/  LDL.LU R31, [R1+0x45c] ;  /* 0x00045c00011f7983 */ /* 0x000ea20000300800 */
[----:B------:R-:W-:-:S06]  /*33c60*/  NOP ;  /* 0x0000000000007918 */ /* 0x000fcc0000000000 */
[----:B------:R-:W3:Y:S04]  /*33c70*/  LDL.LU R44, [R1+0x350] ;  /* 0x00035000012c7983 */ /* 0x000ee80000300800 */
[----:B------:R-:W3:Y:S04]  /*33c80*/  LDL.LU R45, [R1+0x354] ;  /* 0x00035400012d7983 */ /* 0x000ee80000300800 */
[----:B------:R-:W3:Y:S04]  /*33c90*/  LDL.LU R46, [R1+0x358] ;  /* 0x00035800012e7983 */ /* 0x000ee80000300800 */
[----:B------:R-:W3:Y:S04]  /*33ca0*/  LDL.LU R47, [R1+0x35c] ;  /* 0x00035c00012f7983 */ /* 0x000ee80000300800 */
        /* <DEDUP_REMOVED lines=8> */
[----:B0-----:R-:W2:Y:S04]  /*33d30*/  LDL.LU R4, [R1+0x2a0] ;  /* 0x0002a00001047983 */ /* 0x001ea80000300800 */
[----:B------:R-:W2:Y:S04]  /*33d40*/  LDL.LU R5, [R1+0x2a4] ;  /* 0x0002a40001057983 */ /* 0x000ea80000300800 */
        /* <DEDUP_REMOVED lines=30> */
[----:B----4-:R-:W-:Y:S04]  /*33f30*/  STL.64 [R1+0x260], R56 ;  /* 0x0002603801007387 */ /* 0x010fe80000100a00 */
[----:B------:R-:W-:Y:S04]  /*33f40*/  STL.64 [R1+0x268], R58 ;  /* 0x0002683a01007387 */ /* 0x000fe80000100a00 */
[----:B---3--:R-:W-:Y:S04]  /*33f50*/  STS.128 [R0+0x180], R44 ;  /* 0x0001802c00007388 */ /* 0x008fe80000000c00 */
[----:B--2---:R-:W-:Y:S04]  /*33f60*/  STS.128 [R0+0x100], R48 ;  /* 0x0001003000007388 */ /* 0x004fe80000000c00 */
[----:B------:R-:W-:Y:S04]  /*33f70*/  STS.128 [R0+0x80], R52 ;  /* 0x0000803400007388 */ /* 0x000fe80000000c00 */
        /* <DEDUP_REMOVED lines=17> */
[----:B--2---:R-:W-:Y:S04]  /*34090*/  STL.64 [R1+0x160], R44 ;  /* 0x0001602c01007387 */ /* 0x004fe80000100a00 */
[----:B------:R-:W-:Y:S04]  /*340a0*/  STL.64 [R1+0x168], R46 ;  /* 0x0001682e01007387 */ /* 0x000fe80000100a00 */
[----:B0-----:R-:W-:Y:S04]  /*340b0*/  STL.64 [R1+0x190], R4 ;  /* 0x0001900401007387 */ /* 0x001fe80000100a00 */
[----:B------:R-:W0:Y:S04]  /*340c0*/  LDS.128 R36, [R14] ;  /* 0x000000000e247984 */ /* 0x000e280000000c00 */
[----:B------:R-:W-:Y:S04]  /*340d0*/  STL.64 [R1+0x198], R6 ;  /* 0x0001980601007387 */ /* 0x000fe80000100a00 */
[----:B------:R-:W2:Y:S04]  /*340e0*/  LDS.128 R4, [R3] ;  /* 0x0000000003047984 */ /* 0x000ea80000000c00 */
[----:B------:R-:W-:Y:S01]  /*340f0*/  LDS.128 R32, [R15] ;  /* 0x000000000f207984 */ /* 0x000fe20000000c00 */
[----:B------:R-:W-:-:S06]  /*34100*/  NOP ;  /* 0x0000000000007918 */ /* 0x000fcc0000000000 */
[----:B------:R-:W-:Y:S04]  /*34110*/  STS.128 [R0], R24 ;  /* 0x0000001800007388 */ /* 0x000fe80000000c00 */
[----:B-1----:R-:W-:Y:S04]  /*34120*/  STL [R1+0x14bc], R43 ;  /* 0x0014bc2b01007387 */ /* 0x002fe80000100800 */
[----:B------:R-:W-:Y:S04]  /*34130*/  STL [R1+0x14e0], R42 ;  /* 0x0014e02a01007387 */ /* 0x000fe80000100800 */
[----:B------:R-:W-:Y:S04]  /*34140*/  STL.64 [R1+0x14d8], R40 ;  /* 0x0014d82801007387 */ /* 0x000fe80000100a00 */
[----:B------:R-:W-:Y:S04]  /*34150*/  STS.128 [R0+0x80], R20 ;  /* 0x0000801400007388 */ /* 0x000fe80000000c00 */
[----:B0-----:R-:W-:Y:S04]  /*34160*/  STL.64 [R1+0x14f0], R38 ;  /* 0x0014f02601007387 */ /* 0x001fe80000100a00 */
[----:B------:R-:W-:Y:S04]  /*34170*/  STL.64 [R1+0x14e8], R36 ;  /* 0x0014e82401007387 */ /* 0x000fe80000100a00 */
[----:B--2---:R-:W-:Y:S04]  /*34180*/  STL.64 [R1+0xa0], R4 ;  /* 0x0000a00401007387 */ /* 0x004fe80000100a00 */
[----:B------:R-:W-:Y:S04]  /*34190*/  STS.128 [R0+0x100], R16 ;  /* 0x0001001000007388 */ /* 0x000fe80000000c00 */
[----:B------:R-:W-:Y:S01]  /*341a0*/  STS.128 [R0+0x180], R8 ;  /* 0x0001800800007388 */ /* 0x000fe20000000c00 */
[----:B------:R-:W-:-:S06]  /*341b0*/  NOP ;  /* 0x0000000000007918 */ /* 0x000fcc0000000000 */
[----:B------:R-:W-:Y:S04]  /*341c0*/  STL.64 [R1+0xa8], R6 ;  /* 0x0000a80601007387 */ /* 0x000fe80000100a00 */
[----:B------:R-:W0:Y:S04]  /*341d0*/  LDS.128 R4, [R2] ;  /* 0x0000000002047984 */ /* 0x000e280000000c00 */
[----:B------:R-:W1:Y:S04]  /*341e0*/  LDS.128 R16, [R14] ;  /* 0x000000000e107984 */ /* 0x000e680000000c00 */
[----:B------:R-:W2:Y:S04]  /*341f0*/  LDS.128 R8, [R15] ;  /* 0x000000000f087984 */ /* 0x000ea80000000c00 */
[----:B0-----:R-:W-:Y:S04]  /*34200*/  STL.64 [R1+0x310], R4 ;  /* 0x0003100401007387 */ /* 0x001fe80000100a00 */
[----:B------:R-:W-:Y:S04]  /*34210*/  STL.64 [R1+0x318], R6 ;  /* 0x0003180601007387 */ /* 0x000fe80000100a00 */
[----:B------:R-:W0:Y:S04]  /*34220*/  LDS.128 R4, [R3] ;  /* 0x0000000003047984 */ /* 0x000e280000000c00 */
[----:B-1----:R1:W-:Y:S04]  /*34230*/  STL.64 [R1+0x2c0], R16 ;  /* 0x0002c01001007387 */ /* 0x0023e80000100a00 */
[----:B------:R3:W-:Y:S04]  /*34240*/  STL.64 [R1+0x2c8], R18 ;  /* 0x0002c81201007387 */ /* 0x0007e80000100a00 */
[----:B-1----:R-:W4:Y:S04]  /*34250*/  LDL.LU R16, [R1+0x660] ;  /* 0x0006600001107983 */ /* 0x002f280000300800 */
[----:B--2---:R-:W-:Y:S04]  /*34260*/  STL.64 [R1+0x2b0], R8 ;  /* 0x0002b00801007387 */ /* 0x004fe80000100a00 */
[----:B------:R-:W-:Y:S04]  /*34270*/  STL.64 [R1+0x2b8], R10 ;  /* 0x0002b80a01007387 */ /* 0x000fe80000100a00 */
[----:B0-----:R0:W-:Y:S04]  /*34280*/  STL.64 [R1+0x2a0], R4 ;  /* 0x0002a00401007387 */ /* 0x0011e80000100a00 */
[----:B------:R1:W-:Y:S04]  /*34290*/  STL.64 [R1+0x2a8], R6 ;  /* 0x0002a80601007387 */ /* 0x0003e80000100a00 */
[----:B------:R-:W4:Y:S04]  /*342a0*/  LDL.LU R17, [R1+0x664] ;  /* 0x0006640001117983 */ /* 0x000f280000300800 */
[----:B---3--:R-:W4:Y:S04]  /*342b0*/  LDL.LU R18, [R1+0x668] ;  /* 0x0006680001127983 */ /* 0x008f280000300800 */
[----:B------:R-:W4:Y:S01]  /*342c0*/  LDL.LU R19, [R1+0x66c] ;  /* 0x00066c0001137983 */ /* 0x000f220000300800 */
[----:B------:R-:W-:-:S06]  /*342d0*/  NOP ;  /* 0x0000000000007918 */ /* 0x000fcc0000000000 */
[----:B------:R-:W2:Y:S04]  /*342e0*/  LDL.LU R24, [R1+0x620] ;  /* 0x0006200001187983 */ /* 0x000ea80000300800 */
[----:B------:R-:W2:Y:S04]  /*342f0*/  LDL.LU R25, [R1+0x624] ;  /* 0x0006240001197983 */ /* 0x000ea80000300800 */
[----:B------:R-:W2:Y:S04]  /*34300*/  LDL.LU R26, [R1+0x628] ;  /* 0x00062800011a7983 */ /* 0x000ea80000300800 */
[----:B------:R-:W2:Y:S04]  /*34310*/  LDL.LU R27, [R1+0x62c] ;  /* 0x00062c00011b7983 */ /* 0x000ea80000300800 */
[----:B0-----:R-:W3:Y:S04]  /*34320*/  LDL.LU R4, [R1+0x610] ;  /* 0x0006100001047983 */ /* 0x001ee80000300800 */
[----:B------:R-:W3:Y:S04]  /*34330*/  LDL.LU R5, [R1+0x614] ;  /* 0x0006140001057983 */ /* 0x000ee80000300800 */
[----:B-1----:R-:W3:Y:S04]  /*34340*/  LDL.LU R6, [R1+0x618] ;  /* 0x0006180001067983 */ /* 0x002ee80000300800 */
        /* <DEDUP_REMOVED lines=37> */
[----:B--2---:R-:W-:Y:S04]  /*345a0*/  STS.128 [R0+0x180], R24 ;  /* 0x0001801800007388 */ /* 0x004fe80000000c00 */
[----:B---3--:R-:W-:Y:S04]  /*345b0*/  STS.128 [R0+0x100], R4 ;  /* 0x0001000400007388 */ /* 0x008fe80000000c00 */
[----:B----4-:R0:W-:Y:S04]  /*345c0*/  STS.128 [R0], R36 ;  /* 0x0000002400007388 */ /* 0x0101e80000000c00 */
[----:B------:R1:W-:Y:S01]  /*345d0*/  STS.128 [R0+0x80], R40 ;  /* 0x0000802800007388 */ /* 0x0003e20000000c00 */
[----:B------:R-:W-:-:S06]  /*345e0*/  NOP ;  /* 0x0000000000007918 */ /* 0x000fcc0000000000 */
[----:B------:R-:W2:Y:S04]  /*345f0*/  LDS.128 R24, [R2] ;  /* 0x0000000002187984 */ /* 0x000ea80000000c00 */
[----:B0-----:R-:W3:Y:S04]  /*34600*/  LDL.LU.64 R38, [R1+0x14f0] ;  /* 0x0014f00001267983 */ /* 0x001ee80000300a00 */
[----:B------:R-:W4:Y:S04]  /*34610*/  LDL.LU.64 R36, [R1+0x14e8] ;  /* 0x0014e80001247983 */ /* 0x000f280000300a00 */
[----:B-1----:R-:W3:Y:S04]  /*34620*/  LDL.LU R42, [R1+0x14e0] ;  /* 0x0014e000012a7983 */ /* 0x002ee80000300800 */
[----:B------:R-:W3:Y:S04]  /*34630*/  LDL.LU.64 R40, [R1+0x14d8] ;  /* 0x0014d80001287983 */ /* 0x000ee80000300a00 */
[----:B------:R-:W0:Y:S04]  /*34640*/  LDS.128 R4, [R14] ;  /* 0x000000000e047984 */ /* 0x000e280000000c00 */
[----:B--2---:R-:W-:Y:S04]  /*34650*/  STL.64 [R1+0x290], R24 ;  /* 0x0002901801007387 */ /* 0x004fe80000100a00 */
[----:B------:R-:W-:Y:S04]  /*34660*/  STL.64 [R1+0x298], R26 ;  /* 0x0002981a01007387 */ /* 0x000fe80000100a00 */
[----:B------:R-:W1:Y:S04]  /*34670*/  LDS.128 R24, [R15] ;  /* 0x000000000f187984 */ /* 0x000e680000000c00 */
[----:B0-----:R-:W-:Y:S04]  /*34680*/  STL.64 [R1+0x280], R4 ;  /* 0x0002800401007387 */ /* 0x001fe80000100a00 */
[----:B------:R0:W-:Y:S04]  /*34690*/  STL.64 [R1+0x288], R6 ;  /* 0x0002880601007387 */ /* 0x0001e80000100a00 */
[----:B0-----:R-:W2:Y:S04]  /*346a0*/  LDL.LU R6, [R1+0xc0] ;  /* 0x0000c00001067983 */ /* 0x001ea80000300800 */
[----:B-1----:R-:W-:Y:S04]  /*346b0*/  STL.64 [R1+0x270], R24 ;  /* 0x0002701801007387 */ /* 0x002fe80000100a00 */
[----:B------:R-:W-:Y:S04]  /*346c0*/  STL.64 [R1+0x278], R26 ;  /* 0x0002781a01007387 */ /* 0x000fe80000100a00 */
[----:B------:R-:W0:Y:S01]  /*346d0*/  LDS.128 R24, [R3] ;  /* 0x0000000003187984 */ /* 0x000e220000000c00 */
[----:B------:R-:W-:-:S06]  /*346e0*/  NOP ;  /* 0x0000000000007918 */ /* 0x000fcc0000000000 */
[----:B------:R1:W-:Y:S04]  /*346f0*/  STS.128 [R0], R52 ;  /* 0x0000003400007388 */ /* 0x0003e80000000c00 */
[----:B------:R-:W-:Y:S04]  /*34700*/  STS.128 [R0+0x80], R28 ;  /* 0x0000801c00007388 */ /* 0x000fe80000000c00 */
[----:B------:R-:W-:Y:S04]  /*34710*/  STS.128 [R0+0x100], R20 ;  /* 0x0001001400007388 */ /* 0x000fe80000000c00 */
[----:B------:R-:W-:Y:S01]  /*34720*/  STS.128 [R0+0x180], R16 ;  /* 0x0001801000007388 */ /* 0x000fe20000000c00 */
[----:B------:R-:W-:-:S06]  /*34730*/  NOP ;  /* 0x0000000000007918 */ /* 0x000fcc0000000000 */
[----:B------:R-:W1:Y:S04]  /*34740*/  LDS.128 R20, [R3] ;  /* 0x0000000003147984 */ /* 0x000e680000000c00 */
[----:B------:R-:W-:Y:S04]  /*34750*/  LDS.128 R16, [R14] ;  /* 0x000000000e107984 */ /* 0x000fe80000000c00 */
[----:B------:R-:W2:Y:S04]  /*34760*/  LDS.128 R28, [R2] ;  /* 0x00000000021c7984 */ /* 0x000ea80000000c00 */
[----:B------:R-:W-:Y:S01]  /*34770*/  LDS.128 R12, [R15] ;  /* 0x000000000f0c7984 */ /* 0x000fe20000000c00 */
[----:B------:R-:W-:-:S06]  /*34780*/  NOP ;  /* 0x0000000000007918 */ /* 0x000fcc0000000000 */
[----:B0-----:R-:W-:Y:S04]  /*34790*/  STL [R1+0x1488], R27 ;  /* 0x0014881b01007387 */ /* 0x001fe80000100800 */
[----:B-1----:R-:W2:Y:S04]  /*347a0*/  LDL.LU R54, [R1+0x14d4] ;  /* 0x0014d40001367983 */ /* 0x002ea80000300800 */
[----:B------:R-:W2:Y:S04]  /*347b0*/  LDL R5, [R1+0xa6c] ;  /* 0x000a6c0001057983 */ /* 0x000ea80000100800 */
[----:B------:R-:W3:Y:S04]  /*347c0*/  LDL.LU R4, [R1+0xa70] ;  /* 0x000a700001047983 */ /* 0x000ee80000300800 */
[----:B------:R-:W4:Y:S04]  /*347d0*/  LDL.LU R52, [R1+0x20] ;  /* 0x0000200001347983 */ /* 0x000f280000300800 */
[----:B------:R-:W-:Y:S04]  /*347e0*/  STL [R1+0x1484], R23 ;  /* 0x0014841701007387 */ /* 0x000fe80000100800 */
[----:B------:R-:W4:Y:S04]  /*347f0*/  LDL.LU R53, [R1+0x10] ;  /* 0x0000100001357983 */ /* 0x000f280000300800 */
[----:B------:R0:W-:Y:S04]  /*34800*/  STS.128 [R0], R56 ;  /* 0x0000003800007388 */ /* 0x0001e80000000c00 */
[----:B------:R-:W4:Y:S04]  /*34810*/  LDL.LU R55, [R1] ;  /* 0x0000000001377983 */ /* 0x000f280000300800 */
[----:B0-----:R-:W4:Y:S04]  /*34820*/  LDL R56, [R1+0xa74] ;  /* 0x000a740001387983 */ /* 0x001f280000100800 */
[----:B------:R-:W4:Y:S04]  /*34830*/  LDL.LU R27, [R1+0xa78] ;  /* 0x000a7800011b7983 */ /* 0x000f280000300800 */
[----:B------:R-:W4:Y:S04]  /*34840*/  LDL.LU R23, [R1+0xa7c] ;  /* 0x000a7c0001177983 */ /* 0x000f280000300800 */
[----:B------:R0:W-:Y:S04]  /*34850*/  STS.128 [R0+0x80], R48 ;  /* 0x0000803000007388 */ /* 0x0001e80000000c00 */
[----:B------:R-:W-:Y:S04]  /*34860*/  STS.128 [R0+0x100], R44 ;  /* 0x0001002c00007388 */ /* 0x000fe80000000c00 */
[----:B------:R2:W-:Y:S01]  /*34870*/  STS.128 [R0+0x180], R8 ;  /* 0x0001800800007388 */ /* 0x0005e20000000c00 */
[----:B0-----:R-:W-:Y:S01]  /*34880*/  IMAD.MOV.U32 R48, RZ, RZ, c[0x0][0x194] ;  /* 0x00006500ff307624 */ /* 0x001fe200078e00ff */
[----:B------:R-:W-:-:S06]  /*34890*/  NOP ;  /* 0x0000000000007918 */ /* 0x000fcc0000000000 */
[C---:B--2---:R-:W-:Y:S01]  /*348a0*/  IMAD R0, R5.reuse, c[0x0][0x194], RZ ;  /* 0x0000650005007a24 */ /* 0x044fe200078e02ff */
[----:B------:R-:W-:-:S04]  /*348b0*/  ISETP.GE.AND P5, PT, R5, c[0x0][0x178], PT ;  /* 0x00005e0005007a0c */ /* 0x000fc80003fa6270 */
[----:B------:R-:W-:Y:S02]  /*348c0*/  LEA R8, P6, R0, c[0x0][0x170], 0x1 ;  /* 0x00005c0000087a11 */ /* 0x000fe400078c08ff */
[C---:B---3--:R-:W-:Y:S01]  /*348d0*/  ISETP.LT.AND P5, PT, R4.reuse, c[0x0][0x17c], !P5 ;  /* 0x00005f0004007a0c */ /* 0x048fe20006fa1270 */
[----:B------:R-:W-:Y:S01]  /*348e0*/  IMAD R3, R4, c[0x0][0x198], RZ ;  /* 0x0000660004037a24 */ /* 0x000fe200078e02ff */
[----:B------:R-:W-:Y:S01]  /*348f0*/  LEA.HI.X.SX32 R9, R0, c[0x0][0x174], 0x1, P6 ;  /* 0x00005d0000097a11 */ /* 0x000fe200030f0eff */
[----:B------:R-:W-:-:S04]  /*34900*/  IMAD R0, R48, 0x20, R0 ;  /* 0x0000002030007824 */ /* 0x000fc800078e0200 */
[----:B------:R-:W-:Y:S01]  /*34910*/  IMAD.WIDE R10, R3, 0x2, R8 ;  /* 0x00000002030a7825 */ /* 0x000fe200078e0208 */
[----:B------:R-:W-:-:S05]  /*34920*/  LEA R46, P6, R0, c[0x0][0x170], 0x1 ;  /* 0x00005c00002e7a11 */ /* 0x000fca00078c08ff */
[----:B------:R0:W-:Y:S01]  /*34930*/  @P5 STG.E.U16 [R10.64], R6 ;  /* 0x000000060a005986 */ /* 0x0001e2000c101506 */
[----:B------:R-:W-:-:S03]  /*34940*/  ISETP.GE.AND P5, PT, R4, c[0x0][0x17c], PT ;  /* 0x00005f0004007a0c */ /* 0x000fc60003fa6270 */
[----:B------:R-:W2:Y:S01]  /*34950*/  LDL.LU R4, [R1+0xd0] ;  /* 0x0000d00001047983 */ /* 0x000ea20000300800 */
[----:B------:R-:W-:-:S03]  /*34960*/  LEA.HI.X.SX32 R47, R0, c[0x0][0x174], 0x1, P6 ;  /* 0x00005d00002f7a11 */ /* 0x000fc600030f0eff */
[----:B------:R-:W3:Y:S01]  /*34970*/  LDL.LU R57, [R1+0x50] ;  /* 0x0000500001397983 */ /* 0x000ee20000300800 */
[----:B----4-:R-:W-:Y:S01]  /*34980*/  ISETP.LT.AND P6, PT, R56, c[0x0][0x178], !P5 ;  /* 0x00005e0038007a0c */ /* 0x010fe20006fc1270 */
[----:B0-----:R-:W-:Y:S02]  /*34990*/  IMAD.WIDE R10, R3, 0x2, R46 ;  /* 0x00000002030a7825 */ /* 0x001fe400078e022e */
[----:B------:R-:W4:Y:S02]  /*349a0*/  LDL.LU R50, [R1+0x40] ;  /* 0x0000400001327983 */ /* 0x000f240000300800 */
[----:B------:R-:W-:Y:S02]  /*349b0*/  IMAD R0, R48, 0x20, R0 ;  /* 0x0000002030007824 */ /* 0x000fe400078e0200 */
[----:B------:R-:W4:Y:S06]  /*349c0*/  LDL.LU R51, [R1+0x30] ;  /* 0x0000300001337983 */ /* 0x000f2c0000300800 */
[----:B------:R0:W-:Y:S01]  /*349d0*/  @P6 STG.E.U16 [R10.64], R52 ;  /* 0x000000340a006986 */ /* 0x0001e2000c101506 */
[----:B------:R-:W-:-:S04]  /*349e0*/  LEA R44, P6, R0, c[0x0][0x170], 0x1 ;  /* 0x00005c00002c7a11 */ /* 0x000fc800078c08ff */
[----:B------:R-:W-:Y:S02]  /*349f0*/  LEA.HI.X.SX32 R45, R0, c[0x0][0x174], 0x1, P6 ;  /* 0x00005d00002d7a11 */ /* 0x000fe400030f0eff */
[----:B------:R-:W-:Y:S01]  /*34a00*/  ISETP.LT.AND P6, PT, R27, c[0x0][0x178], !P5 ;  /* 0x00005e001b007a0c */ /* 0x000fe20006fc1270 */
[----:B------:R-:W-:Y:S02]  /*34a10*/  IMAD R0, R48, 0x20, R0 ;  /* 0x0000002030007824 */ /* 0x000fe400078e0200 */
[----:B0-----:R-:W-:Y:S01]  /*34a20*/  IMAD.WIDE R10, R3, 0x2, R44 ;  /* 0x00000002030a7825 */ /* 0x001fe200078e022c */
[----:B------:R-:W-:-:S09]  /*34a30*/  ISETP.LT.AND P5, PT, R23, c[0x0][0x178], !P5 ;  /* 0x00005e0017007a0c */ /* 0x000fd20006fa1270 */
[----:B------:R0:W-:Y:S02]  /*34a40*/  @P6 STG.E.U16 [R10.64], R53 ;  /* 0x000000350a006986 */ /* 0x0001e4000c101506 */
[----:B0-----:R-:W-:-:S04]  /*34a50*/  LEA R10, P6, R0, c[0x0][0x170], 0x1 ;  /* 0x00005c00000a7a11 */ /* 0x001fc800078c08ff */
[----:B------:R-:W-:-:S05]  /*34a60*/  LEA.HI.X.SX32 R11, R0, c[0x0][0x174], 0x1, P6 ;  /* 0x00005d00000b7a11 */ /* 0x000fca00030f0eff */
[C---:B------:R-:W-:Y:S01]  /*34a70*/  IMAD.WIDE R48, R3.reuse, 0x2, R10 ;  /* 0x0000000203307825 */ /* 0x040fe200078e020a */
[----:B------:R-:W-:-:S04]  /*34a80*/  IADD3 R0, R3, c[0x0][0x198], RZ ;  /* 0x0000660003007a10 */ /* 0x000fc80007ffe0ff */
[----:B------:R0:W-:Y:S01]  /*34a90*/  @P5 STG.E.U16 [R48.64], R55 ;  /* 0x0000003730005986 */ /* 0x0001e2000c101506 */
[----:B------:R-:W-:Y:S02]  /*34aa0*/  ISETP.LT.AND P5, PT, R5, c[0x0][0x178], !P4 ;  /* 0x00005e0005007a0c */ /* 0x000fe400067a1270 */
[----:B------:R-:W-:Y:S01]  /*34ab0*/  PRMT R3, R6, 0x7632, R3 ;  /* 0x0000763206037816 */ /* 0x000fe20000000003 */
[----:B0-----:R-:W-:-:S10]  /*34ac0*/  IMAD.WIDE R48, R0, 0x2, R8 ;  /* 0x0000000200307825 */ /* 0x001fd400078e0208 */
[----:B------:R0:W-:Y:S01]  /*34ad0*/  @P5 STG.E.U16 [R48.64], R3 ;  /* 0x0000000330005986 */ /* 0x0001e2000c101506 */
[----:B------:R-:W-:Y:S02]  /*34ae0*/  ISETP.LT.AND P5, PT, R56, c[0x0][0x178], !P4 ;  /* 0x00005e0038007a0c */ /* 0x000fe400067a1270 */
[----:B0-----:R-:W-:Y:S01]  /*34af0*/  PRMT R3, R52, 0x7632, R3 ;  /* 0x0000763234037816 */ /* 0x001fe20000000003 */
[----:B------:R-:W-:Y:S01]  /*34b00*/  IMAD.WIDE R48, R0, 0x2, R46 ;  /* 0x0000000200307825 */ /* 0x000fe200078e022e */
[----:B------:R-:W4:Y:S09]  /*34b10*/  LDL.LU R52, [R1+0x110] ;  /* 0x0001100001347983 */ /* 0x000f320000300800 */
[----:B------:R0:W-:Y:S01]  /*34b20*/  @P5 STG.E.U16 [R48.64], R3 ;  /* 0x0000000330005986 */ /* 0x0001e2000c101506 */
[----:B------:R-:W-:-:S02]  /*34b30*/  ISETP.LT.AND P5, PT, R27, c[0x0][0x178], !P4 ;  /* 0x00005e001b007a0c */ /* 0x000fc400067a1270 */
[----:B0-----:R-:W-:Y:S01]  /*34b40*/  PRMT R3, R53, 0x7632, R3 ;  /* 0x0000763235037816 */ /* 0x001fe20000000003 */
[----:B------:R-:W-:Y:S01]  /*34b50*/  IMAD.WIDE R48, R0, 0x2, R44 ;  /* 0x0000000200307825 */ /* 0x000fe200078e022c */
[----:B------:R-:W4:Y:S09]  /*34b60*/  LDL.LU R53, [R1+0xf0] ;  /* 0x0000f00001357983 */ /* 0x000f320000300800 */
[----:B------:R0:W-:Y:S02]  /*34b70*/  @P5 STG.E.U16 [R48.64], R3 ;  /* 0x0000000330005986 */ /* 0x0001e4000c101506 */
[----:B0-----:R-:W-:-:S02]  /*34b80*/  PRMT R3, R55, 0x7632, R3 ;  /* 0x0000763237037816 */ /* 0x001fc40000000003 */
[----:B------:R-:W4:Y:S01]  /*34b90*/  LDL.LU R55, [R1+0xe0] ;  /* 0x0000e00001377983 */ /* 0x000f220000300800 */
[----:B------:R-:W-:Y:S01]  /*34ba0*/  ISETP.LT.AND P4, PT, R23, c[0x0][0x178], !P4 ;  /* 0x00005e0017007a0c */ /* 0x000fe20006781270 */
[C---:B------:R-:W-:Y:S01]  /*34bb0*/  IMAD.WIDE R48, R0.reuse, 0x2, R10 ;  /* 0x0000000200307825 */ /* 0x040fe200078e020a */
[----:B------:R-:W-:Y:S01]  /*34bc0*/  IADD3 R0, R0, c[0x0][0x198], RZ ;  /* 0x0000660000007a10 */ /* 0x000fe20007ffe0ff */
[----:B------:R-:W4:Y:S01]  /*34bd0*/  LDL.LU R6, [R1+0x129c] ;  /* 0x00129c0001067983 */ /* 0x000f220000300800 */
[----:B------:R-:W-:-:S09]  /*34be0*/  ISETP.LT.AND P5, PT, R56, c[0x0][0x178], !P3 ;  /* 0x00005e0038007a0c */ /* 0x000fd20005fa1270 */
[----:B------:R0:W-:Y:S01]  /*34bf0*/  @P4 STG.E.U16 [R48.64], R3 ;  /* 0x0000000330004986 */ /* 0x0001e2000c101506 */
[----:B------:R-:W-:Y:S01]  /*34c00*/  ISETP.LT.AND P4, PT, R5, c[0x0][0x178], !P3 ;  /* 0x00005e0005007a0c */ /* 0x000fe20005f81270 */
[----:B0-----:R-:W-:-:S12]  /*34c10*/  IMAD.WIDE R48, R0, 0x2, R8 ;  /* 0x0000000200307825 */ /* 0x001fd800078e0208 */
[----:B--2---:R0:W-:Y:S01]  /*34c20*/  @P4 STG.E.U16 [R48.64], R4 ;  /* 0x0000000430004986 */ /* 0x0041e2000c101506 */
[----:B------:R-:W-:Y:S02]  /*34c30*/  ISETP.LT.AND P4, PT, R27, c[0x0][0x178], !P3 ;  /* 0x00005e001b007a0c */ /* 0x000fe40005f81270 */
[----:B------:R-:W-:Y:S01]  /*34c40*/  ISETP.LT.AND P3, PT, R23, c[0x0][0x178], !P3 ;  /* 0x00005e0017007a0c */ /* 0x000fe20005f61270 */
[----:B0-----:R-:W-:-:S05]  /*34c50*/  IMAD.WIDE R48, R0, 0x2, R46 ;  /* 0x0000000200307825 */ /* 0x001fca00078e022e */
[----:B---3--:R0:W-:Y:S02]  /*34c60*/  @P5 STG.E.U16 [R48.64], R57 ;  /* 0x0000003930005986 */ /* 0x0081e4000c101506 */
[----:B0-----:R-:W-:-:S05]  /*34c70*/  IMAD.WIDE R48, R0, 0x2, R44 ;  /* 0x0000000200307825 */ /* 0x001fca00078e022c */
[----:B----4-:R0:W-:Y:S02]  /*34c80*/  @P4 STG.E.U16 [R48.64], R50 ;  /* 0x0000003230004986 */ /* 0x0101e4000c101506 */
[C---:B0-----:R-:W-:Y:S01]  /*34c90*/  IMAD.WIDE R48, R0.reuse, 0x2, R10 ;  /* 0x0000000200307825 */ /* 0x041fe200078e020a */
[----:B------:R-:W-:-:S04]  /*34ca0*/  IADD3 R0, R0, c[0x0][0x198], RZ ;  /* 0x0000660000007a10 */ /* 0x000fc80007ffe0ff */
[----:B------:R0:W-:Y:S01]  /*34cb0*/  @P3 STG.E.U16 [R48.64], R51 ;  /* 0x0000003330003986 */ /* 0x0001e2000c101506 */
[----:B------:R-:W-:Y:S02]  /*34cc0*/  ISETP.LT.AND P3, PT, R5, c[0x0][0x178], !P2 ;  /* 0x00005e0005007a0c */ /* 0x000fe40005761270 */
[----:B------:R-:W-:Y:S02]  /*34cd0*/  PRMT R3, R4, 0x7632, R3 ;  /* 0x0000763204037816 */ /* 0x000fe40000000003 */
[----:B------:R-:W3:Y:S01]  /*34ce0*/  LDL.LU R4, [R1+0x12a0] ;  /* 0x0012a00001047983 */ /* 0x000ee20000300800 */
[----:B0-----:R-:W-:-:S08]  /*34cf0*/  IMAD.WIDE R48, R0, 0x2, R8 ;  /* 0x0000000200307825 */ /* 0x001fd000078e0208 */
[----:B------:R0:W-:Y:S01]  /*34d00*/  @P3 STG.E.U16 [R48.64], R3 ;  /* 0x0000000330003986 */ /* 0x0001e2000c101506 */
[----:B------:R-:W-:Y:S02]  /*34d10*/  ISETP.LT.AND P3, PT, R56, c[0x0][0x178], !P2 ;  /* 0x00005e0038007a0c */ /* 0x000fe40005761270 */
[----:B0-----:R-:W-:Y:S01]  /*34d20*/  PRMT R3, R57, 0x7632, R3 ;  /* 0x0000763239037816 */ /* 0x001fe20000000003 */
[----:B------:R-:W-:-:S10]  /*34d30*/  IMAD.WIDE R48, R0, 0x2, R46 ;  /* 0x0000000200307825 */ /* 0x000fd400078e022e */
[----:B------:R0:W-:Y:S01]  /*34d40*/  @P3 STG.E.U16 [R48.64], R3 ;  /* 0x0000000330003986 */ /* 0x0001e2000c101506 */
[----:B------:R-:W-:Y:S02]  /*34d50*/  ISETP.LT.AND P3, PT, R27, c[0x0][0x178], !P2 ;  /* 0x00005e001b007a0c */ /* 0x000fe40005761270 */
[----:B------:R-:W-:Y:S02]  /*34d60*/  ISETP.LT.AND P2, PT, R23, c[0x0][0x178], !P2 ;  /* 0x00005e0017007a0c */ /* 0x000fe40005741270 */
[----:B0-----:R-:W-:Y:S01]  /*34d70*/  PRMT R3, R50, 0x7632, R3 ;  /* 0x0000763232037816 */ /* 0x001fe20000000003 */
[C---:B------:R-:W-:Y:S01]  /*34d80*/  IMAD.WIDE R48, R0.reuse, 0x2, R44 ;  /* 0x0000000200307825 */ /* 0x040fe200078e022c */
[----:B------:R-:W3:Y:S07]  /*34d90*/  LDL.LU R50, [R1+0x1c0] ;  /* 0x0001c00001327983 */ /* 0x000eee0000300800 */
[----:B------:R0:W-:Y:S02]  /*34da0*/  @P3 STG.E.U16 [R48.64], R3 ;  /* 0x0000000330003986 */ /* 0x0001e4000c101506 */
[----:B0-----:R-:W-:Y:S01]  /*34db0*/  PRMT R3, R51, 0x7632, R3 ;  /* 0x0000763233037816 */ /* 0x001fe20000000003 */
[C---:B------:R-:W-:Y:S01]  /*34dc0*/  IMAD.WIDE R48, R0.reuse, 0x2, R10 ;  /* 0x0000000200307825 */ /* 0x040fe200078e020a */
[----:B------:R-:W-:Y:S01]  /*34dd0*/  IADD3 R0, R0, c[0x0][0x198], RZ ;  /* 0x0000660000007a10 */ /* 0x000fe20007ffe0ff */
[----:B------:R-:W4:Y:S04]  /*34de0*/  LDL.LU R51, [R1+0x130] ;  /* 0x0001300001337983 */ /* 0x000f280000300800 */
[----:B------:R0:W-:Y:S01]  /*34df0*/  @P2 STG.E.U16 [R48.64], R3 ;  /* 0x0000000330002986 */ /* 0x0001e2000c101506 */
[----:B------:R-:W-:-:S02]  /*34e00*/  ISETP.LT.AND P2, PT, R5, c[0x0][0x178], !P1 ;  /* 0x00005e0005007a0c */ /* 0x000fc40004f41270 */
[----:B------:R-:W-:Y:S01]  /*34e10*/  ISETP.LT.AND P3, PT, R56, c[0x0][0x178], !P1 ;  /* 0x00005e0038007a0c */ /* 0x000fe20004f61270 */
[----:B0-----:R-:W-:-:S10]  /*34e20*/  IMAD.WIDE R48, R0, 0x2, R8 ;  /* 0x0000000200307825 */ /* 0x001fd400078e0208 */
[----:B------:R0:W-:Y:S01]  /*34e30*/  @P2 STG.E.U16 [R48.64], R52 ;  /* 0x0000003430002986 */ /* 0x0001e2000c101506 */
[----:B------:R-:W-:Y:S02]  /*34e40*/  ISETP.LT.AND P2, PT, R27, c[0x0][0x178], !P1 ;  /* 0x00005e001b007a0c */ /* 0x000fe40004f41270 */
[----:B------:R-:W-:Y:S01]  /*34e50*/  ISETP.LT.AND P1, PT, R23, c[0x0][0x178], !P1 ;  /* 0x00005e0017007a0c */ /* 0x000fe20004f21270 */
[----:B0-----:R-:W-:-:S05]  /*34e60*/  IMAD.WIDE R48, R0, 0x2, R46 ;  /* 0x0000000200307825 */ /* 0x001fca00078e022e */
[----:B------:R0:W-:Y:S02]  /*34e70*/  @P3 STG.E.U16 [R48.64], R53 ;  /* 0x0000003530003986 */ /* 0x0001e4000c101506 */
[----:B0-----:R-:W-:-:S05]  /*34e80*/  IMAD.WIDE R48, R0, 0x2, R44 ;  /* 0x0000000200307825 */ /* 0x001fca00078e022c */
[----:B------:R0:W-:Y:S02]  /*34e90*/  @P2 STG.E.U16 [R48.64], R55 ;  /* 0x0000003730002986 */ /* 0x0001e4000c101506 */
[C---:B0-----:R-:W-:Y:S01]  /*34ea0*/  IMAD.WIDE R48, R0.reuse, 0x2, R10 ;  /* 0x0000000200307825 */ /* 0x041fe200078e020a */
        /* <DEDUP_REMOVED lines=8> */
[----:B------:R-:W-:-:S10]  /*34f30*/  IMAD.WIDE R48, R0, 0x2, R46 ;  /* 0x0000000200307825 */ /* 0x000fd400078e022e */
[----:B------:R0:W-:Y:S01]  /*34f40*/  @P1 STG.E.U16 [R48.64], R3 ;  /* 0x0000000330001986 */ /* 0x0001e2000c101506 */
[----:B------:R-:W-:Y:S02]  /*34f50*/  ISETP.LT.AND P1, PT, R27, c[0x0][0x178], !P0 ;  /* 0x00005e001b007a0c */ /* 0x000fe40004721270 */
[----:B0-----:R-:W-:Y:S01]  /*34f60*/  PRMT R3, R55, 0x7632, R3 ;  /* 0x0000763237037816 */ /* 0x001fe20000000003 */
[----:B------:R-:W-:-:S10]  /*34f70*/  IMAD.WIDE R48, R0, 0x2, R44 ;  /* 0x0000000200307825 */ /* 0x000fd400078e022c */
[----:B------:R0:W-:Y:S02]  /*34f80*/  @P1 STG.E.U16 [R48.64], R3 ;  /* 0x0000000330001986 */ /* 0x0001e4000c101506 */
[----:B0-----:R-:W-:Y:S02]  /*34f90*/  PRMT R3, R60, 0x7632, R3 ;  /* 0x000076323c037816 */ /* 0x001fe40000000003 */
[----:B------:R-:W2:Y:S01]  /*34fa0*/  LDL.LU R60, [R1+0x14d0] ;  /* 0x0014d000013c7983 */ /* 0x000ea20000300800 */
[----:B------:R-:W-:Y:S01]  /*34fb0*/  ISETP.LT.AND P0, PT, R23, c[0x0][0x178], !P0 ;  /* 0x00005e0017007a0c */ /* 0x000fe20004701270 */
[C---:B------:R-:W-:Y:S01]  /*34fc0*/  IMAD.WIDE R48, R0.reuse, 0x2, R10 ;  /* 0x0000000200307825 */ /* 0x040fe200078e020a */
[----:B------:R-:W-:Y:S01]  /*34fd0*/  IADD3 R0, R0, c[0x0][0x198], RZ ;  /* 0x0000660000007a10 */ /* 0x000fe20007ffe0ff */
[----:B------:R-:W2:Y:S04]  /*34fe0*/  LDL.LU R43, [R1+0x12a4] ;  /* 0x0012a400012b7983 */ /* 0x000ea80000300800 */
[----:B------:R-:W2:Y:S06]  /*34ff0*/  LDL.LU R7, [R1+0x12a8] ;  /* 0x0012a80001077983 */ /* 0x000eac0000300800 */
[----:B------:R0:W-:Y:S01]  /*35000*/  @P0 STG.E.U16 [R48.64], R3 ;  /* 0x0000000330000986 */ /* 0x0001e2000c101506 */
[----:B------:R-:W-:-:S03]  /*35010*/  ISETP.GE.AND P0, PT, R6, c[0x0][0x17c], PT ;  /* 0x00005f0006007a0c */ /* 0x000fc60003f06270 */
[----:B------:R-:W2:Y:S01]  /*35020*/  LDL.LU R6, [R1+0x12ac] ;  /* 0x0012ac0001067983 */ /* 0x000ea20000300800 */
[----:B------:R-:W-:Y:S02]  /*35030*/  ISETP.LT.AND P1, PT, R5, c[0x0][0x178], !P0 ;  /* 0x00005e0005007a0c */ /* 0x000fe40004721270 */
[----:B------:R-:W-:Y:S01]  /*35040*/  ISETP.LT.AND P2, PT, R56, c[0x0][0x178], !P0 ;  /* 0x00005e0038007a0c */ /* 0x000fe20004741270 */
[----:B0-----:R-:W-:Y:S01]  /*35050*/  IMAD.WIDE R48, R0, 0x2, R8 ;  /* 0x0000000200307825 */ /* 0x001fe200078e0208 */
[----:B------:R-:W-:-:S09]  /*35060*/  ISETP.LT.AND P3, PT, R27, c[0x0][0x178], !P0 ;  /* 0x00005e001b007a0c */ /* 0x000fd20004761270 */
[----:B---3--:R0:W-:Y:S01]  /*35070*/  @P1 STG.E.U16 [R48.64], R50 ;  /* 0x0000003230001986 */ /* 0x0081e2000c101506 */
[----:B------:R-:W-:Y:S01]  /*35080*/  ISETP.LT.AND P1, PT, R23, c[0x0][0x178], !P0 ;  /* 0x00005e0017007a0c */ /* 0x000fe20004721270 */
[----:B0-----:R-:W-:-:S05]  /*35090*/  IMAD.WIDE R48, R0, 0x2, R46 ;  /* 0x0000000200307825 */ /* 0x001fca00078e022e */
[----:B----4-:R0:W-:Y:S01]  /*350a0*/  @P2 STG.E.U16 [R48.64], R51 ;  /* 0x0000003330002986 */ /* 0x0101e2000c101506 */
[----:B------:R-:W-:Y:S02]  /*350b0*/  ISETP.GE.AND P0, PT, R4, c[0x0][0x17c], PT ;  /* 0x00005f0004007a0c */ /* 0x000fe40003f06270 */
[----:B------:R-:W-:Y:S01]  /*350c0*/  PRMT R3, R50, 0x7632, R3 ;  /* 0x0000763232037816 */ /* 0x000fe20000000003 */
[----:B------:R-:W3:Y:S04]  /*350d0*/  LDL.LU R4, [R1+0x12b0] ;  /* 0x0012b00001047983 */ /* 0x000ee80000300800 */
[----:B------:R-:W4:Y:S01]  /*350e0*/  LDL.LU R59, [R1+0x14] ;  /* 0x00001400013b7983 */ /* 0x000f220000300800 */
[----:B0-----:R-:W-:-:S03]  /*350f0*/  IMAD.WIDE R48, R0, 0x2, R44 ;  /* 0x0000000200307825 */ /* 0x001fc600078e022c */
[----:B------:R-:W4:Y:S04]  /*35100*/  LDL.LU R55, [R1+0x4] ;  /* 0x0000040001377983 */ /* 0x000f280000300800 */
[----:B--2---:R0:W-:Y:S02]  /*35110*/  @P3 STG.E.U16 [R48.64], R60 ;  /* 0x0000003c30003986 */ /* 0x0041e4000c101506 */
[C---:B0-----:R-:W-:Y:S01]  /*35120*/  IMAD.WIDE R48, R0.reuse, 0x2, R10 ;  /* 0x0000000200307825 */ /* 0x041fe200078e020a */
[----:B------:R-:W-:-:S04]  /*35130*/  IADD3 R0, R0, c[0x0][0x198], RZ ;  /* 0x0000660000007a10 */ /* 0x000fc80007ffe0ff */
[----:B------:R0:W-:Y:S01]  /*35140*/  @P1 STG.E.U16 [R48.64], R61 ;  /* 0x0000003d30001986 */ /* 0x0001e2000c101506 */
[----:B------:R-:W-:Y:S01]  /*35150*/  ISETP.LT.AND P1, PT, R5, c[0x0][0x178], !P0 ;  /* 0x00005e0005007a0c */ /* 0x000fe20004721270 */
[----:B0-----:R-:W-:-:S12]  /*35160*/  IMAD.WIDE R48, R0, 0x2, R8 ;  /* 0x0000000200307825 */ /* 0x001fd800078e0208 */
[----:B------:R0:W-:Y:S01]  /*35170*/  @P1 STG.E.U16 [R48.64], R3 ;  /* 0x0000000330001986 */ /* 0x0001e2000c101506 */
[----:B------:R-:W-:Y:S02]  /*35180*/  ISETP.LT.AND P1, PT, R56, c[0x0][0x178], !P0 ;  /* 0x00005e0038007a0c */ /* 0x000fe40004721270 */
[----:B0-----:R-:W-:Y:S01]  /*35190*/  PRMT R3, R51, 0x7632, R3 ;  /* 0x0000763233037816 */ /* 0x001fe20000000003 */
[----:B------:R-:W-:-:S10]  /*351a0*/  IMAD.WIDE R48, R0, 0x2, R46 ;  /* 0x0000000200307825 */ /* 0x000fd400078e022e */
[----:B------:R0:W-:Y:S01]  /*351b0*/  @P1 STG.E.U16 [R48.64], R3 ;  /* 0x0000000330001986 */ /* 0x0001e2000c101506 */
[----:B------:R-:W-:Y:S02]  /*351c0*/  ISETP.LT.AND P1, PT, R27, c[0x0][0x178], !P0 ;  /* 0x00005e001b007a0c */ /* 0x000fe40004721270 */
[----:B0-----:R-:W-:Y:S01]  /*351d0*/  PRMT R3, R60, 0x7632, R3 ;  /* 0x000076323c037816 */ /* 0x001fe20000000003 */
[----:B------:R-:W-:Y:S01]  /*351e0*/  IMAD.WIDE R48, R0, 0x2, R44 ;  /* 0x0000000200307825 */ /* 0x000fe200078e022c */
[----:B------:R-:W2:Y:S09]  /*351f0*/  LDL.LU R60, [R1+0x14cc] ;  /* 0x0014cc00013c7983 */ /* 0x000eb20000300800 */
[----:B------:R0:W-:Y:S02]  /*35200*/  @P1 STG.E.U16 [R48.64], R3 ;  /* 0x0000000330001986 */ /* 0x0001e4000c101506 */
[----:B0-----:R-:W-:-:S02]  /*35210*/  PRMT R3, R61, 0x7632, R3 ;  /* 0x000076323d037816 */ /* 0x001fc40000000003 */
[----:B------:R-:W2:Y:S01]  /*35220*/  LDL.LU R61, [R1+0x14c8] ;  /* 0x0014c800013d7983 */ /* 0x000ea20000300800 */
[----:B------:R-:W-:Y:S02]  /*35230*/  ISETP.LT.AND P0, PT, R23, c[0x0][0x178], !P0 ;  /* 0x00005e0017007a0c */ /* 0x000fe40004701270 */
[----:B------:R-:W-:Y:S01]  /*35240*/  ISETP.GE.AND P2, PT, R43, c[0x0][0x17c], PT ;  /* 0x00005f002b007a0c */ /* 0x000fe20003f46270 */
[----:B------:R-:W-:-:S03]  /*35250*/  IMAD.WIDE R48, R0, 0x2, R10 ;  /* 0x0000000200307825 */ /* 0x000fc600078e020a */
[----:B------:R-:W-:Y:S02]  /*35260*/  ISETP.LT.AND P5, PT, R5, c[0x0][0x178], !P2 ;  /* 0x00005e0005007a0c */ /* 0x000fe400057a1270 */
[----:B------:R-:W-:Y:S02]  /*35270*/  ISETP.LT.AND P3, PT, R56, c[0x0][0x178], !P2 ;  /* 0x00005e0038007a0c */ /* 0x000fe40005761270 */
[----:B------:R-:W-:-:S03]  /*35280*/  IADD3 R0, R0, c[0x0][0x198], RZ ;  /* 0x0000660000007a10 */ /* 0x000fc60007ffe0ff */
[----:B------:R0:W-:Y:S02]  /*35290*/  @P0 STG.E.U16 [R48.64], R3 ;  /* 0x0000000330000986 */ /* 0x0001e4000c101506 */
[C---:B------:R-:W-:Y:S01]  /*352a0*/  IMAD.WIDE R50, R0.reuse, 0x2, R46 ;  /* 0x0000000200327825 */ /* 0x040fe200078e022e */
[----:B------:R-:W-:Y:S02]  /*352b0*/  ISETP.GE.AND P1, PT, R7, c[0x0][0x17c], PT ;  /* 0x00005f0007007a0c */ /* 0x000fe40003f26270 */
[----:B------:R-:W4:Y:S04]  /*352c0*/  LDL.LU R7, [R1+0xd4] ;  /* 0x0000d40001077983 */ /* 0x000f280000300800 */
[----:B------:R-:W4:Y:S01]  /*352d0*/  LDL.LU R57, [R1+0x54] ;  /* 0x0000540001397983 */ /* 0x000f220000300800 */
[C---:B0-----:R-:W-:Y:S01]  /*352e0*/  IMAD.WIDE R48, R0.reuse, 0x2, R8 ;  /* 0x0000000200307825 */ /* 0x041fe200078e0208 */
[----:B------:R-:W-:-:S02]  /*352f0*/  IADD3 R3, R0, c[0x0][0x198], RZ ;  /* 0x0000660000037a10 */ /* 0x000fc40007ffe0ff */
[----:B---3--:R-:W-:Y:S02]  /*35300*/  ISETP.GE.AND P6, PT, R4, c[0x0][0x17c], PT ;  /* 0x00005f0004007a0c */ /* 0x008fe40003fc6270 */
[----:B--2---:R0:W-:Y:S01]  /*35310*/  @P5 STG.E.U16 [R48.64], R61 ;  /* 0x0000003d30005986 */ /* 0x0041e2000c101506 */
[----:B------:R-:W-:-:S03]  /*35320*/  PRMT R54, R61, 0x7632, R54 ;  /* 0x000076323d367816 */ /* 0x000fc60000000036 */
[----:B------:R1:W-:Y:S01]  /*35330*/  @P3 STG.E.U16 [R50.64], R60 ;  /* 0x0000003c32003986 */ /* 0x0003e2000c101506 */
[----:B0-----:R-:W-:-:S03]  /*35340*/  IMAD.WIDE R48, R0, 0x2, R44 ;  /* 0x0000000200307825 */ /* 0x001fc600078e022c */
[----:B------:R-:W2:Y:S01]  /*35350*/  LDL.LU R61, [R1+0x14c4] ;  /* 0x0014c400013d7983 */ /* 0x000ea20000300800 */
[----:B-1----:R-:W-:Y:S01]  /*35360*/  IMAD.WIDE R50, R0, 0x2, R10 ;  /* 0x0000000200327825 */ /* 0x002fe200078e020a */
[----:B------:R-:W-:Y:S02]  /*35370*/  PRMT R0, R60, 0x7632, R0 ;  /* 0x000076323c007816 */ /* 0x000fe40000000000 */
[----:B------:R-:W3:Y:S04]  /*35380*/  LDL.LU R60, [R1+0x14c0] ;  /* 0x0014c000013c7983 */ /* 0x000ee80000300800 */
[----:B------:R-:W3:Y:S04]  /*35390*/  LDL.LU R43, [R1+0x12b4] ;  /* 0x0012b400012b7983 */ /* 0x000ee80000300800 */
[----:B------:R-:W3:Y:S01]  /*353a0*/  LDL.LU R4, [R1+0x12b8] ;  /* 0x0012b80001047983 */ /* 0x000ee20000300800 */
[----:B------:R-:W-:-:S02]  /*353b0*/  ISETP.LT.AND P4, PT, R27, c[0x0][0x178], !P2 ;  /* 0x00005e001b007a0c */ /* 0x000fc40005781270 */
[----:B------:R-:W-:Y:S01]  /*353c0*/  ISETP.LT.AND P2, PT, R23, c[0x0][0x178], !P2 ;  /* 0x00005e0017007a0c */ /* 0x000fe20005741270 */
[----:B------:R-:W-:Y:S01]  /*353d0*/  IMAD.WIDE R52, R3, 0x2, R8 ;  /* 0x0000000203347825 */ /* 0x000fe200078e0208 */
[----:B------:R-:W-:Y:S01]  /*353e0*/  ISETP.LT.AND P5, PT, R5, c[0x0][0x178], !P1 ;  /* 0x00005e0005007a0c */ /* 0x000fe20004fa1270 */
[----:B------:R-:W3:Y:S01]  /*353f0*/  LDL.LU R58, [R1+0x44] ;  /* 0x00004400013a7983 */ /* 0x000ee20000300800 */
[----:B------:R-:W-:Y:S02]  /*35400*/  ISETP.LT.AND P3, PT, R56, c[0x0][0x178], !P1 ;  /* 0x00005e0038007a0c */ /* 0x000fe40004f61270 */
[----:B------:R-:W-:Y:S02]  /*35410*/  ISETP.GE.AND P0, PT, R6, c[0x0][0x17c], PT ;  /* 0x00005f0006007a0c */ /* 0x000fe40003f06270 */
[----:B------:R-:W3:Y:S04]  /*35420*/  LDL.LU R6, [R1+0x34] ;  /* 0x0000340001067983 */ /* 0x000ee80000300800 */
[----:B----4-:R0:W-:Y:S04]  /*35430*/  @P4 STG.E.U16 [R48.64], R59 ;  /* 0x0000003b30004986 */ /* 0x0101e8000c101506 */
[----:B------:R1:W-:Y:S01]  /*35440*/  @P2 STG.E.U16 [R50.64], R55 ;  /* 0x0000003732002986 */ /* 0x0003e2000c101506 */
[----:B------:R-:W-:-:S02]  /*35450*/  ISETP.LT.AND P2, PT, R27, c[0x0][0x178], !P1 ;  /* 0x00005e001b007a0c */ /* 0x000fc40004f41270 */
[----:B------:R-:W-:Y:S01]  /*35460*/  ISETP.LT.AND P1, PT, R23, c[0x0][0x178], !P1 ;  /* 0x00005e0017007a0c */ /* 0x000fe20004f21270 */
[----:B------:R-:W-:Y:S01]  /*35470*/  @P5 STG.E.U16 [R52.64], R54 ;  /* 0x0000003634005986 */ /* 0x000fe2000c101506 */
[----:B------:R-:W-:Y:S01]  /*35480*/  ISETP.LT.AND P4, PT, R5, c[0x0][0x178], !P0 ;  /* 0x00005e0005007a0c */ /* 0x000fe20004781270 */
[----:B0-----:R-:W-:-:S05]  /*35490*/  IMAD.WIDE R48, R3, 0x2, R46 ;  /* 0x0000000203307825 */ /* 0x001fca00078e022e */
[----:B------:R0:W-:Y:S01]  /*354a0*/  @P3 STG.E.U16 [R48.64], R0 ;  /* 0x0000000030003986 */ /* 0x0001e2000c101506 */
[C---:B-1----:R-:W-:Y:S01]  /*354b0*/  IMAD.WIDE R50, R3.reuse, 0x2, R10 ;  /* 0x0000000203327825 */ /* 0x042fe200078e020a */
[----:B------:R-:W-:Y:S02]  /*354c0*/  ISETP.LT.AND P3, PT, R56, c[0x0][0x178], !P0 ;  /* 0x00005e0038007a0c */ /* 0x000fe40004761270 */
[C---:B0-----:R-:W-:Y:S01]  /*354d0*/  IADD3 R0, R3.reuse, c[0x0][0x198], RZ ;  /* 0x0000660003007a10 */ /* 0x041fe20007ffe0ff */
[----:B------:R-:W-:-:S04]  /*354e0*/  IMAD.WIDE R48, R3, 0x2, R44 ;  /* 0x0000000203307825 */ /* 0x000fc800078e022c */
[----:B------:R-:W-:Y:S01]  /*354f0*/  IMAD.WIDE R52, R0, 0x2, R8 ;  /* 0x0000000200347825 */ /* 0x000fe200078e0208 */
[----:B--2---:R-:W-:Y:S02]  /*35500*/  PRMT R61, R59, 0x7632, R61 ;  /* 0x000076323b3d7816 */ /* 0x004fe4000000003d */
[----:B---3--:R-:W-:-:S03]  /*35510*/  PRMT R60, R55, 0x7632, R60 ;  /* 0x00007632373c7816 */ /* 0x008fc6000000003c */
[----:B------:R0:W-:Y:S04]  /*35520*/  @P2 STG.E.U16 [R48.64], R61 ;  /* 0x0000003d30002986 */ /* 0x0001e8000c101506 */
[----:B------:R-:W-:Y:S01]  /*35530*/  @P1 STG.E.U16 [R50.64], R60 ;  /* 0x0000003c32001986 */ /* 0x000fe2000c101506 */
[----:B------:R-:W-:-:S03]  /*35540*/  ISETP.GE.AND P2, PT, R4, c[0x0][0x17c], PT ;  /* 0x00005f0004007a0c */ /* 0x000fc60003f46270 */
[----:B------:R1:W-:Y:S04]  /*35550*/  @P4 STG.E.U16 [R52.64], R7 ;  /* 0x0000000734004986 */ /* 0x0003e8000c101506 */
[----:B------:R-:W2:Y:S01]  /*35560*/  LDL.LU R4, [R1+0x114] ;  /* 0x0001140001047983 */ /* 0x000ea20000300800 */
[----:B0-----:R-:W-:-:S03]  /*35570*/  PRMT R61, R7, 0x7632, R61 ;  /* 0x00007632073d7816 */ /* 0x001fc6000000003d */
[----:B------:R-:W3:Y:S04]  /*35580*/  LDL.LU R59, [R1+0xf4] ;  /* 0x0000f400013b7983 */ /* 0x000ee80000300800 */
[----:B-1----:R-:W4:Y:S01]  /*35590*/  LDL.LU R7, [R1+0x12bc] ;  /* 0x0012bc0001077983 */ /* 0x002f220000300800 */
[C---:B------:R-:W-:Y:S01]  /*355a0*/  IMAD.WIDE R54, R0.reuse, 0x2, R46 ;  /* 0x0000000200367825 */ /* 0x040fe200078e022e */
[----:B------:R-:W-:Y:S02]  /*355b0*/  ISETP.GE.AND P5, PT, R43, c[0x0][0x17c], PT ;  /* 0x00005f002b007a0c */ /* 0x000fe40003fa6270 */
[----:B------:R-:W-:Y:S01]  /*355c0*/  PRMT R60, R57, 0x7632, R60 ;  /* 0x00007632393c7816 */ /* 0x000fe2000000003c */
[----:B------:R-:W3:Y:S04]  /*355d0*/  LDL.LU R43, [R1+0xe4] ;  /* 0x0000e400012b7983 */ /* 0x000ee80000300800 */
[----:B------:R0:W-:Y:S04]  /*355e0*/  @P3 STG.E.U16 [R54.64], R57 ;  /* 0x0000003936003986 */ /* 0x0001e8000c101506 */
[----:B0-----:R-:W3:Y:S01]  /*355f0*/  LDL.LU R57, [R1+0x64] ;  /* 0x0000640001397983 */ /* 0x001ee20000300800 */
[----:B------:R-:W-:Y:S01]  /*35600*/  ISETP.LT.AND P4, PT, R27, c[0x0][0x178], !P0 ;  /* 0x00005e001b007a0c */ /* 0x000fe20004781270 */
[----:B------:R-:W-:Y:S01]  /*35610*/  IMAD.WIDE R48, R0, 0x2, R44 ;  /* 0x0000000200307825 */ /* 0x000fe200078e022c */
[----:B------:R-:W-:-:S02]  /*35620*/  ISETP.LT.AND P0, PT, R23, c[0x0][0x178], !P0 ;  /* 0x00005e0017007a0c */ /* 0x000fc40004701270 */
[----:B------:R-:W-:Y:S02]  /*35630*/  ISETP.LT.AND P1, PT, R5, c[0x0][0x178], !P6 ;  /* 0x00005e0005007a0c */ /* 0x000fe40007721270 */
[----:B------:R-:W-:Y:S02]  /*35640*/  ISETP.LT.AND P3, PT, R56, c[0x0][0x178], !P6 ;  /* 0x00005e0038007a0c */ /* 0x000fe40007761270 */
[C---:B------:R-:W-:Y:S01]  /*35650*/  IADD3 R3, R0.reuse, c[0x0][0x198], RZ ;  /* 0x0000660000037a10 */ /* 0x040fe20007ffe0ff */
[----:B------:R-:W-:-:S04]  /*35660*/  IMAD.WIDE R50, R0, 0x2, R10 ;  /* 0x0000000200327825 */ /* 0x000fc800078e020a */
[----:B------:R0:W-:Y:S01]  /*35670*/  @P4 STG.E.U16 [R48.64], R58 ;  /* 0x0000003a30004986 */ /* 0x0001e2000c101506 */
[----:B------:R-:W-:Y:S01]  /*35680*/  ISETP.LT.AND P4, PT, R27, c[0x0][0x178], !P6 ;  /* 0x00005e001b007a0c */ /* 0x000fe20007781270 */
[----:B------:R-:W-:Y:S01]  /*35690*/  IMAD.WIDE R52, R3, 0x2, R8 ;  /* 0x0000000203347825 */ /* 0x000fe200078e0208 */
[----:B------:R-:W-:Y:S01]  /*356a0*/  ISETP.LT.AND P6, PT, R23, c[0x0][0x178], !P6 ;  /* 0x00005e0017007a0c */ /* 0x000fe200077c1270 */
[----:B------:R1:W-:Y:S02]  /*356b0*/  @P0 STG.E.U16 [R50.64], R6 ;  /* 0x0000000632000986 */ /* 0x0003e4000c101506 */
[----:B------:R-:W-:Y:S01]  /*356c0*/  IMAD.WIDE R54, R3, 0x2, R46 ;  /* 0x0000000203367825 */ /* 0x000fe200078e022e */
[----:B------:R-:W-:Y:S01]  /*356d0*/  ISETP.LT.AND P0, PT, R5, c[0x0][0x178], !P5 ;  /* 0x00005e0005007a0c */ /* 0x000fe20006f01270 */
[----:B------:R1:W-:Y:S01]  /*356e0*/  @P1 STG.E.U16 [R52.64], R61 ;  /* 0x0000003d34001986 */ /* 0x0003e2000c101506 */
[----:B------:R-:W-:Y:S01]  /*356f0*/  ISETP.LT.AND P1, PT, R56, c[0x0][0x178], !P5 ;  /* 0x00005e0038007a0c */ /* 0x000fe20006f21270 */
[----:B0-----:R-:W-:-:S02]  /*35700*/  IMAD.WIDE R48, R3, 0x2, R44 ;  /* 0x0000000203307825 */ /* 0x001fc400078e022c */
[----:B------:R0:W-:Y:S01]  /*35710*/  @P3 STG.E.U16 [R54.64], R60 ;  /* 0x0000003c36003986 */ /* 0x0001e2000c101506 */
[C---:B------:R-:W-:Y:S01]  /*35720*/  IADD3 R0, R3.reuse, c[0x0][0x198], RZ ;  /* 0x0000660003007a10 */ /* 0x040fe20007ffe0ff */
[----:B-1----:R-:W-:Y:S01]  /*35730*/  IMAD.WIDE R50, R3, 0x2, R10 ;  /* 0x0000000203327825 */ /* 0x002fe200078e020a */
[----:B------:R-:W-:Y:S02]  /*35740*/  PRMT R52, R58, 0x7632, R52 ;  /* 0x000076323a347816 */ /* 0x000fe40000000034 */
[----:B0-----:R-:W-:-:S03]  /*35750*/  PRMT R54, R6, 0x7632, R54 ;  /* 0x0000763206367816 */ /* 0x001fc60000000036 */
[----:B------:R0:W-:Y:S01]  /*35760*/  @P4 STG.E.U16 [R48.64], R52 ;  /* 0x0000003430004986 */ /* 0x0001e2000c101506 */
[----:B------:R-:W-:Y:S02]  /*35770*/  ISETP.LT.AND P4, PT, R27, c[0x0][0x178], !P5 ;  /* 0x00005e001b007a0c */ /* 0x000fe40006f81270 */
[----:B------:R-:W-:Y:S01]  /*35780*/  ISETP.LT.AND P5, PT, R23, c[0x0][0x178], !P5 ;  /* 0x00005e0017007a0c */ /* 0x000fe20006fa1270 */
[----:B------:R1:W-:Y:S01]  /*35790*/  @P6 STG.E.U16 [R50.64], R54 ;  /* 0x0000003632006986 */ /* 0x0003e2000c101506 */
[----:B------:R-:W-:-:S03]  /*357a0*/  ISETP.LT.AND P6, PT, R5, c[0x0][0x178], !P2 ;  /* 0x00005e0005007a0c */ /* 0x000fc600057c1270 */
[----:B------:R-:W3:Y:S01]  /*357b0*/  LDL.LU R55, [R1+0x12c0] ;  /* 0x0012c00001377983 */ /* 0x000ee20000300800 */
[C---:B------:R-:W-:Y:S01]  /*357c0*/  IADD3 R3, R0.reuse, c[0x0][0x198], RZ ;  /* 0x0000660000037a10 */ /* 0x040fe20007ffe0ff */
[----:B0-----:R-:W-:-:S04]  /*357d0*/  IMAD.WIDE R48, R0, 0x2, R8 ;  /* 0x0000000200307825 */ /* 0x001fc800078e0208 */
[----:B------:R-:W-:-:S04]  /*357e0*/  IMAD.WIDE R52, R0, 0x2, R46 ;  /* 0x0000000200347825 */ /* 0x000fc800078e022e */
[----:B-1----:R-:W-:Y:S01]  /*357f0*/  IMAD.WIDE R50, R0, 0x2, R10 ;  /* 0x0000000200327825 */ /* 0x002fe200078e020a */
[----:B--2---:R0:W-:Y:S01]  /*35800*/  @P0 STG.E.U16 [R48.64], R4 ;  /* 0x0000000430000986 */ /* 0x0041e2000c101506 */
[----:B----4-:R-:W-:-:S03]  /*35810*/  ISETP.GE.AND P3, PT, R7, c[0x0][0x17c], PT ;  /* 0x00005f0007007a0c */ /* 0x010fc60003f66270 */
[----:B------:R-:W2:Y:S01]  /*35820*/  LDL.LU R7, [R1+0x12c4] ;  /* 0x0012c40001077983 */ /* 0x000ea20000300800 */
[----:B0-----:R-:W-:Y:S01]  /*35830*/  IMAD.WIDE R48, R0, 0x2, R44 ;  /* 0x0000000200307825 */ /* 0x001fe200078e022c */
[----:B------:R-:W-:Y:S02]  /*35840*/  PRMT R54, R4, 0x7632, R54 ;  /* 0x0000763204367816 */ /* 0x000fe40000000036 */
[----:B---3--:R0:W-:Y:S01]  /*35850*/  @P1 STG.E.U16 [R52.64], R59 ;  /* 0x0000003b34001986 */ /* 0x0081e2000c101506 */
[----:B------:R-:W-:-:S03]  /*35860*/  PRMT R0, R59, 0x7632, R0 ;  /* 0x000076323b007816 */ /* 0x000fc60000000000 */
[----:B------:R-:W3:Y:S04]  /*35870*/  LDL.LU R6, [R1+0x1c4] ;  /* 0x0001c40001067983 */ /* 0x000ee80000300800 */
[----:B------:R-:W-:Y:S01]  /*35880*/  @P4 STG.E.U16 [R48.64], R43 ;  /* 0x0000002b30004986 */ /* 0x000fe2000c101506 */
[----:B0-----:R-:W-:-:S03]  /*35890*/  IMAD.WIDE R52, R3, 0x2, R8 ;  /* 0x0000000203347825 */ /* 0x001fc600078e0208 */
[----:B------:R-:W4:Y:S04]  /*358a0*/  LDL.LU R4, [R1+0x134] ;  /* 0x0001340001047983 */ /* 0x000f280000300800 */
[----:B------:R-:W-:Y:S04]  /*358b0*/  @P5 STG.E.U16 [R50.64], R57 ;  /* 0x0000003932005986 */ /* 0x000fe8000c101506 */
[----:B------:R0:W-:Y:S04]  /*358c0*/  @P6 STG.E.U16 [R52.64], R54 ;  /* 0x0000003634006986 */ /* 0x0001e8000c101506 */
[----:B------:R-:W4:Y:S04]  /*358d0*/  LDL.LU R58, [R1+0x124] ;  /* 0x00012400013a7983 */ /* 0x000f280000300800 */
[----:B------:R-:W4:Y:S01]  /*358e0*/  LDL.LU R59, [R1+0x104] ;  /* 0x00010400013b7983 */ /* 0x000f220000300800 */
[----:B0-----:R-:W-:-:S03]  /*358f0*/  PRMT R52, R43, 0x7632, R52 ;  /* 0x000076322b347816 */ /* 0x001fc60000000034 */
[----:B------:R-:W4:Y:S01]  /*35900*/  LDL.LU R43, [R1+0x12c8] ;  /* 0x0012c800012b7983 */ /* 0x000f220000300800 */
[C---:B------:R-:W-:Y:S02]  /*35910*/  ISETP.LT.AND P0, PT, R56.reuse, c[0x0][0x178], !P2 ;  /* 0x00005e0038007a0c */ /* 0x040fe40005701270 */
[----:B------:R-:W-:Y:S01]  /*35920*/  ISETP.LT.AND P4, PT, R27, c[0x0][0x178], !P2 ;  /* 0x00005e001b007a0c */ /* 0x000fe20005781270 */
[----:B------:R-:W-:Y:S01]  /*35930*/  IMAD.WIDE R50, R3, 0x2, R46 ;  /* 0x0000000203327825 */ /* 0x000fe200078e022e */
[----:B------:R-:W-:Y:S02]  /*35940*/  ISETP.LT.AND P2, PT, R23, c[0x0][0x178], !P2 ;  /* 0x00005e0017007a0c */ /* 0x000fe40005741270 */
[----:B------:R-:W-:Y:S01]  /*35950*/  ISETP.LT.AND P5, PT, R5, c[0x0][0x178], !P3 ;  /* 0x00005e0005007a0c */ /* 0x000fe20005fa1270 */
[----:B------:R-:W-:Y:S01]  /*35960*/  IMAD.WIDE R48, R3, 0x2, R44 ;  /* 0x0000000203307825 */ /* 0x000fe200078e022c */
[----:B------:R-:W-:-:S05]  /*35970*/  ISETP.LT.AND P6, PT, R56, c[0x0][0x178], !P3 ;  /* 0x00005e0038007a0c */ /* 0x000fca0005fc1270 */
[----:B------:R0:W-:Y:S01]  /*35980*/  @P0 STG.E.U16 [R50.64], R0 ;  /* 0x0000000032000986 */ /* 0x0001e2000c101506 */
[----:B------:R-:W-:-:S03]  /*35990*/  PRMT R54, R57, 0x7632, R54 ;  /* 0x0000763239367816 */ /* 0x000fc60000000036 */
[----:B------:R1:W-:Y:S01]  /*359a0*/  @P4 STG.E.U16 [R48.64], R52 ;  /* 0x0000003430004986 */ /* 0x0003e2000c101506 */
[C---:B0-----:R-:W-:Y:S01]  /*359b0*/  IADD3 R0, R3.reuse, c[0x0][0x198], RZ ;  /* 0x0000660003007a10 */ /* 0x041fe20007ffe0ff */
[----:B-1----:R-:W-:Y:S01]  /*359c0*/  IMAD.WIDE R48, R3, 0x2, R10 ;  /* 0x0000000203307825 */ /* 0x002fe200078e020a */
[----:B------:R-:W-:-:S03]  /*359d0*/  ISETP.GE.AND P1, PT, R55, c[0x0][0x17c], PT ;  /* 0x00005f0037007a0c */ /* 0x000fc60003f26270 */
[C---:B------:R-:W-:Y:S01]  /*359e0*/  IMAD.WIDE R50, R0.reuse, 0x2, R8 ;  /* 0x0000000200327825 */ /* 0x040fe200078e0208 */
[----:B------:R0:W-:Y:S03]  /*359f0*/  @P2 STG.E.U16 [R48.64], R54 ;  /* 0x0000003630002986 */ /* 0x0001e6000c101506 */
[C---:B------:R-:W-:Y:S01]  /*35a00*/  IMAD.WIDE R52, R0.reuse, 0x2, R46 ;  /* 0x0000000200347825 */ /* 0x040fe200078e022e */
[----:B------:R-:W-:-:S03]  /*35a10*/  IADD3 R3, R0, c[0x0][0x198], RZ ;  /* 0x0000660000037a10 */ /* 0x000fc60007ffe0ff */
[----:B0-----:R-:W-:Y:S01]  /*35a20*/  IMAD.WIDE R48, R0, 0x2, R44 ;  /* 0x0000000200307825 */ /* 0x001fe200078e022c */
[----:B--2---:R-:W-:Y:S02]  /*35a30*/  ISETP.GE.AND P0, PT, R7, c[0x0][0x17c], PT ;  /* 0x00005f0007007a0c */ /* 0x004fe40003f06270 */
[----:B------:R-:W2:Y:S04]  /*35a40*/  LDL.LU R7, [R1+0xc8] ;  /* 0x0000c80001077983 */ /* 0x000ea80000300800 */
[----:B------:R-:W2:Y:S04]  /*35a50*/  LDL.LU R57, [R1+0x28] ;  /* 0x0000280001397983 */ /* 0x000ea80000300800 */
[----:B------:R-:W2:Y:S04]  /*35a60*/  LDL.LU R55, [R1+0x12cc] ;  /* 0x0012cc0001377983 */ /* 0x000ea80000300800 */
[----:B---3--:R0:W-:Y:S01]  /*35a70*/  @P5 STG.E.U16 [R50.64], R6 ;  /* 0x0000000632005986 */ /* 0x0081e2000c101506 */
[----:B------:R-:W-:-:S03]  /*35a80*/  PRMT R54, R6, 0x7632, R54 ;  /* 0x0000763206367816 */ /* 0x000fc60000000036 */
[----:B----4-:R1:W-:Y:S01]  /*35a90*/  @P6 STG.E.U16 [R52.64], R4 ;  /* 0x0000000434006986 */ /* 0x0103e2000c101506 */
[----:B0-----:R-:W-:Y:S01]  /*35aa0*/  IMAD.WIDE R50, R0, 0x2, R10 ;  /* 0x0000000200327825 */ /* 0x001fe200078e020a */
[----:B------:R-:W-:Y:S02]  /*35ab0*/  PRMT R0, R4, 0x7632, R0 ;  /* 0x0000763204007816 */ /* 0x000fe40000000000 */
[----:B-1----:R-:W3:Y:S01]  /*35ac0*/  LDL.LU R4, [R1+0x12d0] ;  /* 0x0012d00001047983 */ /* 0x002ee20000300800 */
[----:B------:R-:W-:-:S03]  /*35ad0*/  ISETP.GE.AND P6, PT, R43, c[0x0][0x17c], PT ;  /* 0x00005f002b007a0c */ /* 0x000fc60003fc6270 */
[----:B------:R-:W4:Y:S04]  /*35ae0*/  LDL.LU R43, [R1+0x18] ;  /* 0x00001800012b7983 */ /* 0x000f280000300800 */
[----:B------:R-:W4:Y:S01]  /*35af0*/  LDL.LU R6, [R1+0x8] ;  /* 0x0000080001067983 */ /* 0x000f220000300800 */
[----:B------:R-:W-:Y:S02]  /*35b00*/  ISETP.LT.AND P4, PT, R27, c[0x0][0x178], !P3 ;  /* 0x00005e001b007a0c */ /* 0x000fe40005f81270 */
[----:B------:R-:W-:Y:S02]  /*35b10*/  ISETP.LT.AND P3, PT, R23, c[0x0][0x178], !P3 ;  /* 0x00005e0017007a0c */ /* 0x000fe40005f61270 */
[----:B------:R-:W-:Y:S02]  /*35b20*/  ISETP.LT.AND P5, PT, R5, c[0x0][0x178], !P1 ;  /* 0x00005e0005007a0c */ /* 0x000fe40004fa1270 */
[----:B------:R-:W-:Y:S01]  /*35b30*/  ISETP.LT.AND P2, PT, R56, c[0x0][0x178], !P1 ;  /* 0x00005e0038007a0c */ /* 0x000fe20004f41270 */
[----:B------:R-:W-:-:S06]  /*35b40*/  IMAD.WIDE R52, R3, 0x2, R8 ;  /* 0x0000000203347825 */ /* 0x000fcc00078e0208 */
[----:B------:R0:W-:Y:S04]  /*35b50*/  @P4 STG.E.U16 [R48.64], R58 ;  /* 0x0000003a30004986 */ /* 0x0001e8000c101506 */
[----:B------:R1:W-:Y:S01]  /*35b60*/  @P3 STG.E.U16 [R50.64], R59 ;  /* 0x0000003b32003986 */ /* 0x0003e2000c101506 */
[----:B------:R-:W-:Y:S02]  /*35b70*/  ISETP.LT.AND P3, PT, R27, c[0x0][0x178], !P1 ;  /* 0x00005e001b007a0c */ /* 0x000fe40004f61270 */
[----:B------:R-:W-:Y:S01]  /*35b80*/  ISETP.LT.AND P1, PT, R23, c[0x0][0x178], !P1 ;  /* 0x00005e0017007a0c */ /* 0x000fe20004f21270 */
[----:B------:R-:W-:Y:S01]  /*35b90*/  @P5 STG.E.U16 [R52.64], R54 ;  /* 0x0000003634005986 */ /* 0x000fe2000c101506 */
[----:B------:R-:W-:Y:S01]  /*35ba0*/  ISETP.LT.AND P5, PT, R5, c[0x0][0x178], !P0 ;  /* 0x00005e0005007a0c */ /* 0x000fe200047a1270 */
[----:B0-----:R-:W-:Y:S01]  /*35bb0*/  IMAD.WIDE R48, R3, 0x2, R46 ;  /* 0x0000000203307825 */ /* 0x001fe200078e022e */
[----:B------:R-:W-:-:S04]  /*35bc0*/  PRMT R61, R58, 0x7632, R61 ;  /* 0x000076323a3d7816 */ /* 0x000fc8000000003d */
[----:B------:R0:W-:Y:S01]  /*35bd0*/  @P2 STG.E.U16 [R48.64], R0 ;  /* 0x0000000030002986 */ /* 0x0001e2000c101506 */
[----:B------:R-:W-:Y:S01]  /*35be0*/  PRMT R60, R59, 0x7632, R60 ;  /* 0x000076323b3c7816 */ /* 0x000fe2000000003c */
[C---:B-1----:R-:W-:Y:S01]  /*35bf0*/  IMAD.WIDE R50, R3.reuse, 0x2, R10 ;  /* 0x0000000203327825 */ /* 0x042fe200078e020a */
[----:B0-----:R-:W-:-:S03]  /*35c00*/  IADD3 R0, R3, c[0x0][0x198], RZ ;  /* 0x0000660003007a10 */ /* 0x001fc60007ffe0ff */
[----:B------:R-:W-:-:S04]  /*35c10*/  IMAD.WIDE R48, R3, 0x2, R44 ;  /* 0x0000000203307825 */ /* 0x000fc800078e022c */
[----:B------:R-:W-:Y:S01]  /*35c20*/  IMAD.WIDE R52, R0, 0x2, R8 ;  /* 0x0000000200347825 */ /* 0x000fe200078e0208 */
[----:B------:R0:W-:Y:S01]  /*35c30*/  @P3 STG.E.U16 [R48.64], R61 ;  /* 0x0000003d30003986 */ /* 0x0001e2000c101506 */
[----:B------:R-:W-:-:S03]  /*35c40*/  ISETP.LT.AND P4, PT, R56, c[0x0][0x178], !P0 ;  /* 0x00005e0038007a0c */ /* 0x000fc60004781270 */
[----:B------:R1:W-:Y:S01]  /*35c50*/  @P1 STG.E.U16 [R50.64], R60 ;  /* 0x0000003c32001986 */ /* 0x0003e2000c101506 */
[----:B------:R-:W-:Y:S02]  /*35c60*/  ISETP.LT.AND P3, PT, R5, c[0x0][0x178], !P6 ;  /* 0x00005e0005007a0c */ /* 0x000fe40007761270 */
[C---:B------:R-:W-:Y:S01]  /*35c70*/  IADD3 R3, R0.reuse, c[0x0][0x198], RZ ;  /* 0x0000660000037a10 */ /* 0x040fe20007ffe0ff */
[----:B0-----:R-:W-:-:S04]  /*35c80*/  IMAD.WIDE R48, R0, 0x2, R44 ;  /* 0x0000000200307825 */ /* 0x001fc800078e022c */
[C---:B-1----:R-:W-:Y:S01]  /*35c90*/  IMAD.WIDE R50, R0.reuse, 0x2, R10 ;  /* 0x0000000200327825 */ /* 0x042fe200078e020a */
[----:B--2---:R0:W-:Y:S01]  /*35ca0*/  @P5 STG.E.U16 [R52.64], R7 ;  /* 0x0000000734005986 */ /* 0x0041e2000c101506 */
[----:B------:R-:W-:Y:S02]  /*35cb0*/  ISETP.LT.AND P5, PT, R27, c[0x0][0x178], !P0 ;  /* 0x00005e001b007a0c */ /* 0x000fe400047a1270 */
[----:B------:R-:W-:Y:S02]  /*35cc0*/  ISETP.LT.AND P0, PT, R23, c[0x0][0x178], !P0 ;  /* 0x00005e0017007a0c */ /* 0x000fe40004701270 */
[----:B------:R-:W-:Y:S01]  /*35cd0*/  ISETP.GE.AND P2, PT, R55, c[0x0][0x17c], PT ;  /* 0x00005f0037007a0c */ /* 0x000fe20003f46270 */
[----:B------:R-:W-:Y:S01]  /*35ce0*/  IMAD.WIDE R54, R0, 0x2, R46 ;  /* 0x0000000200367825 */ /* 0x000fe200078e022e */
[----:B------:R-:W-:-:S03]  /*35cf0*/  PRMT R61, R7, 0x7632, R61 ;  /* 0x00007632073d7816 */ /* 0x000fc6000000003d */
[----:B0-----:R-:W-:Y:S01]  /*35d00*/  IMAD.WIDE R52, R3, 0x2, R8 ;  /* 0x0000000203347825 */ /* 0x001fe200078e0208 */
[----:B------:R0:W-:Y:S01]  /*35d10*/  @P4 STG.E.U16 [R54.64], R57 ;  /* 0x0000003936004986 */ /* 0x0001e2000c101506 */
[----:B------:R-:W-:Y:S02]  /*35d20*/  PRMT R60, R57, 0x7632, R60 ;  /* 0x00007632393c7816 */ /* 0x000fe4000000003c */
[----:B---3--:R-:W-:Y:S02]  /*35d30*/  ISETP.GE.AND P1, PT, R4, c[0x0][0x17c], PT ;  /* 0x00005f0004007a0c */ /* 0x008fe40003f26270 */
[----:B------:R-:W2:Y:S04]  /*35d40*/  LDL.LU R4, [R1+0xd8] ;  /* 0x0000d80001047983 */ /* 0x000ea80000300800 */
[----:B------:R-:W3:Y:S04]  /*35d50*/  LDL.LU R59, [R1+0x58] ;  /* 0x00005800013b7983 */ /* 0x000ee80000300800 */
[----:B------:R-:W3:Y:S04]  /*35d60*/  LDL.LU R7, [R1+0x12d4] ;  /* 0x0012d40001077983 */ /* 0x000ee80000300800 */
[----:B----4-:R-:W-:Y:S04]  /*35d70*/  @P5 STG.E.U16 [R48.64], R43 ;  /* 0x0000002b30005986 */ /* 0x010fe8000c101506 */
[----:B------:R-:W-:Y:S04]  /*35d80*/  @P0 STG.E.U16 [R50.64], R6 ;  /* 0x0000000632000986 */ /* 0x000fe8000c101506 */
[----:B------:R-:W4:Y:S04]  /*35d90*/  LDL.LU R58, [R1+0x48] ;  /* 0x00004800013a7983 */ /* 0x000f280000300800 */
[----:B------:R1:W-:Y:S04]  /*35da0*/  @P3 STG.E.U16 [R52.64], R61 ;  /* 0x0000003d34003986 */ /* 0x0003e8000c101506 */
[----:B0-----:R-:W4:Y:S01]  /*35db0*/  LDL.LU R57, [R1+0x38] ;  /* 0x0000380001397983 */ /* 0x001f220000300800 */
[----:B-1----:R-:W-:-:S03]  /*35dc0*/  PRMT R52, R43, 0x7632, R52 ;  /* 0x000076322b347816 */ /* 0x002fc60000000034 */
[----:B------:R-:W4:Y:S01]  /*35dd0*/  LDL.LU R43, [R1+0x12d8] ;  /* 0x0012d800012b7983 */ /* 0x000f220000300800 */
[C---:B------:R-:W-:Y:S02]  /*35de0*/  ISETP.LT.AND P4, PT, R56.reuse, c[0x0][0x178], !P6 ;  /* 0x00005e0038007a0c */ /* 0x040fe40007781270 */
[----:B------:R-:W-:Y:S02]  /*35df0*/  ISETP.LT.AND P5, PT, R27, c[0x0][0x178], !P6 ;  /* 0x00005e001b007a0c */ /* 0x000fe400077a1270 */
[----:B------:R-:W-:Y:S01]  /*35e00*/  ISETP.LT.AND P6, PT, R23, c[0x0][0x178], !P6 ;  /* 0x00005e0017007a0c */ /* 0x000fe200077c1270 */
[----:B------:R-:W-:Y:S01]  /*35e10*/  IMAD.WIDE R54, R3, 0x2, R46 ;  /* 0x0000000203367825 */ /* 0x000fe200078e022e */
[----:B------:R-:W-:Y:S02]  /*35e20*/  ISETP.LT.AND P0, PT, R5, c[0x0][0x178], !P2 ;  /* 0x00005e0005007a0c */ /* 0x000fe40005701270 */
[----:B------:R-:W-:Y:S01]  /*35e30*/  ISETP.LT.AND P3, PT, R56, c[0x0][0x178], !P2 ;  /* 0x00005e0038007a0c */ /* 0x000fe20005761270 */
[C---:B------:R-:W-:Y:S01]  /*35e40*/  IMAD.WIDE R48, R3.reuse, 0x2, R44 ;  /* 0x0000000203307825 */ /* 0x040fe200078e022c */
[----:B------:R-:W-:-:S03]  /*35e50*/  IADD3 R0, R3, c[0x0][0x198], RZ ;  /* 0x0000660003007a10 */ /* 0x000fc60007ffe0ff */
[----:B------:R0:W-:Y:S01]  /*35e60*/  @P4 STG.E.U16 [R54.64], R60 ;  /* 0x0000003c36004986 */ /* 0x0001e2000c101506 */
[----:B------:R-:W-:-:S03]  /*35e70*/  IMAD.WIDE R50, R3, 0x2, R10 ;  /* 0x0000000203327825 */ /* 0x000fc600078e020a */
[----:B------:R1:W-:Y:S01]  /*35e80*/  @P5 STG.E.U16 [R48.64], R52 ;  /* 0x0000003430005986 */ /* 0x0003e2000c101506 */
[----:B0-----:R-:W-:Y:S01]  /*35e90*/  PRMT R54, R6, 0x7632, R54 ;  /* 0x0000763206367816 */ /* 0x001fe20000000036 */
[----:B-1----:R-:W-:-:S04]  /*35ea0*/  IMAD.WIDE R48, R0, 0x2, R8 ;  /* 0x0000000200307825 */ /* 0x002fc800078e0208 */
[----:B------:R0:W-:Y:S01]  /*35eb0*/  @P6 STG.E.U16 [R50.64], R54 ;  /* 0x0000003632006986 */ /* 0x0001e2000c101506 */
[C---:B------:R-:W-:Y:S01]  /*35ec0*/  IMAD.WIDE R52, R0.reuse, 0x2, R46 ;  /* 0x0000000200347825 */ /* 0x040fe200078e022e */
[----:B------:R-:W-:-:S03]  /*35ed0*/  IADD3 R3, R0, c[0x0][0x198], RZ ;  /* 0x0000660000037a10 */ /* 0x000fc60007ffe0ff */
[----:B0-----:R-:W-:Y:S01]  /*35ee0*/  IMAD.WIDE R50, R0, 0x2, R10 ;  /* 0x0000000200327825 */ /* 0x001fe200078e020a */
[----:B--2---:R0:W-:Y:S01]  /*35ef0*/  @P0 STG.E.U16 [R48.64], R4 ;  /* 0x0000000430000986 */ /* 0x0041e2000c101506 */
[----:B------:R-:W-:-:S03]  /*35f00*/  PRMT R54, R4, 0x7632, R54 ;  /* 0x0000763204367816 */ /* 0x000fc60000000036 */
[----:B---3--:R1:W-:Y:S01]  /*35f10*/  @P3 STG.E.U16 [R52.64], R59 ;  /* 0x0000003b34003986 */ /* 0x0083e2000c101506 */
[----:B------:R-:W-:-:S03]  /*35f20*/  ISETP.GE.AND P4, PT, R7, c[0x0][0x17c], PT ;  /* 0x00005f0007007a0c */ /* 0x000fc60003f86270 */
[----:B------:R-:W2:Y:S01]  /*35f30*/  LDL.LU R7, [R1+0x12dc] ;  /* 0x0012dc0001077983 */ /* 0x000ea20000300800 */
[----:B0-----:R-:W-:-:S03]  /*35f40*/  IMAD.WIDE R48, R0, 0x2, R44 ;  /* 0x0000000200307825 */ /* 0x001fc600078e022c */
[----:B------:R-:W3:Y:S01]  /*35f50*/  LDL.LU R6, [R1+0x118] ;  /* 0x0001180001067983 */ /* 0x000ee20000300800 */
[----:B------:R-:W-:-:S03]  /*35f60*/  PRMT R0, R59, 0x7632, R0 ;  /* 0x000076323b007816 */ /* 0x000fc60000000000 */
[----:B------:R-:W3:Y:S01]  /*35f70*/  LDL.LU R4, [R1+0xf8] ;  /* 0x0000f80001047983 */ /* 0x000ee20000300800 */
[----:B----4-:R-:W-:-:S03]  /*35f80*/  ISETP.GE.AND P3, PT, R43, c[0x0][0x17c], PT ;  /* 0x00005f002b007a0c */ /* 0x010fc60003f66270 */
[----:B------:R-:W4:Y:S04]  /*35f90*/  LDL.LU R43, [R1+0xe8] ;  /* 0x0000e800012b7983 */ /* 0x000f280000300800 */
[----:B-1----:R-:W4:Y:S04]  /*35fa0*/  LDL.LU R59, [R1+0x68] ;  /* 0x00006800013b7983 */ /* 0x002f280000300800 */
[----:B------:R-:W4:Y:S01]  /*35fb0*/  LDL.LU R55, [R1+0x12e0] ;  /* 0x0012e00001377983 */ /* 0x000f220000300800 */
[----:B------:R-:W-:Y:S02]  /*35fc0*/  ISETP.LT.AND P5, PT, R27, c[0x0][0x178], !P2 ;  /* 0x00005e001b007a0c */ /* 0x000fe400057a1270 */
[----:B------:R-:W-:-:S02]  /*35fd0*/  ISETP.LT.AND P2, PT, R23, c[0x0][0x178], !P2 ;  /* 0x00005e0017007a0c */ /* 0x000fc40005741270 */
[----:B------:R-:W-:Y:S02]  /*35fe0*/  ISETP.LT.AND P6, PT, R5, c[0x0][0x178], !P1 ;  /* 0x00005e0005007a0c */ /* 0x000fe40004fc1270 */
[----:B------:R-:W-:Y:S01]  /*35ff0*/  ISETP.LT.AND P0, PT, R56, c[0x0][0x178], !P1 ;  /* 0x00005e0038007a0c */ /* 0x000fe20004f01270 */
[----:B------:R-:W-:-:S06]  /*36000*/  IMAD.WIDE R52, R3, 0x2, R8 ;  /* 0x0000000203347825 */ /* 0x000fcc00078e0208 */
[----:B------:R0:W-:Y:S01]  /*36010*/  @P5 STG.E.U16 [R48.64], R58 ;  /* 0x0000003a30005986 */ /* 0x0001e2000c101506 */
[----:B------:R-:W-:-:S03]  /*36020*/  ISETP.LT.AND P5, PT, R27, c[0x0][0x178], !P1 ;  /* 0x00005e001b007a0c */ /* 0x000fc60004fa1270 */
[----:B------:R1:W-:Y:S01]  /*36030*/  @P2 STG.E.U16 [R50.64], R57 ;  /* 0x0000003932002986 */ /* 0x0003e2000c101506 */
[----:B------:R-:W-:-:S03]  /*36040*/  ISETP.LT.AND P1, PT, R23, c[0x0][0x178], !P1 ;  /* 0x00005e0017007a0c */ /* 0x000fc60004f21270 */
[----:B------:R1:W-:Y:S01]  /*36050*/  @P6 STG.E.U16 [R52.64], R54 ;  /* 0x0000003634006986 */ /* 0x0003e2000c101506 */
[----:B------:R-:W-:Y:S02]  /*36060*/  ISETP.LT.AND P6, PT, R5, c[0x0][0x178], !P4 ;  /* 0x00005e0005007a0c */ /* 0x000fe400067c1270 */
[----:B------:R-:W-:Y:S01]  /*36070*/  ISETP.LT.AND P2, PT, R56, c[0x0][0x178], !P4 ;  /* 0x00005e0038007a0c */ /* 0x000fe20006741270 */
[----:B0-----:R-:W-:-:S04]  /*36080*/  IMAD.WIDE R48, R3, 0x2, R44 ;  /* 0x0000000203307825 */ /* 0x001fc800078e022c */
[----:B-1----:R-:W-:Y:S01]  /*36090*/  IMAD.WIDE R50, R3, 0x2, R46 ;  /* 0x0000000203327825 */ /* 0x002fe200078e022e */
[----:B------:R-:W-:-:S04]  /*360a0*/  PRMT R52, R58, 0x7632, R52 ;  /* 0x000076323a347816 */ /* 0x000fc80000000034 */
[----:B------:R0:W-:Y:S01]  /*360b0*/  @P0 STG.E.U16 [R50.64], R0 ;  /* 0x0000000032000986 */ /* 0x0001e2000c101506 */
[----:B------:R-:W-:-:S03]  /*360c0*/  PRMT R54, R57, 0x7632, R54 ;  /* 0x0000763239367816 */ /* 0x000fc60000000036 */
[----:B------:R1:W-:Y:S04]  /*360d0*/  @P5 STG.E.U16 [R48.64], R52 ;  /* 0x0000003430005986 */ /* 0x0003e8000c101506 */
[----:B------:R-:W4:Y:S01]  /*360e0*/  LDL.LU R57, [R1+0x1c8] ;  /* 0x0001c80001397983 */ /* 0x000f220000300800 */
[C---:B0-----:R-:W-:Y:S01]  /*360f0*/  IADD3 R0, R3.reuse, c[0x0][0x198], RZ ;  /* 0x0000660003007a10 */ /* 0x041fe20007ffe0ff */
[----:B-1----:R-:W-:-:S04]  /*36100*/  IMAD.WIDE R48, R3, 0x2, R10 ;  /* 0x0000000203307825 */ /* 0x002fc800078e020a */
[C---:B------:R-:W-:Y:S01]  /*36110*/  IMAD.WIDE R50, R0.reuse, 0x2, R8 ;  /* 0x0000000200327825 */ /* 0x040fe200078e0208 */
[----:B------:R0:W-:Y:S03]  /*36120*/  @P1 STG.E.U16 [R48.64], R54 ;  /* 0x0000003630001986 */ /* 0x0001e6000c101506 */
[C---:B------:R-:W-:Y:S01]  /*36130*/  IMAD.WIDE R52, R0.reuse, 0x2, R46 ;  /* 0x0000000200347825 */ /* 0x040fe200078e022e */
[----:B------:R-:W-:-:S03]  /*36140*/  IADD3 R3, R0, c[0x0][0x198], RZ ;  /* 0x0000660000037a10 */ /* 0x000fc60007ffe0ff */
[----:B0-----:R-:W-:Y:S01]  /*36150*/  IMAD.WIDE R48, R0, 0x2, R44 ;  /* 0x0000000200307825 */ /* 0x001fe200078e022c */
[----:B--2---:R-:W-:Y:S02]  /*36160*/  ISETP.GE.AND P0, PT, R7, c[0x0][0x17c], PT ;  /* 0x00005f0007007a0c */ /* 0x004fe40003f06270 */
[----:B------:R-:W2:Y:S04]  /*36170*/  LDL.LU R7, [R1+0x138] ;  /* 0x0001380001077983 */ /* 0x000ea80000300800 */
[----:B---3--:R0:W-:Y:S04]  /*36180*/  @P6 STG.E.U16 [R50.64], R6 ;  /* 0x0000000632006986 */ /* 0x0081e8000c101506 */
[----:B------:R1:W-:Y:S01]  /*36190*/  @P2 STG.E.U16 [R52.64], R4 ;  /* 0x0000000434002986 */ /* 0x0003e2000c101506 */
[----:B------:R-:W-:-:S02]  /*361a0*/  PRMT R54, R6, 0x7632, R54 ;  /* 0x0000763206367816 */ /* 0x000fc40000000036 */
[----:B----4-:R-:W-:Y:S02]  /*361b0*/  ISETP.GE.AND P2, PT, R55, c[0x0][0x17c], PT ;  /* 0x00005f0037007a0c */ /* 0x010fe40003f46270 */
[----:B------:R-:W3:Y:S04]  /*361c0*/  LDL.LU R55, [R1+0x12e4] ;  /* 0x0012e40001377983 */ /* 0x000ee80000300800 */
[----:B0-----:R-:W4:Y:S01]  /*361d0*/  LDL.LU R6, [R1+0x12e8] ;  /* 0x0012e80001067983 */ /* 0x001f220000300800 */
[----:B------:R-:W-:Y:S01]  /*361e0*/  IMAD.WIDE R50, R0, 0x2, R10 ;  /* 0x0000000200327825 */ /* 0x000fe200078e020a */
[----:B------:R-:W-:Y:S02]  /*361f0*/  PRMT R0, R4, 0x7632, R0 ;  /* 0x0000763204007816 */ /* 0x000fe40000000000 */
[----:B------:R-:W4:Y:S04]  /*36200*/  LDL.LU R58, [R1+0x128] ;  /* 0x00012800013a7983 */ /* 0x000f280000300800 */
[----:B-1----:R-:W4:Y:S01]  /*36210*/  LDL.LU R4, [R1+0x108] ;  /* 0x0001080001047983 */ /* 0x002f220000300800 */
[----:B------:R-:W-:-:S02]  /*36220*/  ISETP.LT.AND P5, PT, R27, c[0x0][0x178], !P4 ;  /* 0x00005e001b007a0c */ /* 0x000fc400067a1270 */
        /* <DEDUP_REMOVED lines=11> */
[----:B------:R-:W-:-:S04]  /*362e0*/  ISETP.LT.AND P5, PT, R56, c[0x0][0x178], !P0 ;  /* 0x00005e0038007a0c */ /* 0x000fc800047a1270 */
[----:B------:R0:W-:Y:S01]  /*362f0*/  @P1 STG.E.U16 [R48.64], R0 ;  /* 0x0000000030001986 */ /* 0x0001e2000c101506 */
[----:B------:R-:W-:Y:S01]  /*36300*/  PRMT R61, R43, 0x7632, R61 ;  /* 0x000076322b3d7816 */ /* 0x000fe2000000003d */
[----:B-1----:R-:W-:Y:S01]  /*36310*/  IMAD.WIDE R50, R3, 0x2, R10 ;  /* 0x0000000203327825 */ /* 0x002fe200078e020a */
[----:B------:R-:W-:Y:S01]  /*36320*/  PRMT R60, R59, 0x7632, R60 ;  /* 0x000076323b3c7816 */ /* 0x000fe2000000003c */
[----:B------:R-:W4:Y:S04]  /*36330*/  LDL.LU R43, [R1+0x14bc] ;  /* 0x0014bc00012b7983 */ /* 0x000f280000300800 */
[----:B------:R-:W4:Y:S01]  /*36340*/  LDL.LU R59, [R1+0x14b8] ;  /* 0x0014b800013b7983 */ /* 0x000f220000300800 */
[C---:B0-----:R-:W-:Y:S01]  /*36350*/  IADD3 R0, R3.reuse, c[0x0][0x198], RZ ;  /* 0x0000660003007a10 */ /* 0x041fe20007ffe0ff */
[----:B------:R-:W-:-:S04]  /*36360*/  IMAD.WIDE R48, R3, 0x2, R44 ;  /* 0x0000000203307825 */ /* 0x000fc800078e022c */
[C---:B------:R-:W-:Y:S01]  /*36370*/  IMAD.WIDE R52, R0.reuse, 0x2, R8 ;  /* 0x0000000200347825 */ /* 0x040fe200078e0208 */
[----:B------:R0:W-:Y:S04]  /*36380*/  @P4 STG.E.U16 [R48.64], R61 ;  /* 0x0000003d30004986 */ /* 0x0001e8000c101506 */
[----:B------:R1:W-:Y:S01]  /*36390*/  @P3 STG.E.U16 [R50.64], R60 ;  /* 0x0000003c32003986 */ /* 0x0003e2000c101506 */
[----:B------:R-:W-:-:S03]  /*363a0*/  IADD3 R3, R0, c[0x0][0x198], RZ ;  /* 0x0000660000037a10 */ /* 0x000fc60007ffe0ff */
[----:B------:R1:W-:Y:S01]  /*363b0*/  @P6 STG.E.U16 [R52.64], R57 ;  /* 0x0000003934006986 */ /* 0x0003e2000c101506 */
[----:B0-----:R-:W-:Y:S01]  /*363c0*/  PRMT R61, R57, 0x7632, R61 ;  /* 0x00007632393d7816 */ /* 0x001fe2000000003d */
[----:B------:R-:W-:-:S04]  /*363d0*/  IMAD.WIDE R48, R0, 0x2, R44 ;  /* 0x0000000200307825 */ /* 0x000fc800078e022c */
[C---:B-1----:R-:W-:Y:S01]  /*363e0*/  IMAD.WIDE R50, R0.reuse, 0x2, R10 ;  /* 0x0000000200327825 */ /* 0x042fe200078e020a */
[----:B------:R-:W-:Y:S02]  /*363f0*/  ISETP.LT.AND P6, PT, R27, c[0x0][0x178], !P0 ;  /* 0x00005e001b007a0c */ /* 0x000fe400047c1270 */
[----:B------:R-:W-:Y:S02]  /*36400*/  ISETP.LT.AND P0, PT, R23, c[0x0][0x178], !P0 ;  /* 0x00005e0017007a0c */ /* 0x000fe40004701270 */
[----:B------:R-:W-:Y:S01]  /*36410*/  ISETP.LT.AND P4, PT, R5, c[0x0][0x178], !P2 ;  /* 0x00005e0005007a0c */ /* 0x000fe20005781270 */
[----:B------:R-:W-:Y:S01]  /*36420*/  IMAD.WIDE R52, R3, 0x2, R8 ;  /* 0x0000000203347825 */ /* 0x000fe200078e0208 */
[----:B--2---:R-:W-:Y:S02]  /*36430*/  PRMT R60, R7, 0x7632, R60 ;  /* 0x00007632073c7816 */ /* 0x004fe4000000003c */
[----:B---3--:R-:W-:Y:S01]  /*36440*/  ISETP.GE.AND P1, PT, R55, c[0x0][0x17c], PT ;  /* 0x00005f0037007a0c */ /* 0x008fe20003f26270 */
[----:B------:R-:W-:Y:S01]  /*36450*/  IMAD.WIDE R54, R0, 0x2, R46 ;  /* 0x0000000200367825 */ /* 0x000fe200078e022e */
[----:B----4-:R-:W-:-:S02]  /*36460*/  ISETP.GE.AND P3, PT, R6, c[0x0][0x17c], PT ;  /* 0x00005f0006007a0c */ /* 0x010fc40003f66270 */
[----:B------:R-:W2:Y:S04]  /*36470*/  LDL.LU R6, [R1+0xcc] ;  /* 0x0000cc0001067983 */ /* 0x000ea80000300800 */
[----:B------:R0:W-:Y:S04]  /*36480*/  @P5 STG.E.U16 [R54.64], R7 ;  /* 0x0000000736005986 */ /* 0x0001e8000c101506 */
[----:B------:R-:W3:Y:S04]  /*36490*/  LDL.LU R57, [R1+0x2c] ;  /* 0x00002c0001397983 */ /* 0x000ee80000300800 */
[----:B0-----:R-:W4:Y:S04]  /*364a0*/  LDL.LU R7, [R1+0x1c] ;  /* 0x00001c0001077983 */ /* 0x001f280000300800 */
[----:B------:R-:W3:Y:S04]  /*364b0*/  LDL.LU R0, [R1+0x12ec] ;  /* 0x0012ec0001007983 */ /* 0x000ee80000300800 */
[----:B------:R-:W-:Y:S04]  /*364c0*/  @P6 STG.E.U16 [R48.64], R58 ;  /* 0x0000003a30006986 */ /* 0x000fe8000c101506 */
[----:B------:R-:W-:Y:S04]  /*364d0*/  @P0 STG.E.U16 [R50.64], R4 ;  /* 0x0000000432000986 */ /* 0x000fe8000c101506 */
[----:B------:R0:W-:Y:S04]  /*364e0*/  @P4 STG.E.U16 [R52.64], R61 ;  /* 0x0000003d34004986 */ /* 0x0001e8000c101506 */
[----:B0-----:R-:W4:Y:S01]  /*364f0*/  LDL.LU R61, [R1+0x12f0] ;  /* 0x0012f000013d7983 */ /* 0x001f220000300800 */
[----:B------:R-:W-:-:S02]  /*36500*/  ISETP.LT.AND P5, PT, R56, c[0x0][0x178], !P2 ;  /* 0x00005e0038007a0c */ /* 0x000fc400057a1270 */
[----:B------:R-:W-:Y:S01]  /*36510*/  ISETP.LT.AND P6, PT, R27, c[0x0][0x178], !P2 ;  /* 0x00005e001b007a0c */ /* 0x000fe200057c1270 */
[----:B------:R-:W-:Y:S01]  /*36520*/  IMAD.WIDE R54, R3, 0x2, R46 ;  /* 0x0000000203367825 */ /* 0x000fe200078e022e */
[----:B------:R-:W-:Y:S02]  /*36530*/  ISETP.LT.AND P2, PT, R23, c[0x0][0x178], !P2 ;  /* 0x00005e0017007a0c */ /* 0x000fe40005741270 */
[----:B------:R-:W-:Y:S01]  /*36540*/  PRMT R52, R58, 0x7632, R52 ;  /* 0x000076323a347816 */ /* 0x000fe20000000034 */
[----:B------:R-:W-:Y:S01]  /*36550*/  IMAD.WIDE R48, R3, 0x2, R44 ;  /* 0x0000000203307825 */ /* 0x000fe200078e022c */
[----:B------:R-:W-:Y:S01]  /*36560*/  ISETP.LT.AND P4, PT, R5, c[0x0][0x178], !P1 ;  /* 0x00005e0005007a0c */ /* 0x000fe20004f81270 */
[----:B------:R-:W4:Y:S04]  /*36570*/  LDL.LU R58, [R1+0xc] ;  /* 0x00000c00013a7983 */ /* 0x000f280000300800 */
[----:B------:R0:W-:Y:S01]  /*36580*/  @P5 STG.E.U16 [R54.64], R60 ;  /* 0x0000003c36005986 */ /* 0x0001e2000c101506 */
[----:B------:R-:W-:Y:S01]  /*36590*/  ISETP.LT.AND P5, PT, R56, c[0x0][0x178], !P1 ;  /* 0x00005e0038007a0c */ /* 0x000fe20004fa1270 */
[----:B------:R-:W-:-:S02]  /*365a0*/  IMAD.WIDE R50, R3, 0x2, R10 ;  /* 0x0000000203327825 */ /* 0x000fc400078e020a */
[----:B------:R1:W-:Y:S01]  /*365b0*/  @P6 STG.E.U16 [R48.64], R52 ;  /* 0x0000003430006986 */ /* 0x0003e2000c101506 */
[----:B------:R-:W-:Y:S02]  /*365c0*/  ISETP.LT.AND P6, PT, R27, c[0x0][0x178], !P1 ;  /* 0x00005e001b007a0c */ /* 0x000fe40004fc1270 */
[----:B0-----:R-:W-:Y:S02]  /*365d0*/  PRMT R54, R4, 0x7632, R54 ;  /* 0x0000763204367816 */ /* 0x001fe40000000036 */
[----:B------:R-:W4:Y:S04]  /*365e0*/  LDL.LU R4, [R1+0x14b4] ;  /* 0x0014b40001047983 */ /* 0x000f280000300800 */
[----:B------:R0:W-:Y:S01]  /*365f0*/  @P2 STG.E.U16 [R50.64], R54 ;  /* 0x0000003632002986 */ /* 0x0001e2000c101506 */
[----:B--2---:R-:W-:-:S02]  /*36600*/  PRMT R60, R6, 0x7632, R60 ;  /* 0x00007632063c7816 */ /* 0x004fc4000000003c */
[----:B---3--:R-:W-:Y:S02]  /*36610*/  ISETP.GE.AND P0, PT, R0, c[0x0][0x17c], PT ;  /* 0x00005f0000007a0c */ /* 0x008fe40003f06270 */
[----:B------:R-:W-:-:S05]  /*36620*/  IADD3 R0, R3, c[0x0][0x198], RZ ;  /* 0x0000660003007a10 */ /* 0x000fca0007ffe0ff */
[----:B-1----:R-:W-:-:S04]  /*36630*/  IMAD.WIDE R48, R0, 0x2, R8 ;  /* 0x0000000200307825 */ /* 0x002fc800078e0208 */
[C---:B------:R-:W-:Y:S01]  /*36640*/  IMAD.WIDE R52, R0.reuse, 0x2, R46 ;  /* 0x0000000200347825 */ /* 0x040fe200078e022e */
[----:B------:R1:W-:Y:S01]  /*36650*/  @P4 STG.E.U16 [R48.64], R6 ;  /* 0x0000000630004986 */ /* 0x0003e2000c101506 */
[----:B0-----:R-:W-:Y:S02]  /*36660*/  PRMT R54, R57, 0x7632, R54 ;  /* 0x0000763239367816 */ /* 0x001fe40000000036 */
[----:B----4-:R-:W-:Y:S01]  /*36670*/  PRMT R55, R7, 0x7632, R55 ;  /* 0x0000763207377816 */ /* 0x010fe20000000037 */
[----:B------:R0:W-:Y:S01]  /*36680*/  @P5 STG.E.U16 [R52.64], R57 ;  /* 0x0000003934005986 */ /* 0x0001e2000c101506 */
[----:B-1----:R-:W-:-:S03]  /*36690*/  IMAD.WIDE R48, R0, 0x2, R44 ;  /* 0x0000000200307825 */ /* 0x002fc600078e022c */
[----:B------:R-:W2:Y:S01]  /*366a0*/  LDL.LU R6, [R1+0xdc] ;  /* 0x0000dc0001067983 */ /* 0x000ea20000300800 */
[----:B------:R-:W-:-:S03]  /*366b0*/  ISETP.GE.AND P2, PT, R61, c[0x0][0x17c], PT ;  /* 0x00005f003d007a0c */ /* 0x000fc60003f46270 */
[----:B0-----:R-:W3:Y:S04]  /*366c0*/  LDL.LU R57, [R1+0x5c] ;  /* 0x00005c0001397983 */ /* 0x001ee80000300800 */
[----:B------:R0:W-:Y:S04]  /*366d0*/  @P6 STG.E.U16 [R48.64], R7 ;  /* 0x0000000730006986 */ /* 0x0001e8000c101506 */
[----:B0-----:R-:W4:Y:S04]  /*366e0*/  LDL.LU R7, [R1+0x12f8] ;  /* 0x0012f80001077983 */ /* 0x001f280000300800 */
[----:B------:R-:W4:Y:S01]  /*366f0*/  LDL.LU R61, [R1+0x4c] ;  /* 0x00004c00013d7983 */ /* 0x000f220000300800 */
[----:B------:R-:W-:-:S02]  /*36700*/  ISETP.LT.AND P1, PT, R23, c[0x0][0x178], !P1 ;  /* 0x00005e0017007a0c */ /* 0x000fc40004f21270 */
[----:B------:R-:W-:Y:S02]  /*36710*/  ISETP.LT.AND P4, PT, R5, c[0x0][0x178], !P3 ;  /* 0x00005e0005007a0c */ /* 0x000fe40005f81270 */
[----:B------:R-:W-:Y:S02]  /*36720*/  ISETP.LT.AND P5, PT, R56, c[0x0][0x178], !P3 ;  /* 0x00005e0038007a0c */ /* 0x000fe40005fa1270 */
[C---:B------:R-:W-:Y:S01]  /*36730*/  IADD3 R3, R0.reuse, c[0x0][0x198], RZ ;  /* 0x0000660000037a10 */ /* 0x040fe20007ffe0ff */
[----:B------:R-:W-:Y:S01]  /*36740*/  IMAD.WIDE R48, R0, 0x2, R10 ;  /* 0x0000000200307825 */ /* 0x000fe200078e020a */
[----:B------:R-:W-:Y:S02]  /*36750*/  ISETP.LT.AND P6, PT, R27, c[0x0][0x178], !P3 ;  /* 0x00005e001b007a0c */ /* 0x000fe40005fc1270 */
[----:B------:R-:W-:Y:S01]  /*36760*/  ISETP.LT.AND P3, PT, R23, c[0x0][0x178], !P3 ;  /* 0x00005e0017007a0c */ /* 0x000fe20005f61270 */
[C---:B------:R-:W-:Y:S01]  /*36770*/  IMAD.WIDE R50, R3.reuse, 0x2, R8 ;  /* 0x0000000203327825 */ /* 0x040fe200078e0208 */
[----:B------:R-:W-:Y:S01]  /*36780*/  PRMT R0, R58, 0x7632, R0 ;  /* 0x000076323a007816 */ /* 0x000fe20000000000 */
[----:B------:R0:W-:Y:S02]  /*36790*/  @P1 STG.E.U16 [R48.64], R58 ;  /* 0x0000003a30001986 */ /* 0x0001e4000c101506 */
[----:B------:R-:W-:-:S02]  /*367a0*/  IMAD.WIDE R52, R3, 0x2, R46 ;  /* 0x0000000203347825 */ /* 0x000fc400078e022e */
[----:B------:R1:W-:Y:S01]  /*367b0*/  @P4 STG.E.U16 [R50.64], R60 ;  /* 0x0000003c32004986 */ /* 0x0003e2000c101506 */
[----:B------:R-:W-:-:S03]  /*367c0*/  ISETP.LT.AND P4, PT, R5, c[0x0][0x178], !P0 ;  /* 0x00005e0005007a0c */ /* 0x000fc60004781270 */
[----:B------:R1:W-:Y:S04]  /*367d0*/  @P5 STG.E.U16 [R52.64], R54 ;  /* 0x0000003634005986 */ /* 0x0003e8000c101506 */
[----:B0-----:R-:W4:Y:S01]  /*367e0*/  LDL.LU R58, [R1+0x3c] ;  /* 0x00003c00013a7983 */ /* 0x001f220000300800 */
[----:B------:R-:W-:-:S04]  /*367f0*/  IMAD.WIDE R48, R3, 0x2, R10 ;  /* 0x0000000203307825 */ /* 0x000fc800078e020a */
[C---:B-1----:R-:W-:Y:S01]  /*36800*/  IMAD.WIDE R50, R3.reuse, 0x2, R44 ;  /* 0x0000000203327825 */ /* 0x042fe200078e022c */
[----:B------:R-:W-:Y:S01]  /*36810*/  IADD3 R3, R3, c[0x0][0x198], RZ ;  /* 0x0000660003037a10 */ /* 0x000fe20007ffe0ff */
[----:B------:R-:W4:Y:S01]  /*36820*/  LDL.LU R53, [R1+0x12f4] ;  /* 0x0012f40001357983 */ /* 0x000f220000300800 */
[----:B------:R-:W-:-:S03]  /*36830*/  ISETP.LT.AND P5, PT, R56, c[0x0][0x178], !P0 ;  /* 0x00005e0038007a0c */ /* 0x000fc600047a1270 */
[----:B------:R-:W-:Y:S01]  /*36840*/  @P6 STG.E.U16 [R50.64], R55 ;  /* 0x0000003732006986 */ /* 0x000fe2000c101506 */
[----:B------:R-:W-:-:S03]  /*36850*/  ISETP.LT.AND P6, PT, R27, c[0x0][0x178], !P0 ;  /* 0x00005e001b007a0c */ /* 0x000fc600047c1270 */
[----:B------:R0:W-:Y:S02]  /*36860*/  @P3 STG.E.U16 [R48.64], R0 ;  /* 0x0000000030003986 */ /* 0x0001e4000c101506 */
[----:B0-----:R-:W-:-:S04]  /*36870*/  IMAD.WIDE R48, R3, 0x2, R8 ;  /* 0x0000000203307825 */ /* 0x001fc800078e0208 */
[----:B------:R-:W-:Y:S01]  /*36880*/  IMAD.WIDE R50, R3, 0x2, R46 ;  /* 0x0000000203327825 */ /* 0x000fe200078e022e */
[----:B--2---:R0:W-:Y:S01]  /*36890*/  @P4 STG.E.U16 [R48.64], R6 ;  /* 0x0000000630004986 */ /* 0x0041e2000c101506 */
[----:B------:R-:W-:Y:S02]  /*368a0*/  PRMT R0, R6, 0x7632, R0 ;  /* 0x0000763206007816 */ /* 0x000fe40000000000 */
[----:B---3--:R-:W-:Y:S01]  /*368b0*/  PRMT R52, R57, 0x7632, R52 ;  /* 0x0000763239347816 */ /* 0x008fe20000000034 */
[----:B------:R1:W-:Y:S01]  /*368c0*/  @P5 STG.E.U16 [R50.64], R57 ;  /* 0x0000003932005986 */ /* 0x0003e2000c101506 */
[----:B0-----:R-:W-:Y:S01]  /*368d0*/  IMAD.WIDE R48, R3, 0x2, R44 ;  /* 0x0000000203307825 */ /* 0x001fe200078e022c */
[----:B----4-:R-:W-:Y:S02]  /*368e0*/  ISETP.GE.AND P3, PT, R7, c[0x0][0x17c], PT ;  /* 0x00005f0007007a0c */ /* 0x010fe40003f66270 */
[----:B------:R-:W2:Y:S01]  /*368f0*/  LDL.LU R7, [R1+0x11c] ;  /* 0x00011c0001077983 */ /* 0x000ea20000300800 */
[----:B------:R-:W-:-:S03]  /*36900*/  PRMT R55, R61, 0x7632, R55 ;  /* 0x000076323d377816 */ /* 0x000fc60000000037 */
[----:B------:R-:W3:Y:S04]  /*36910*/  LDL.LU R6, [R1+0xfc] ;  /* 0x0000fc0001067983 */ /* 0x000ee80000300800 */
[----:B-1----:R-:W4:Y:S04]  /*36920*/  LDL.LU R57, [R1+0xec] ;  /* 0x0000ec0001397983 */ /* 0x002f280000300800 */
[----:B------:R0:W-:Y:S04]  /*36930*/  @P6 STG.E.U16 [R48.64], R61 ;  /* 0x0000003d30006986 */ /* 0x0001e8000c101506 */
[----:B0-----:R-:W4:Y:S01]  /*36940*/  LDL.LU R61, [R1+0x12fc] ;  /* 0x0012fc00013d7983 */ /* 0x001f220000300800 */
[----:B------:R-:W-:Y:S01]  /*36950*/  ISETP.LT.AND P0, PT, R23, c[0x0][0x178], !P0 ;  /* 0x00005e0017007a0c */ /* 0x000fe20004701270 */
[----:B------:R-:W-:Y:S01]  /*36960*/  IMAD.WIDE R50, R3, 0x2, R10 ;  /* 0x0000000203327825 */ /* 0x000fe200078e020a */
[----:B------:R-:W-:-:S02]  /*36970*/  ISETP.LT.AND P4, PT, R5, c[0x0][0x178], !P2 ;  /* 0x00005e0005007a0c */ /* 0x000fc40005781270 */
[----:B------:R-:W-:Y:S02]  /*36980*/  ISETP.LT.AND P5, PT, R56, c[0x0][0x178], !P2 ;  /* 0x00005e0038007a0c */ /* 0x000fe400057a1270 */
[----:B------:R-:W-:-:S05]  /*36990*/  IADD3 R3, R3, c[0x0][0x198], RZ ;  /* 0x0000660003037a10 */ /* 0x000fca0007ffe0ff */
[----:B------:R-:W-:Y:S02]  /*369a0*/  IMAD.WIDE R48, R3, 0x2, R8 ;  /* 0x0000000203307825 */ /* 0x000fe400078e0208 */
[----:B------:R0:W-:Y:S01]  /*369b0*/  @P0 STG.E.U16 [R50.64], R58 ;  /* 0x0000003a32000986 */ /* 0x0001e2000c101506 */
[----:B------:R-:W-:Y:S02]  /*369c0*/  ISETP.LT.AND P0, PT, R27, c[0x0][0x178], !P2 ;  /* 0x00005e001b007a0c */ /* 0x000fe40005701270 */
[----:B------:R-:W-:Y:S02]  /*369d0*/  ISETP.LT.AND P2, PT, R23, c[0x0][0x178], !P2 ;  /* 0x00005e0017007a0c */ /* 0x000fe40005741270 */
[----:B------:R-:W-:Y:S01]  /*369e0*/  ISETP.GE.AND P1, PT, R53, c[0x0][0x17c], PT ;  /* 0x00005f0035007a0c */ /* 0x000fe20003f26270 */
[----:B------:R1:W-:Y:S01]  /*369f0*/  @P4 STG.E.U16 [R48.64], R0 ;  /* 0x0000000030004986 */ /* 0x0003e2000c101506 */
[----:B0-----:R-:W-:Y:S02]  /*36a00*/  IMAD.WIDE R50, R3, 0x2, R46 ;  /* 0x0000000203327825 */ /* 0x001fe400078e022e */
[----:B------:R-:W-:-:S02]  /*36a10*/  ISETP.LT.AND P6, PT, R5, c[0x0][0x178], !P1 ;  /* 0x00005e0005007a0c */ /* 0x000fc40004fc1270 */
[----:B------:R-:W-:Y:S01]  /*36a20*/  ISETP.LT.AND P4, PT, R56, c[0x0][0x178], !P1 ;  /* 0x00005e0038007a0c */ /* 0x000fe20004f81270 */
[----:B------:R0:W-:Y:S01]  /*36a30*/  @P5 STG.E.U16 [R50.64], R52 ;  /* 0x0000003432005986 */ /* 0x0001e2000c101506 */
[----:B-1----:R-:W-:Y:S01]  /*36a40*/  IMAD.WIDE R48, R3, 0x2, R44 ;  /* 0x0000000203307825 */ /* 0x002fe200078e022c */
[----:B------:R-:W-:Y:S02]  /*36a50*/  ISETP.LT.AND P5, PT, R27, c[0x0][0x178], !P1 ;  /* 0x00005e001b007a0c */ /* 0x000fe40004fa1270 */
[----:B------:R-:W-:Y:S02]  /*36a60*/  PRMT R54, R58, 0x7632, R54 ;  /* 0x000076323a367816 */ /* 0x000fe40000000036 */
[C---:B------:R-:W-:Y:S01]  /*36a70*/  IADD3 R0, R3.reuse, c[0x0][0x198], RZ ;  /* 0x0000660003007a10 */ /* 0x040fe20007ffe0ff */
[----:B------:R1:W-:Y:S04]  /*36a80*/  @P0 STG.E.U16 [R48.64], R55 ;  /* 0x0000003730000986 */ /* 0x0003e8000c101506 */
[----:B------:R-:W4:Y:S01]  /*36a90*/  LDL.LU R58, [R1+0x1300] ;  /* 0x00130000013a7983 */ /* 0x000f220000300800 */
[----:B0-----:R-:W-:-:S04]  /*36aa0*/  IMAD.WIDE R50, R3, 0x2, R10 ;  /* 0x0000000203327825 */ /* 0x001fc800078e020a */
[C---:B------:R-:W-:Y:S01]  /*36ab0*/  IMAD.WIDE R52, R0.reuse, 0x2, R8 ;  /* 0x0000000200347825 */ /* 0x040fe200078e0208 */
[----:B------:R0:W-:Y:S03]  /*36ac0*/  @P2 STG.E.U16 [R50.64], R54 ;  /* 0x0000003632002986 */ /* 0x0001e6000c101506 */
[C---:B-1----:R-:W-:Y:S01]  /*36ad0*/  IMAD.WIDE R48, R0.reuse, 0x2, R44 ;  /* 0x0000000200307825 */ /* 0x042fe200078e022c */
[----:B------:R-:W-:-:S03]  /*36ae0*/  IADD3 R3, R0, c[0x0][0x198], RZ ;  /* 0x0000660000037a10 */ /* 0x000fc60007ffe0ff */
[----:B0-----:R-:W-:Y:S01]  /*36af0*/  IMAD.WIDE R50, R0, 0x2, R46 ;  /* 0x0000000200327825 */ /* 0x001fe200078e022e */
[----:B--2---:R0:W-:Y:S01]  /*36b00*/  @P6 STG.E.U16 [R52.64], R7 ;  /* 0x0000000734006986 */ /* 0x0041e2000c101506 */
[----:B------:R-:W-:-:S03]  /*36b10*/  PRMT R54, R7, 0x7632, R54 ;  /* 0x0000763207367816 */ /* 0x000fc60000000036 */
[----:B---3--:R-:W-:Y:S04]  /*36b20*/  @P4 STG.E.U16 [R50.64], R6 ;  /* 0x0000000632004986 */ /* 0x008fe8000c101506 */
[----:B----4-:R1:W-:Y:S04]  /*36b30*/  @P5 STG.E.U16 [R48.64], R57 ;  /* 0x0000003930005986 */ /* 0x0103e8000c101506 */
[----:B0-----:R-:W2:Y:S01]  /*36b40*/  LDL.LU R7, [R1+0x1cc] ;  /* 0x0001cc0001077983 */ /* 0x001ea20000300800 */
[----:B-1----:R-:W-:Y:S01]  /*36b50*/  IMAD.WIDE R48, R0, 0x2, R10 ;  /* 0x0000000200307825 */ /* 0x002fe200078e020a */
[----:B------:R-:W-:-:S02]  /*36b60*/  ISETP.GE.AND P0, PT, R61, c[0x0][0x17c], PT ;  /* 0x00005f003d007a0c */ /* 0x000fc40003f06270 */
[----:B------:R-:W3:Y:S04]  /*36b70*/  LDL.LU R61, [R1+0x13c] ;  /* 0x00013c00013d7983 */ /* 0x000ee80000300800 */
[----:B------:R-:W4:Y:S01]  /*36b80*/  LDL.LU R0, [R1+0x6c] ;  /* 0x00006c0001007983 */ /* 0x000f220000300800 */
[----:B------:R-:W-:Y:S02]  /*36b90*/  ISETP.LT.AND P1, PT, R23, c[0x0][0x178], !P1 ;  /* 0x00005e0017007a0c */ /* 0x000fe40004f21270 */
[----:B------:R-:W-:Y:S02]  /*36ba0*/  ISETP.LT.AND P2, PT, R5, c[0x0][0x178], !P3 ;  /* 0x00005e0005007a0c */ /* 0x000fe40005f41270 */
[----:B------:R-:W-:Y:S01]  /*36bb0*/  ISETP.LT.AND P4, PT, R56, c[0x0][0x178], !P3 ;  /* 0x00005e0038007a0c */ /* 0x000fe20005f81270 */
[----:B------:R-:W-:Y:S01]  /*36bc0*/  IMAD.WIDE R50, R3, 0x2, R8 ;  /* 0x0000000203327825 */ /* 0x000fe200078e0208 */
[----:B------:R-:W-:-:S02]  /*36bd0*/  PRMT R53, R6, 0x7632, R53 ;  /* 0x0000763206357816 */ /* 0x000fc40000000035 */
[----:B------:R-:W-:Y:S02]  /*36be0*/  PRMT R52, R57, 0x7632, R52 ;  /* 0x0000763239347816 */ /* 0x000fe40000000034 */
[----:B------:R-:W2:Y:S01]  /*36bf0*/  LDL.LU R57, [R1+0x1304] ;  /* 0x0013040001397983 */ /* 0x000ea20000300800 */
[----:B------:R-:W-:-:S03]  /*36c00*/  ISETP.GE.AND P6, PT, R58, c[0x0][0x17c], PT ;  /* 0x00005f003a007a0c */ /* 0x000fc60003fc6270 */
[----:B------:R-:W2:Y:S04]  /*36c10*/  LDL.LU R58, [R1+0x12c] ;  /* 0x00012c00013a7983 */ /* 0x000ea80000300800 */
[----:B------:R-:W2:Y:S04]  /*36c20*/  LDL.LU R6, [R1+0x10c] ;  /* 0x00010c0001067983 */ /* 0x000ea80000300800 */
[----:B----4-:R0:W-:Y:S04]  /*36c30*/  @P1 STG.E.U16 [R48.64], R0 ;  /* 0x0000000030001986 */ /* 0x0101e8000c101506 */
[----:B------:R1:W-:Y:S01]  /*36c40*/  @P2 STG.E.U16 [R50.64], R54 ;  /* 0x0000003632002986 */ /* 0x0003e2000c101506 */
[----:B0-----:R-:W-:Y:S01]  /*36c50*/  IMAD.WIDE R48, R3, 0x2, R46 ;  /* 0x0000000203307825 */ /* 0x001fe200078e022e */
[----:B-1----:R-:W-:-:S04]  /*36c60*/  PRMT R54, R0, 0x7632, R54 ;  /* 0x0000763200367816 */ /* 0x002fc80000000036 */
[----:B------:R0:W-:Y:S01]  /*36c70*/  @P4 STG.E.U16 [R48.64], R53 ;  /* 0x0000003530004986 */ /* 0x0001e2000c101506 */
[C---:B------:R-:W-:Y:S01]  /*36c80*/  IMAD.WIDE R50, R3.reuse, 0x2, R44 ;  /* 0x0000000203327825 */ /* 0x040fe200078e022c */
[----:B------:R-:W-:-:S03]  /*36c90*/  IADD3 R0, R3, c[0x0][0x198], RZ ;  /* 0x0000660003007a10 */ /* 0x000fc60007ffe0ff */
[----:B0-----:R-:W-:Y:S02]  /*36ca0*/  IMAD.WIDE R48, R3, 0x2, R10 ;  /* 0x0000000203307825 */ /* 0x001fe400078e020a */
[----:B------:R-:W4:Y:S01]  /*36cb0*/  LDL.LU R3, [R1+0x1308] ;  /* 0x0013080001037983 */ /* 0x000f220000300800 */
[----:B------:R-:W-:Y:S02]  /*36cc0*/  ISETP.LT.AND P5, PT, R27, c[0x0][0x178], !P3 ;  /* 0x00005e001b007a0c */ /* 0x000fe40005fa1270 */
[----:B------:R-:W-:Y:S02]  /*36cd0*/  ISETP.LT.AND P3, PT, R23, c[0x0][0x178], !P3 ;  /* 0x00005e0017007a0c */ /* 0x000fe40005f61270 */
[----:B------:R-:W-:Y:S02]  /*36ce0*/  ISETP.LT.AND P1, PT, R5, c[0x0][0x178], !P0 ;  /* 0x00005e0005007a0c */ /* 0x000fe40004721270 */
[----:B------:R-:W-:Y:S02]  /*36cf0*/  ISETP.LT.AND P2, PT, R56, c[0x0][0x178], !P0 ;  /* 0x00005e0038007a0c */ /* 0x000fe40004741270 */
[----:B------:R-:W-:-:S05]  /*36d00*/  ISETP.LT.AND P4, PT, R27, c[0x0][0x178], !P0 ;  /* 0x00005e001b007a0c */ /* 0x000fca0004781270 */
[----:B------:R0:W-:Y:S01]  /*36d10*/  @P5 STG.E.U16 [R50.64], R52 ;  /* 0x0000003432005986 */ /* 0x0001e2000c101506 */
[----:B------:R-:W-:-:S03]  /*36d20*/  ISETP.LT.AND P0, PT, R23, c[0x0][0x178], !P0 ;  /* 0x00005e0017007a0c */ /* 0x000fc60004701270 */
[----:B------:R1:W-:Y:S01]  /*36d30*/  @P3 STG.E.U16 [R48.64], R54 ;  /* 0x0000003630003986 */ /* 0x0003e2000c101506 */
[----:B0-----:R-:W-:-:S04]  /*36d40*/  IMAD.WIDE R50, R0, 0x2, R8 ;  /* 0x0000000200327825 */ /* 0x001fc800078e0208 */
[----:B------:R-:W-:Y:S01]  /*36d50*/  IMAD.WIDE R52, R0, 0x2, R46 ;  /* 0x0000000200347825 */ /* 0x000fe200078e022e */
[----:B--2---:R0:W-:Y:S01]  /*36d60*/  @P1 STG.E.U16 [R50.64], R7 ;  /* 0x0000000732001986 */ /* 0x0041e2000c101506 */
[----:B------:R-:W-:-:S03]  /*36d70*/  ISETP.LT.AND P1, PT, R56, c[0x0][0x178], !P6 ;  /* 0x00005e0038007a0c */ /* 0x000fc60007721270 */
[----:B---3--:R-:W-:Y:S01]  /*36d80*/  @P2 STG.E.U16 [R52.64], R61 ;  /* 0x0000003d34002986 */ /* 0x008fe2000c101506 */
[----:B------:R-:W-:Y:S01]  /*36d90*/  ISETP.LT.AND P2, PT, R5, c[0x0][0x178], !P6 ;  /* 0x00005e0005007a0c */ /* 0x000fe20007741270 */
[----:B-1----:R-:W-:Y:S01]  /*36da0*/  IMAD.WIDE R48, R0, 0x2, R44 ;  /* 0x0000000200307825 */ /* 0x002fe200078e022c */
[----:B------:R-:W-:-:S04]  /*36db0*/  PRMT R55, R7, 0x7632, R55 ;  /* 0x0000763207377816 */ /* 0x000fc80000000037 */
[----:B------:R1:W-:Y:S01]  /*36dc0*/  @P4 STG.E.U16 [R48.64], R58 ;  /* 0x0000003a30004986 */ /* 0x0003e2000c101506 */
[----:B------:R-:W-:Y:S02]  /*36dd0*/  ISETP.GE.AND P3, PT, R57, c[0x0][0x17c], PT ;  /* 0x00005f0039007a0c */ /* 0x000fe40003f66270 */
[----:B------:R-:W-:Y:S01]  /*36de0*/  PRMT R54, R61, 0x7632, R54 ;  /* 0x000076323d367816 */ /* 0x000fe20000000036 */
[----:B------:R-:W2:Y:S01]  /*36df0*/  LDL.LU R57, [R1+0x1d0] ;  /* 0x0001d00001397983 */ /* 0x000ea20000300800 */
[----:B------:R-:W-:-:S03]  /*36e00*/  PRMT R60, R58, 0x7632, R60 ;  /* 0x000076323a3c7816 */ /* 0x000fc6000000003c */
[----:B0-----:R-:W3:Y:S01]  /*36e10*/  LDL.LU R7, [R1+0x130c] ;  /* 0x00130c0001077983 */ /* 0x001ee20000300800 */
[----:B-1----:R-:W-:-:S03]  /*36e20*/  IMAD.WIDE R48, R0, 0x2, R10 ;  /* 0x0000000200307825 */ /* 0x002fc600078e020a */
[----:B------:R-:W2:Y:S04]  /*36e30*/  LDL.LU R58, [R1+0x80] ;  /* 0x00008000013a7983 */ /* 0x000ea80000300800 */
[----:B------:R-:W-:Y:S01]  /*36e40*/  @P0 STG.E.U16 [R48.64], R6 ;  /* 0x0000000630000986 */ /* 0x000fe2000c101506 */
[----:B----4-:R-:W-:Y:S02]  /*36e50*/  ISETP.GE.AND P5, PT, R3, c[0x0][0x17c], PT ;  /* 0x00005f0003007a0c */ /* 0x010fe40003fa6270 */
[----:B------:R-:W-:-:S05]  /*36e60*/  IADD3 R3, R0, c[0x0][0x198], RZ ;  /* 0x0000660000037a10 */ /* 0x000fca0007ffe0ff */
[----:B------:R-:W-:-:S04]  /*36e70*/  IMAD.WIDE R50, R3, 0x2, R8 ;  /* 0x0000000203327825 */ /* 0x000fc800078e0208 */
[----:B------:R-:W-:Y:S01]  /*36e80*/  IMAD.WIDE R52, R3, 0x2, R46 ;  /* 0x0000000203347825 */ /* 0x000fe200078e022e */
[----:B------:R0:W-:Y:S04]  /*36e90*/  @P2 STG.E.U16 [R50.64], R55 ;  /* 0x0000003732002986 */ /* 0x0001e8000c101506 */
[----:B------:R-:W-:Y:S01]  /*36ea0*/  @P1 STG.E.U16 [R52.64], R54 ;  /* 0x0000003634001986 */ /* 0x000fe2000c101506 */
[----:B------:R-:W-:-:S03]  /*36eb0*/  ISETP.LT.AND P1, PT, R56, c[0x0][0x178], !P5 ;  /* 0x00005e0038007a0c */ /* 0x000fc60006f21270 */
[----:B0-----:R-:W4:Y:S04]  /*36ec0*/  LDL.LU R55, [R1+0x70] ;  /* 0x0000700001377983 */ /* 0x001f280000300800 */
[----:B------:R-:W4:Y:S04]  /*36ed0*/  LDL.LU R56, [R1+0x14b0] ;  /* 0x0014b00001387983 */ /* 0x000f280000300800 */
[----:B------:R-:W4:Y:S01]  /*36ee0*/  LDL.LU R61, [R1+0x1310] ;  /* 0x00131000013d7983 */ /* 0x000f220000300800 */
[----:B------:R-:W-:Y:S01]  /*36ef0*/  ISETP.LT.AND P4, PT, R27, c[0x0][0x178], !P6 ;  /* 0x00005e001b007a0c */ /* 0x000fe20007781270 */
[----:B------:R-:W-:Y:S01]  /*36f00*/  IMAD.WIDE R48, R3, 0x2, R44 ;  /* 0x0000000203307825 */ /* 0x000fe200078e022c */
[----:B------:R-:W-:-:S11]  /*36f10*/  ISETP.LT.AND P6, PT, R23, c[0x0][0x178], !P6 ;  /* 0x00005e0017007a0c */ /* 0x000fd600077c1270 */
[----:B------:R0:W-:Y:S01]  /*36f20*/  @P4 STG.E.U16 [R48.64], R60 ;  /* 0x0000003c30004986 */ /* 0x0001e2000c101506 */
[----:B------:R-:W-:-:S03]  /*36f30*/  ISETP.LT.AND P0, PT, R5, c[0x0][0x178], !P5 ;  /* 0x00005e0005007a0c */ /* 0x000fc60006f01270 */
[----:B0-----:R-:W4:Y:S01]  /*36f40*/  LDL.LU R60, [R1+0xa74] ;  /* 0x000a7400013c7983 */ /* 0x001f220000300800 */
[C---:B------:R-:W-:Y:S01]  /*36f50*/  IADD3 R0, R3.reuse, c[0x0][0x198], RZ ;  /* 0x0000660003007a10 */ /* 0x040fe20007ffe0ff */
[----:B------:R-:W-:Y:S01]  /*36f60*/  IMAD.WIDE R50, R3, 0x2, R10 ;  /* 0x0000000203327825 */ /* 0x000fe200078e020a */
[----:B------:R-:W-:-:S03]  /*36f70*/  PRMT R54, R6, 0x7632, R54 ;  /* 0x0000763206367816 */ /* 0x000fc60000000036 */
[C---:B------:R-:W-:Y:S02]  /*36f80*/  IMAD.WIDE R48, R0.reuse, 0x2, R8 ;  /* 0x0000000200307825 */ /* 0x040fe400078e0208 */
[----:B------:R0:W-:Y:S01]  /*36f90*/  @P6 STG.E.U16 [R50.64], R54 ;  /* 0x0000003632006986 */ /* 0x0001e2000c101506 */
[----:B---3--:R-:W-:Y:S01]  /*36fa0*/  ISETP.GE.AND P2, PT, R7, c[0x0][0x17c], PT ;  /* 0x00005f0007007a0c */ /* 0x008fe20003f46270 */
[----:B------:R-:W-:Y:S02]  /*36fb0*/  IMAD.WIDE R52, R0, 0x2, R46 ;  /* 0x0000000200347825 */ /* 0x000fe400078e022e */
[----:B--2---:R1:W-:Y:S01]  /*36fc0*/  @P0 STG.E.U16 [R48.64], R57 ;  /* 0x0000003930000986 */ /* 0x0043e2000c101506 */
[----:B0-----:R-:W-:-:S03]  /*36fd0*/  PRMT R54, R57, 0x7632, R54 ;  /* 0x0000763239367816 */ /* 0x001fc60000000036 */
[----:B-1----:R-:W2:Y:S04]  /*36fe0*/  LDL.LU R57, [R1+0x1314] ;  /* 0x0013140001397983 */ /* 0x002ea80000300800 */
[----:B------:R-:W3:Y:S04]  /*36ff0*/  LDL.LU R7, [R1+0x1f0] ;  /* 0x0001f00001077983 */ /* 0x000ee80000300800 */
[----:B------:R-:W2:Y:S01]  /*37000*/  LDL.LU R6, [R1+0x1e0] ;  /* 0x0001e00001067983 */ /* 0x000ea20000300800 */
[C---:B------:R-:W-:Y:S01]  /*37010*/  IADD3 R3, R0.reuse, c[0x0][0x198], RZ ;  /* 0x0000660000037a10 */ /* 0x040fe20007ffe0ff */
[----:B------:R-:W-:-:S04]  /*37020*/  IMAD.WIDE R48, R0, 0x2, R44 ;  /* 0x0000000200307825 */ /* 0x000fc800078e022c */
[----:B------:R-:W-:Y:S01]  /*37030*/  IMAD.WIDE R50, R0, 0x2, R10 ;  /* 0x0000000200327825 */ /* 0x000fe200078e020a */
[----:B----4-:R0:W-:Y:S01]  /*37040*/  @P1 STG.E.U16 [R52.64], R55 ;  /* 0x0000003734001986 */ /* 0x0101e2000c101506 */
[----:B------:R-:W-:-:S03]  /*37050*/  ISETP.GE.AND P1, PT, R61, c[0x0][0x17c], PT ;  /* 0x00005f003d007a0c */ /* 0x000fc60003f26270 */
[----:B------:R-:W4:Y:S01]  /*37060*/  LDL.LU R61, [R1+0x90] ;  /* 0x00009000013d7983 */ /* 0x000f220000300800 */
[----:B------:R-:W-:-:S03]  /*37070*/  PRMT R0, R55, 0x7632, R0 ;  /* 0x0000763237007816 */ /* 0x000fc60000000000 */
[----:B0-----:R-:W4:Y:S01]  /*37080*/  LDL.LU R55, [R1+0x1318] ;  /* 0x0013180001377983 */ /* 0x001f220000300800 */
[----:B------:R-:W-:Y:S02]  /*37090*/  ISETP.LT.AND P4, PT, R27, c[0x0][0x178], !P5 ;  /* 0x00005e001b007a0c */ /* 0x000fe40006f81270 */
[----:B------:R-:W-:Y:S02]  /*370a0*/  ISETP.LT.AND P5, PT, R23, c[0x0][0x178], !P5 ;  /* 0x00005e0017007a0c */ /* 0x000fe40006fa1270 */
[----:B------:R-:W-:Y:S01]  /*370b0*/  ISETP.LT.AND P6, PT, R5, c[0x0][0x178], !P3 ;  /* 0x00005e0005007a0c */ /* 0x000fe20005fc1270 */
[----:B------:R-:W-:-:S08]  /*370c0*/  IMAD.WIDE R52, R3, 0x2, R8 ;  /* 0x0000000203347825 */ /* 0x000fd000078e0208 */
[----:B------:R0:W-:Y:S01]  /*370d0*/  @P4 STG.E.U16 [R48.64], R58 ;  /* 0x0000003a30004986 */ /* 0x0001e2000c101506 */
[----:B------:R-:W-:Y:S02]  /*370e0*/  ISETP.LT.AND P4, PT, R27, c[0x0][0x178], !P3 ;  /* 0x00005e001b007a0c */ /* 0x000fe40005f81270 */
[----:B------:R-:W-:Y:S01]  /*370f0*/  ISETP.LT.AND P0, PT, R60, c[0x0][0x178], !P3 ;  /* 0x00005e003c007a0c */ /* 0x000fe20005f01270 */
[----:B------:R1:W-:Y:S01]  /*37100*/  @P5 STG.E.U16 [R50.64], R56 ;  /* 0x0000003832005986 */ /* 0x0003e2000c101506 */
[----:B------:R-:W-:Y:S02]  /*37110*/  ISETP.LT.AND P3, PT, R23, c[0x0][0x178], !P3 ;  /* 0x00005e0017007a0c */ /* 0x000fe40005f61270 */
[----:B------:R-:W-:Y:S01]  /*37120*/  ISETP.LT.AND P5, PT, R5, c[0x0][0x178], !P2 ;  /* 0x00005e0005007a0c */ /* 0x000fe200057a1270 */
[----:B------:R1:W-:Y:S01]  /*37130*/  @P6 STG.E.U16 [R52.64], R54 ;  /* 0x0000003634006986 */ /* 0x0003e2000c101506 */
[----:B0-----:R-:W-:-:S04]  /*37140*/  IMAD.WIDE R48, R3, 0x2, R44 ;  /* 0x0000000203307825 */ /* 0x001fc800078e022c */
[----:B-1----:R-:W-:Y:S01]  /*37150*/  IMAD.WIDE R50, R3, 0x2, R46 ;  /* 0x0000000203327825 */ /* 0x002fe200078e022e */
[----:B------:R-:W-:-:S04]  /*37160*/  PRMT R52, R58, 0x7632, R52 ;  /* 0x000076323a347816 */ /* 0x000fc80000000034 */
[----:B------:R0:W-:Y:S01]  /*37170*/  @P0 STG.E.U16 [R50.64], R0 ;  /* 0x0000000032000986 */ /* 0x0001e2000c101506 */
[----:B------:R-:W-:-:S03]  /*37180*/  ISETP.LT.AND P6, PT, R60, c[0x0][0x178], !P2 ;  /* 0x00005e003c007a0c */ /* 0x000fc600057c1270 */
[----:B------:R1:W-:Y:S01]  /*37190*/  @P4 STG.E.U16 [R48.64], R52 ;  /* 0x0000003430004986 */ /* 0x0003e2000c101506 */
[----:B------:R-:W-:Y:S02]  /*371a0*/  ISETP.LT.AND P4, PT, R27, c[0x0][0x178], !P2 ;  /* 0x00005e001b007a0c */ /* 0x000fe40005781270 */
[----:B------:R-:W-:Y:S02]  /*371b0*/  PRMT R54, R56, 0x7632, R54 ;  /* 0x0000763238367816 */ /* 0x000fe40000000036 */
[----:B0-----:R-:W-:Y:S02]  /*371c0*/  IADD3 R0, R3, c[0x0][0x198], RZ ;  /* 0x0000660003007a10 */ /* 0x001fe40007ffe0ff */
[----:B------:R-:W-:Y:S01]  /*371d0*/  ISETP.LT.AND P2, PT, R23, c[0x0][0x178], !P2 ;  /* 0x00005e0017007a0c */ /* 0x000fe20005741270 */
[----:B-1----:R-:W-:-:S04]  /*371e0*/  IMAD.WIDE R48, R3, 0x2, R10 ;  /* 0x0000000203307825 */ /* 0x002fc800078e020a */
[----:B------:R-:W-:Y:S01]  /*371f0*/  IMAD.WIDE R50, R0, 0x2, R8 ;  /* 0x0000000200327825 */ /* 0x000fe200078e0208 */
[----:B------:R0:W-:Y:S01]  /*37200*/  @P3 STG.E.U16 [R48.64], R54 ;  /* 0x0000003630003986 */ /* 0x0001e2000c101506 */
[----:B------:R-:W-:Y:S02]  /*37210*/  ISETP.LT.AND P3, PT, R60, c[0x0][0x178], !P1 ;  /* 0x00005e003c007a0c */ /* 0x000fe40004f61270 */
[C---:B------:R-:W-:Y:S01]  /*37220*/  IMAD.WIDE R52, R0.reuse, 0x2, R46 ;  /* 0x0000000200347825 */ /* 0x040fe200078e022e */
[----:B---3--:R1:W-:Y:S01]  /*37230*/  @P5 STG.E.U16 [R50.64], R7 ;  /* 0x0000000732005986 */ /* 0x0083e2000c101506 */
[----:B------:R-:W-:Y:S02]  /*37240*/  ISETP.LT.AND P5, PT, R5, c[0x0][0x178], !P1 ;  /* 0x00005e0005007a0c */ /* 0x000fe40004fa1270 */
[C---:B------:R-:W-:Y:S01]  /*37250*/  IADD3 R3, R0.reuse, c[0x0][0x198], RZ ;  /* 0x0000660000037a10 */ /* 0x040fe20007ffe0ff */
[----:B--2---:R2:W-:Y:S01]  /*37260*/  @P6 STG.E.U16 [R52.64], R6 ;  /* 0x0000000634006986 */ /* 0x0045e2000c101506 */
[----:B0-----:R-:W-:-:S04]  /*37270*/  IMAD.WIDE R48, R0, 0x2, R44 ;  /* 0x0000000200307825 */ /* 0x001fc800078e022c */
[----:B-1----:R-:W-:Y:S01]  /*37280*/  IMAD.WIDE R50, R0, 0x2, R10 ;  /* 0x0000000200327825 */ /* 0x002fe200078e020a */
[----:B------:R-:W-:Y:S02]  /*37290*/  PRMT R54, R7, 0x7632, R54 ;  /* 0x0000763207367816 */ /* 0x000fe40000000036 */
[----:B------:R-:W-:Y:S01]  /*372a0*/  PRMT R0, R6, 0x7632, R0 ;  /* 0x0000763206007816 */ /* 0x000fe20000000000 */
[----:B--2---:R-:W-:Y:S01]  /*372b0*/  IMAD.WIDE R52, R3, 0x2, R8 ;  /* 0x0000000203347825 */ /* 0x004fe200078e0208 */
[----:B------:R-:W-:Y:S02]  /*372c0*/  ISETP.GE.AND P0, PT, R57, c[0x0][0x17c], PT ;  /* 0x00005f0039007a0c */ /* 0x000fe40003f06270 */
[----:B------:R-:W2:Y:S04]  /*372d0*/  LDL.LU R57, [R1+0x210] ;  /* 0x0002100001397983 */ /* 0x000ea80000300800 */
[----:B----4-:R0:W-:Y:S04]  /*372e0*/  @P4 STG.E.U16 [R48.64], R61 ;  /* 0x0000003d30004986 */ /* 0x0101e8000c101506 */
[----:B------:R1:W-:Y:S01]  /*372f0*/  @P2 STG.E.U16 [R50.64], R4 ;  /* 0x0000000432002986 */ /* 0x0003e2000c101506 */
[----:B------:R-:W-:-:S03]  /*37300*/  ISETP.LT.AND P2, PT, R27, c[0x0][0x178], !P1 ;  /* 0x00005e001b007a0c */ /* 0x000fc60004f41270 */
[----:B------:R-:W-:Y:S01]  /*37310*/  @P5 STG.E.U16 [R52.64], R54 ;  /* 0x0000003634005986 */ /* 0x000fe2000c101506 */
[----:B0-----:R-:W-:Y:S01]  /*37320*/  IMAD.WIDE R48, R3, 0x2, R46 ;  /* 0x0000000203307825 */ /* 0x001fe200078e022e */
[----:B------:R-:W-:Y:S02]  /*37330*/  ISETP.GE.AND P6, PT, R55, c[0x0][0x17c], PT ;  /* 0x00005f0037007a0c */ /* 0x000fe40003fc6270 */
[----:B------:R-:W3:Y:S01]  /*37340*/  LDL.LU R55, [R1+0x131c] ;  /* 0x00131c0001377983 */ /* 0x000ee20000300800 */
[----:B-1----:R-:W-:-:S03]  /*37350*/  PRMT R4, R61, 0x7632, R4 ;  /* 0x000076323d047816 */ /* 0x002fc60000000004 */
[----:B------:R0:W-:Y:S04]  /*37360*/  @P3 STG.E.U16 [R48.64], R0 ;  /* 0x0000000030003986 */ /* 0x0001e8000c101506 */
[----:B------:R-:W4:Y:S04]  /*37370*/  LDL.LU R6, [R1+0x1320] ;  /* 0x0013200001067983 */ /* 0x000f280000300800 */
[----:B------:R-:W4:Y:S01]  /*37380*/  LDL.LU R7, [R1+0x140] ;  /* 0x0001400001077983 */ /* 0x000f220000300800 */
[----:B0-----:R-:W-:-:S03]  /*37390*/  IMAD.WIDE R48, R3, 0x2, R44 ;  /* 0x0000000203307825 */ /* 0x001fc600078e022c */
[----:B------:R-:W4:Y:S04]  /*373a0*/  LDL.LU R58, [R1+0xb0] ;  /* 0x0000b000013a7983 */ /* 0x000f280000300800 */
[----:B------:R0:W-:Y:S04]  /*373b0*/  @P2 STG.E.U16 [R48.64], R4 ;  /* 0x0000000430002986 */ /* 0x0001e8000c101506 */
[----:B0-----:R-:W4:Y:S01]  /*373c0*/  LDL.LU R49, [R1+0x220] ;  /* 0x0002200001317983 */ /* 0x001f220000300800 */
[----:B------:R-:W-:Y:S02]  /*373d0*/  ISETP.LT.AND P1, PT, R23, c[0x0][0x178], !P1 ;  /* 0x00005e0017007a0c */ /* 0x000fe40004f21270 */
[----:B------:R-:W-:Y:S01]  /*373e0*/  ISETP.LT.AND P4, PT, R5, c[0x0][0x178], !P0 ;  /* 0x00005e0005007a0c */ /* 0x000fe20004781270 */
[C---:B------:R-:W-:Y:S01]  /*373f0*/  IMAD.WIDE R50, R3.reuse, 0x2, R10 ;  /* 0x0000000203327825 */ /* 0x040fe200078e020a */
[----:B------:R-:W-:Y:S01]  /*37400*/  ISETP.LT.AND P3, PT, R60, c[0x0][0x178], !P0 ;  /* 0x00005e003c007a0c */ /* 0x000fe20004761270 */
[----:B------:R-:W4:Y:S01]  /*37410*/  LDL.LU R61, [R1+0x2d0] ;  /* 0x0002d000013d7983 */ /* 0x000f220000300800 */
[----:B------:R-:W-:-:S02]  /*37420*/  IADD3 R0, R3, c[0x0][0x198], RZ ;  /* 0x0000660003007a10 */ /* 0x000fc40007ffe0ff */
[----:B------:R-:W-:-:S03]  /*37430*/  PRMT R56, R4, 0x7632, R56 ;  /* 0x0000763204387816 */ /* 0x000fc60000000038 */
[C---:B------:R-:W-:Y:S02]  /*37440*/  IMAD.WIDE R52, R0.reuse, 0x2, R8 ;  /* 0x0000000200347825 */ /* 0x040fe400078e0208 */
[----:B------:R0:W-:Y:S01]  /*37450*/  @P1 STG.E.U16 [R50.64], R56 ;  /* 0x0000003832001986 */ /* 0x0001e2000c101506 */
[C---:B------:R-:W-:Y:S02]  /*37460*/  IADD3 R3, R0.reuse, c[0x0][0x198], RZ ;  /* 0x0000660000037a10 */ /* 0x040fe40007ffe0ff */
[----:B------:R-:W-:Y:S01]  /*37470*/  ISETP.LT.AND P1, PT, R5, c[0x0][0x178], !P6 ;  /* 0x00005e0005007a0c */ /* 0x000fe20007721270 */
[----:B0-----:R-:W-:Y:S01]  /*37480*/  IMAD.WIDE R50, R0, 0x2, R10 ;  /* 0x0000000200327825 */ /* 0x001fe200078e020a */
[----:B--2---:R-:W-:Y:S02]  /*37490*/  PRMT R56, R57, 0x7632, R56 ;  /* 0x0000763239387816 */ /* 0x004fe40000000038 */
[----:B------:R-:W-:Y:S02]  /*374a0*/  ISETP.LT.AND P2, PT, R60, c[0x0][0x178], !P6 ;  /* 0x00005e003c007a0c */ /* 0x000fe40007741270 */
[----:B---3--:R-:W-:Y:S01]  /*374b0*/  ISETP.GE.AND P5, PT, R55, c[0x0][0x17c], PT ;  /* 0x00005f0037007a0c */ /* 0x008fe20003fa6270 */
[----:B------:R-:W-:Y:S01]  /*374c0*/  IMAD.WIDE R54, R0, 0x2, R46 ;  /* 0x0000000200367825 */ /* 0x000fe200078e022e */
[----:B----4-:R0:W-:Y:S01]  /*374d0*/  @P4 STG.E.U16 [R52.64], R49 ;  /* 0x0000003134004986 */ /* 0x0101e2000c101506 */
[----:B------:R-:W-:-:S03]  /*374e0*/  PRMT R4, R49, 0x7632, R4 ;  /* 0x0000763231047816 */ /* 0x000fc60000000004 */
[----:B------:R1:W-:Y:S01]  /*374f0*/  @P3 STG.E.U16 [R54.64], R57 ;  /* 0x0000003936003986 */ /* 0x0003e2000c101506 */
[----:B------:R-:W-:-:S03]  /*37500*/  ISETP.GE.AND P3, PT, R6, c[0x0][0x17c], PT ;  /* 0x00005f0006007a0c */ /* 0x000fc60003f66270 */
[----:B------:R-:W2:Y:S01]  /*37510*/  LDL.LU R6, [R1+0x230] ;  /* 0x0002300001067983 */ /* 0x000ea20000300800 */
[----:B------:R-:W-:Y:S01]  /*37520*/  ISETP.LT.AND P4, PT, R27, c[0x0][0x178], !P0 ;  /* 0x00005e001b007a0c */ /* 0x000fe20004781270 */
[----:B0-----:R-:W-:Y:S01]  /*37530*/  IMAD.WIDE R48, R0, 0x2, R44 ;  /* 0x0000000200307825 */ /* 0x001fe200078e022c */
[----:B------:R-:W-:Y:S01]  /*37540*/  ISETP.LT.AND P0, PT, R23, c[0x0][0x178], !P0 ;  /* 0x00005e0017007a0c */ /* 0x000fe20004701270 */
[----:B-1----:R-:W3:Y:S04]  /*37550*/  LDL.LU R57, [R1+0x250] ;  /* 0x0002500001397983 */ /* 0x002ee80000300800 */
[----:B------:R-:W4:Y:S01]  /*37560*/  LDL.LU R0, [R1+0x1324] ;  /* 0x0013240001007983 */ /* 0x000f220000300800 */
[----:B------:R-:W-:-:S05]  /*37570*/  IMAD.WIDE R52, R3, 0x2, R8 ;  /* 0x0000000203347825 */ /* 0x000fca00078e0208 */
[----:B------:R-:W-:Y:S04]  /*37580*/  @P4 STG.E.U16 [R48.64], R7 ;  /* 0x0000000730004986 */ /* 0x000fe8000c101506 */
[----:B------:R-:W-:Y:S04]  /*37590*/  @P0 STG.E.U16 [R50.64], R58 ;  /* 0x0000003a32000986 */ /* 0x000fe8000c101506 */
[----:B------:R0:W-:Y:S01]  /*375a0*/  @P1 STG.E.U16 [R52.64], R4 ;  /* 0x0000000434001986 */ /* 0x0001e2000c101506 */
[----:B------:R-:W-:Y:S01]  /*375b0*/  IMAD.WIDE R54, R3, 0x2, R46 ;  /* 0x0000000203367825 */ /* 0x000fe200078e022e */
[----:B0-----:R-:W-:-:S02]  /*375c0*/  PRMT R52, R7, 0x7632, R52 ;  /* 0x0000763207347816 */ /* 0x001fc40000000034 */
[----:B------:R-:W3:Y:S01]  /*375d0*/  LDL.LU R7, [R1+0x14ac] ;  /* 0x0014ac0001077983 */ /* 0x000ee20000300800 */
[----:B------:R-:W-:-:S03]  /*375e0*/  PRMT R4, R58, 0x7632, R4 ;  /* 0x000076323a047816 */ /* 0x000fc60000000004 */
[----:B------:R-:W3:Y:S04]  /*375f0*/  LDL.LU R58, [R1+0x1328] ;  /* 0x00132800013a7983 */ /* 0x000ee80000300800 */
[----:B------:R0:W-:Y:S04]  /*37600*/  @P2 STG.E.U16 [R54.64], R56 ;  /* 0x0000003836002986 */ /* 0x0001e8000c101506 */
[----:B0-----:R-:W3:Y:S01]  /*37610*/  LDL.LU R54, [R1+0x132c] ;  /* 0x00132c0001367983 */ /* 0x001ee20000300800 */
[----:B------:R-:W-:Y:S02]  /*37620*/  ISETP.LT.AND P4, PT, R27, c[0x0][0x178], !P6 ;  /* 0x00005e001b007a0c */ /* 0x000fe40007781270 */
[----:B------:R-:W-:Y:S01]  /*37630*/  ISETP.LT.AND P6, PT, R23, c[0x0][0x178], !P6 ;  /* 0x00005e0017007a0c */ /* 0x000fe200077c1270 */
[----:B------:R-:W-:Y:S01]  /*37640*/  IMAD.WIDE R48, R3, 0x2, R44 ;  /* 0x0000000203307825 */ /* 0x000fe200078e022c */
[----:B------:R-:W-:Y:S01]  /*37650*/  ISETP.LT.AND P0, PT, R5, c[0x0][0x178], !P5 ;  /* 0x00005e0005007a0c */ /* 0x000fe20006f01270 */
[----:B------:R-:W3:Y:S01]  /*37660*/  LDL.LU R55, [R1+0x1d4] ;  /* 0x0001d40001377983 */ /* 0x000ee20000300800 */
[----:B------:R-:W-:Y:S01]  /*37670*/  ISETP.LT.AND P1, PT, R60, c[0x0][0x178], !P5 ;  /* 0x00005e003c007a0c */ /* 0x000fe20006f21270 */
[----:B------:R-:W-:-:S06]  /*37680*/  IMAD.WIDE R50, R3, 0x2, R10 ;  /* 0x0000000203327825 */ /* 0x000fcc00078e020a */
[----:B------:R-:W-:Y:S01]  /*37690*/  @P4 STG.E.U16 [R48.64], R52 ;  /* 0x0000003430004986 */ /* 0x000fe2000c101506 */
[----:B------:R-:W-:Y:S02]  /*376a0*/  ISETP.LT.AND P4, PT, R27, c[0x0][0x178], !P5 ;  /* 0x00005e001b007a0c */ /* 0x000fe40006f81270 */
[----:B------:R-:W-:Y:S01]  /*376b0*/  ISETP.LT.AND P5, PT, R23, c[0x0][0x178], !P5 ;  /* 0x00005e0017007a0c */ /* 0x000fe20006fa1270 */
[----:B------:R0:W-:Y:S01]  /*376c0*/  @P6 STG.E.U16 [R50.64], R4 ;  /* 0x0000000432006986 */ /* 0x0001e2000c101506 */
[----:B------:R-:W-:Y:S02]  /*376d0*/  ISETP.LT.AND P6, PT, R5, c[0x0][0x178], !P3 ;  /* 0x00005e0005007a0c */ /* 0x000fe40005fc1270 */
[----:B0-----:R-:W-:Y:S02]  /*376e0*/  PRMT R4, R61, 0x7632, R4 ;  /* 0x000076323d047816 */ /* 0x001fe40000000004 */
[----:B----4-:R-:W-:Y:S02]  /*376f0*/  ISETP.GE.AND P2, PT, R0, c[0x0][0x17c], PT ;  /* 0x00005f0000007a0c */ /* 0x010fe40003f46270 */
[----:B------:R-:W-:-:S05]  /*37700*/  IADD3 R0, R3, c[0x0][0x198], RZ ;  /* 0x0000660003007a10 */ /* 0x000fca0007ffe0ff */
[C---:B------:R-:W-:Y:S01]  /*37710*/  IMAD.WIDE R48, R0.reuse, 0x2, R8 ;  /* 0x0000000200307825 */ /* 0x040fe200078e0208 */
[----:B------:R-:W-:-:S03]  /*37720*/  IADD3 R3, R0, c[0x0][0x198], RZ ;  /* 0x0000660000037a10 */ /* 0x000fc60007ffe0ff */
[----:B------:R-:W-:Y:S01]  /*37730*/  IMAD.WIDE R52, R0, 0x2, R46 ;  /* 0x0000000200347825 */ /* 0x000fe200078e022e */
[----:B------:R0:W-:Y:S01]  /*37740*/  @P0 STG.E.U16 [R48.64], R61 ;  /* 0x0000003d30000986 */ /* 0x0001e2000c101506 */
[----:B------:R-:W-:Y:S02]  /*37750*/  ISETP.LT.AND P0, PT, R60, c[0x0][0x178], !P3 ;  /* 0x00005e003c007a0c */ /* 0x000fe40005f01270 */
[C---:B------:R-:W-:Y:S01]  /*37760*/  IMAD.WIDE R50, R0.reuse, 0x2, R10 ;  /* 0x0000000200327825 */ /* 0x040fe200078e020a */
[----:B--2---:R1:W-:Y:S03]  /*37770*/  @P1 STG.E.U16 [R52.64], R6 ;  /* 0x0000000634001986 */ /* 0x0043e6000c101506 */
[----:B0-----:R-:W-:Y:S01]  /*37780*/  IMAD.WIDE R48, R0, 0x2, R44 ;  /* 0x0000000200307825 */ /* 0x001fe200078e022c */
[----:B------:R-:W2:Y:S03]  /*37790*/  LDL.LU R61, [R1+0x74] ;  /* 0x00007400013d7983 */ /* 0x000ea60000300800 */
[----:B-1----:R-:W-:Y:S01]  /*377a0*/  IMAD.WIDE R52, R3, 0x2, R8 ;  /* 0x0000000203347825 */ /* 0x002fe200078e0208 */
[----:B---3--:R-:W-:Y:S01]  /*377b0*/  @P4 STG.E.U16 [R48.64], R57 ;  /* 0x0000003930004986 */ /* 0x008fe2000c101506 */
[----:B------:R-:W-:-:S02]  /*377c0*/  ISETP.GE.AND P1, PT, R58, c[0x0][0x17c], PT ;  /* 0x00005f003a007a0c */ /* 0x000fc40003f26270 */
[----:B------:R-:W-:Y:S01]  /*377d0*/  PRMT R0, R6, 0x7632, R0 ;  /* 0x0000763206007816 */ /* 0x000fe20000000000 */
[----:B------:R0:W-:Y:S04]  /*377e0*/  @P5 STG.E.U16 [R50.64], R7 ;  /* 0x0000000732005986 */ /* 0x0001e8000c101506 */
[----:B------:R-:W3:Y:S04]  /*377f0*/  LDL.LU R58, [R1+0x84] ;  /* 0x00008400013a7983 */ /* 0x000ee80000300800 */
[----:B------:R1:W-:Y:S04]  /*37800*/  @P6 STG.E.U16 [R52.64], R4 ;  /* 0x0000000434006986 */ /* 0x0003e8000c101506 */
[----:B------:R-:W4:Y:S01]  /*37810*/  LDL.LU R6, [R1+0x14a8] ;  /* 0x0014a80001067983 */ /* 0x000f220000300800 */
[----:B0-----:R-:W-:Y:S01]  /*37820*/  IMAD.WIDE R50, R3, 0x2, R46 ;  /* 0x0000000203327825 */ /* 0x001fe200078e022e */
[----:B-1----:R-:W-:-:S02]  /*37830*/  PRMT R4, R57, 0x7632, R4 ;  /* 0x0000763239047816 */ /* 0x002fc40000000004 */
[----:B------:R-:W4:Y:S04]  /*37840*/  LDL.LU R57, [R1+0x14a4] ;  /* 0x0014a40001397983 */ /* 0x000f280000300800 */
[----:B------:R-:W-:Y:S01]  /*37850*/  @P0 STG.E.U16 [R50.64], R0 ;  /* 0x0000000032000986 */ /* 0x000fe2000c101506 */
[----:B------:R-:W-:-:S03]  /*37860*/  ISETP.GE.AND P0, PT, R54, c[0x0][0x17c], PT ;  /* 0x00005f0036007a0c */ /* 0x000fc60003f06270 */
[----:B------:R-:W4:Y:S01]  /*37870*/  LDL.LU R54, [R1+0x1330] ;  /* 0x0013300001367983 */ /* 0x000f220000300800 */
[----:B------:R-:W-:Y:S01]  /*37880*/  ISETP.LT.AND P4, PT, R27, c[0x0][0x178], !P3 ;  /* 0x00005e001b007a0c */ /* 0x000fe20005f81270 */
[----:B------:R-:W-:-:S12]  /*37890*/  IMAD.WIDE R48, R3, 0x2, R44 ;  /* 0x0000000203307825 */ /* 0x000fd800078e022c */
[----:B------:R0:W-:Y:S02]  /*378a0*/  @P4 STG.E.U16 [R48.64], R4 ;  /* 0x0000000430004986 */ /* 0x0001e4000c101506 */
[----:B0-----:R-:W-:Y:S02]  /*378b0*/  PRMT R4, R7, 0x7632, R4 ;  /* 0x0000763207047816 */ /* 0x001fe40000000004 */
[----:B------:R-:W4:Y:S01]  /*378c0*/  LDL.LU R7, [R1+0x1f4] ;  /* 0x0001f40001077983 */ /* 0x000f220000300800 */
[----:B------:R-:W-:Y:S02]  /*378d0*/  ISETP.LT.AND P3, PT, R23, c[0x0][0x178], !P3 ;  /* 0x00005e0017007a0c */ /* 0x000fe40005f61270 */
[----:B------:R-:W-:Y:S02]  /*378e0*/  ISETP.LT.AND P5, PT, R5, c[0x0][0x178], !P2 ;  /* 0x00005e0005007a0c */ /* 0x000fe400057a1270 */
[C---:B------:R-:W-:Y:S02]  /*378f0*/  IADD3 R0, R3.reuse, c[0x0][0x198], RZ ;  /* 0x0000660003007a10 */ /* 0x040fe40007ffe0ff */
[----:B------:R-:W-:Y:S01]  /*37900*/  ISETP.LT.AND P6, PT, R60, c[0x0][0x178], !P2 ;  /* 0x00005e003c007a0c */ /* 0x000fe200057c1270 */
[----:B------:R-:W-:Y:S01]  /*37910*/  IMAD.WIDE R48, R3, 0x2, R10 ;  /* 0x0000000203307825 */ /* 0x000fe200078e020a */
[----:B------:R-:W-:-:S02]  /*37920*/  ISETP.LT.AND P4, PT, R27, c[0x0][0x178], !P2 ;  /* 0x00005e001b007a0c */ /* 0x000fc40005781270 */
[----:B------:R-:W-:Y:S01]  /*37930*/  ISETP.LT.AND P2, PT, R23, c[0x0][0x178], !P2 ;  /* 0x00005e0017007a0c */ /* 0x000fe20005741270 */
[C---:B------:R-:W-:Y:S02]  /*37940*/  IMAD.WIDE R50, R0.reuse, 0x2, R8 ;  /* 0x0000000200327825 */ /* 0x040fe400078e0208 */
[----:B------:R0:W-:Y:S02]  /*37950*/  @P3 STG.E.U16 [R48.64], R4 ;  /* 0x0000000430003986 */ /* 0x0001e4000c101506 */
[----:B------:R-:W-:Y:S02]  /*37960*/  IMAD.WIDE R52, R0, 0x2, R46 ;  /* 0x0000000200347825 */ /* 0x000fe400078e022e */
[----:B------:R1:W-:Y:S01]  /*37970*/  @P5 STG.E.U16 [R50.64], R55 ;  /* 0x0000003732005986 */ /* 0x0003e2000c101506 */
[----:B------:R-:W-:Y:S02]  /*37980*/  ISETP.LT.AND P5, PT, R5, c[0x0][0x178], !P1 ;  /* 0x00005e0005007a0c */ /* 0x000fe40004fa1270 */
[----:B------:R-:W-:-:S02]  /*37990*/  ISETP.LT.AND P3, PT, R60, c[0x0][0x178], !P1 ;  /* 0x00005e003c007a0c */ /* 0x000fc40004f61270 */
[C---:B------:R-:W-:Y:S01]  /*379a0*/  IADD3 R3, R0.reuse, c[0x0][0x198], RZ ;  /* 0x0000660000037a10 */ /* 0x040fe20007ffe0ff */
[----:B0-----:R-:W-:-:S04]  /*379b0*/  IMAD.WIDE R48, R0, 0x2, R44 ;  /* 0x0000000200307825 */ /* 0x001fc800078e022c */
[----:B-1----:R-:W-:Y:S01]  /*379c0*/  IMAD.WIDE R50, R0, 0x2, R10 ;  /* 0x0000000200327825 */ /* 0x002fe200078e020a */
[----:B------:R-:W-:Y:S01]  /*379d0*/  PRMT R0, R55, 0x7632, R0 ;  /* 0x0000763237007816 */ /* 0x000fe20000000000 */
[----:B--2---:R0:W-:Y:S01]  /*379e0*/  @P6 STG.E.U16 [R52.64], R61 ;  /* 0x0000003d34006986 */ /* 0x0041e2000c101506 */
[----:B------:R-:W-:-:S03]  /*379f0*/  PRMT R4, R61, 0x7632, R4 ;  /* 0x000076323d047816 */ /* 0x000fc60000000004 */
[----:B---3--:R1:W-:Y:S01]  /*37a00*/  @P4 STG.E.U16 [R48.64], R58 ;  /* 0x0000003a30004986 */ /* 0x0083e2000c101506 */
[----:B0-----:R-:W-:-:S04]  /*37a10*/  IMAD.WIDE R52, R3, 0x2, R8 ;  /* 0x0000000203347825 */ /* 0x001fc800078e0208 */
[----:B-1----:R-:W-:Y:S01]  /*37a20*/  IMAD.WIDE R48, R3, 0x2, R46 ;  /* 0x0000000203307825 */ /* 0x002fe200078e022e */
[----:B----4-:R0:W-:Y:S01]  /*37a30*/  @P2 STG.E.U16 [R50.64], R57 ;  /* 0x0000003932002986 */ /* 0x0101e2000c101506 */
[----:B------:R-:W-:Y:S02]  /*37a40*/  ISETP.LT.AND P2, PT, R27, c[0x0][0x178], !P1 ;  /* 0x00005e001b007a0c */ /* 0x000fe40004f41270 */
[----:B------:R-:W-:Y:S01]  /*37a50*/  ISETP.LT.AND P1, PT, R23, c[0x0][0x178], !P1 ;  /* 0x00005e0017007a0c */ /* 0x000fe20004f21270 */
[----:B------:R-:W-:Y:S01]  /*37a60*/  @P5 STG.E.U16 [R52.64], R0 ;  /* 0x0000000034005986 */ /* 0x000fe2000c101506 */
[----:B------:R-:W-:-:S03]  /*37a70*/  PRMT R56, R57, 0x7632, R56 ;  /* 0x0000763239387816 */ /* 0x000fc60000000038 */
[----:B------:R1:W-:Y:S01]  /*37a80*/  @P3 STG.E.U16 [R48.64], R4 ;  /* 0x0000000430003986 */ /* 0x0003e2000c101506 */
[----:B------:R-:W-:-:S03]  /*37a90*/  ISETP.GE.AND P6, PT, R54, c[0x0][0x17c], PT ;  /* 0x00005f0036007a0c */ /* 0x000fc60003fc6270 */
[----:B------:R-:W2:Y:S01]  /*37aa0*/  LDL.LU R54, [R1+0x1334] ;  /* 0x0013340001367983 */ /* 0x000ea20000300800 */
[----:B0-----:R-:W-:Y:S01]  /*37ab0*/  IMAD.WIDE R50, R3, 0x2, R10 ;  /* 0x0000000203327825 */ /* 0x001fe200078e020a */
[----:B-1----:R-:W-:-:S03]  /*37ac0*/  PRMT R4, R58, 0x7632, R4 ;  /* 0x000076323a047816 */ /* 0x002fc60000000004 */
[----:B------:R-:W-:Y:S01]  /*37ad0*/  IMAD.WIDE R48, R3, 0x2, R44 ;  /* 0x0000000203307825 */ /* 0x000fe200078e022c */
[----:B------:R-:W3:Y:S04]  /*37ae0*/  LDL.LU R58, [R1+0x1338] ;  /* 0x00133800013a7983 */ /* 0x000ee80000300800 */
[----:B------:R-:W-:Y:S04]  /*37af0*/  @P2 STG.E.U16 [R48.64], R4 ;  /* 0x0000000430002986 */ /* 0x000fe8000c101506 */
[----:B------:R-:W4:Y:S04]  /*37b00*/  LDL.LU R57, [R1+0x94] ;  /* 0x0000940001397983 */ /* 0x000f280000300800 */
[----:B------:R0:W-:Y:S01]  /*37b10*/  @P1 STG.E.U16 [R50.64], R56 ;  /* 0x0000003832001986 */ /* 0x0001e2000c101506 */
[----:B------:R-:W-:-:S03]  /*37b20*/  ISETP.LT.AND P4, PT, R5, c[0x0][0x178], !P0 ;  /* 0x00005e0005007a0c */ /* 0x000fc60004781270 */
[----:B0-----:R-:W4:Y:S01]  /*37b30*/  LDL.LU R51, [R1+0x1e4] ;  /* 0x0001e40001337983 */ /* 0x001f220000300800 */
[----:B------:R-:W-:-:S03]  /*37b40*/  ISETP.LT.AND P1, PT, R5, c[0x0][0x178], !P6 ;  /* 0x00005e0005007a0c */ /* 0x000fc60007721270 */
[----:B------:R-:W4:Y:S01]  /*37b50*/  LDL.LU R5, [R1+0x14a0] ;  /* 0x0014a00001057983 */ /* 0x000f220000300800 */
[----:B------:R-:W-:-:S05]  /*37b60*/  IADD3 R0, R3, c[0x0][0x198], RZ ;  /* 0x0000660003007a10 */ /* 0x000fca0007ffe0ff */
[----:B------:R-:W-:Y:S01]  /*37b70*/  IMAD.WIDE R52, R0, 0x2, R8 ;  /* 0x0000000200347825 */ /* 0x000fe200078e0208 */
[----:B------:R-:W-:-:S04]  /*37b80*/  PRMT R4, R7, 0x7632, R4 ;  /* 0x0000763207047816 */ /* 0x000fc80000000004 */
[----:B------:R0:W-:Y:S04]  /*37b90*/  @P4 STG.E.U16 [R52.64], R7 ;  /* 0x0000000734004986 */ /* 0x0001e8000c101506 */
[----:B0-----:R-:W4:Y:S01]  /*37ba0*/  LDL.LU R7, [R1+0x133c] ;  /* 0x00133c0001077983 */ /* 0x001f220000300800 */
[----:B------:R-:W-:Y:S02]  /*37bb0*/  ISETP.LT.AND P3, PT, R60, c[0x0][0x178], !P0 ;  /* 0x00005e003c007a0c */ /* 0x000fe40004761270 */
[----:B------:R-:W-:Y:S01]  /*37bc0*/  ISETP.LT.AND P4, PT, R27, c[0x0][0x178], !P0 ;  /* 0x00005e001b007a0c */ /* 0x000fe20004781270 */
[C---:B------:R-:W-:Y:S01]  /*37bd0*/  IMAD.WIDE R48, R0.reuse, 0x2, R44 ;  /* 0x0000000200307825 */ /* 0x040fe200078e022c */
[----:B------:R-:W-:Y:S01]  /*37be0*/  ISETP.LT.AND P0, PT, R23, c[0x0][0x178], !P0 ;  /* 0x00005e0017007a0c */ /* 0x000fe20004701270 */
[----:B------:R-:W4:Y:S01]  /*37bf0*/  LDL.LU R61, [R1+0x224] ;  /* 0x00022400013d7983 */ /* 0x000f220000300800 */
[----:B------:R-:W-:-:S05]  /*37c00*/  IADD3 R3, R0, c[0x0][0x198], RZ ;  /* 0x0000660000037a10 */ /* 0x000fca0007ffe0ff */
[----:B------:R-:W-:Y:S01]  /*37c10*/  IMAD.WIDE R52, R3, 0x2, R8 ;  /* 0x0000000203347825 */ /* 0x000fe200078e0208 */
[----:B--2---:R-:W-:-:S03]  /*37c20*/  ISETP.GE.AND P5, PT, R54, c[0x0][0x17c], PT ;  /* 0x00005f0036007a0c */ /* 0x004fc60003fa6270 */
[----:B------:R-:W-:Y:S01]  /*37c30*/  IMAD.WIDE R54, R0, 0x2, R46 ;  /* 0x0000000200367825 */ /* 0x000fe200078e022e */
[----:B---3--:R-:W-:Y:S02]  /*37c40*/  ISETP.GE.AND P2, PT, R58, c[0x0][0x17c], PT ;  /* 0x00005f003a007a0c */ /* 0x008fe40003f46270 */
[----:B------:R-:W2:Y:S04]  /*37c50*/  LDL.LU R58, [R1+0x214] ;  /* 0x00021400013a7983 */ /* 0x000ea80000300800 */
[----:B----4-:R0:W-:Y:S01]  /*37c60*/  @P3 STG.E.U16 [R54.64], R51 ;  /* 0x0000003336003986 */ /* 0x0101e2000c101506 */
[----:B------:R-:W-:Y:S02]  /*37c70*/  ISETP.LT.AND P3, PT, R60, c[0x0][0x178], !P6 ;  /* 0x00005e003c007a0c */ /* 0x000fe40007761270 */
[----:B------:R-:W-:Y:S01]  /*37c80*/  PRMT R56, R51, 0x7632, R56 ;  /* 0x0000763233387816 */ /* 0x000fe20000000038 */
[----:B------:R-:W-:Y:S01]  /*37c90*/  @P4 STG.E.U16 [R48.64], R57 ;  /* 0x0000003930004986 */ /* 0x000fe2000c101506 */
[----:B0-----:R-:W-:-:S04]  /*37ca0*/  IMAD.WIDE R50, R0, 0x2, R10 ;  /* 0x0000000200327825 */ /* 0x001fc800078e020a */
[----:B------:R-:W-:Y:S01]  /*37cb0*/  IMAD.WIDE R54, R3, 0x2, R46 ;  /* 0x0000000203367825 */ /* 0x000fe200078e022e */
[----:B------:R-:W-:Y:S04]  /*37cc0*/  @P0 STG.E.U16 [R50.64], R5 ;  /* 0x0000000532000986 */ /* 0x000fe8000c101506 */
[----:B------:R0:W-:Y:S04]  /*37cd0*/  @P1 STG.E.U16 [R52.64], R4 ;  /* 0x0000000434001986 */ /* 0x0001e8000c101506 */
[----:B------:R1:W-:Y:S04]  /*37ce0*/  @P3 STG.E.U16 [R54.64], R56 ;  /* 0x0000003836003986 */ /* 0x0003e8000c101506 */
[----:B0-----:R-:W3:Y:S04]  /*37cf0*/  LDL.LU R53, [R1+0x144] ;  /* 0x0001440001357983 */ /* 0x001ee80000300800 */
[----:B-1----:R-:W4:Y:S01]  /*37d00*/  LDL.LU R56, [R1+0xa6c] ;  /* 0x000a6c0001387983 */ /* 0x002f220000300800 */
[----:B------:R-:W-:-:S03]  /*37d10*/  ISETP.GE.AND P3, PT, R7, c[0x0][0x17c], PT ;  /* 0x00005f0007007a0c */ /* 0x000fc60003f66270 */
[----:B------:R-:W2:Y:S01]  /*37d20*/  LDL.LU R7, [R1+0x1340] ;  /* 0x0013400001077983 */ /* 0x000ea20000300800 */
[----:B------:R-:W-:Y:S02]  /*37d30*/  ISETP.LT.AND P4, PT, R27, c[0x0][0x178], !P6 ;  /* 0x00005e001b007a0c */ /* 0x000fe40007781270 */
[----:B------:R-:W-:Y:S01]  /*37d40*/  ISETP.LT.AND P6, PT, R23, c[0x0][0x178], !P6 ;  /* 0x00005e0017007a0c */ /* 0x000fe200077c1270 */
[----:B------:R-:W-:Y:S01]  /*37d50*/  IMAD.WIDE R48, R3, 0x2, R44 ;  /* 0x0000000203307825 */ /* 0x000fe200078e022c */
[----:B------:R-:W-:Y:S02]  /*37d60*/  PRMT R50, R57, 0x7632, R50 ;  /* 0x0000763239327816 */ /* 0x000fe40000000032 */
[----:B------:R-:W-:Y:S01]  /*37d70*/  PRMT R52, R5, 0x7632, R52 ;  /* 0x0000763205347816 */ /* 0x000fe20000000034 */
[C---:B------:R-:W-:Y:S01]  /*37d80*/  IMAD.WIDE R4, R3.reuse, 0x2, R10 ;  /* 0x0000000203047825 */ /* 0x040fe200078e020a */
[----:B------:R-:W-:Y:S01]  /*37d90*/  ISETP.LT.AND P1, PT, R60, c[0x0][0x178], !P5 ;  /* 0x00005e003c007a0c */ /* 0x000fe20006f21270 */
[----:B------:R-:W2:Y:S01]  /*37da0*/  LDL.LU R57, [R1+0x2d4] ;  /* 0x0002d40001397983 */ /* 0x000ea20000300800 */
[----:B------:R-:W-:-:S03]  /*37db0*/  IADD3 R0, R3, c[0x0][0x198], RZ ;  /* 0x0000660003007a10 */ /* 0x000fc60007ffe0ff */
[----:B------:R0:W-:Y:S01]  /*37dc0*/  @P4 STG.E.U16 [R48.64], R50 ;  /* 0x0000003230004986 */ /* 0x0001e2000c101506 */
[----:B------:R-:W-:-:S03]  /*37dd0*/  ISETP.LT.AND P4, PT, R27, c[0x0][0x178], !P5 ;  /* 0x00005e001b007a0c */ /* 0x000fc60006f81270 */
[----:B------:R1:W-:Y:S01]  /*37de0*/  @P6 STG.E.U16 [R4.64], R52 ;  /* 0x0000003404006986 */ /* 0x0003e2000c101506 */
[C---:B------:R-:W-:Y:S01]  /*37df0*/  IADD3 R3, R0.reuse, c[0x0][0x198], RZ ;  /* 0x0000660000037a10 */ /* 0x040fe20007ffe0ff */
[----:B0-----:R-:W-:-:S04]  /*37e00*/  IMAD.WIDE R48, R0, 0x2, R8 ;  /* 0x0000000200307825 */ /* 0x001fc800078e0208 */
[----:B------:R-:W-:Y:S01]  /*37e10*/  IMAD.WIDE R50, R0, 0x2, R46 ;  /* 0x0000000200327825 */ /* 0x000fe200078e022e */
[----:B-1----:R-:W-:-:S03]  /*37e20*/  PRMT R52, R61, 0x7632, R52 ;  /* 0x000076323d347816 */ /* 0x002fc60000000034 */
[----:B------:R-:W-:Y:S01]  /*37e30*/  IMAD.WIDE R4, R0, 0x2, R44 ;  /* 0x0000000200047825 */ /* 0x000fe200078e022c */
[C---:B----4-:R-:W-:Y:S02]  /*37e40*/  ISETP.LT.AND P0, PT, R56.reuse, c[0x0][0x178], !P5 ;  /* 0x00005e0038007a0c */ /* 0x050fe40006f01270 */
[----:B------:R-:W-:Y:S02]  /*37e50*/  ISETP.LT.AND P5, PT, R23, c[0x0][0x178], !P5 ;  /* 0x00005e0017007a0c */ /* 0x000fe40006fa1270 */
[----:B------:R-:W-:-:S09]  /*37e60*/  ISETP.LT.AND P6, PT, R56, c[0x0][0x178], !P2 ;  /* 0x00005e0038007a0c */ /* 0x000fd200057c1270 */
[----:B------:R0:W-:Y:S04]  /*37e70*/  @P0 STG.E.U16 [R48.64], R61 ;  /* 0x0000003d30000986 */ /* 0x0001e8000c101506 */
[----:B--2---:R1:W-:Y:S01]  /*37e80*/  @P1 STG.E.U16 [R50.64], R58 ;  /* 0x0000003a32001986 */ /* 0x0043e2000c101506 */
[----:B------:R-:W-:-:S03]  /*37e90*/  ISETP.GE.AND P1, PT, R7, c[0x0][0x17c], PT ;  /* 0x00005f0007007a0c */ /* 0x000fc60003f26270 */
[----:B---3--:R-:W-:Y:S01]  /*37ea0*/  @P4 STG.E.U16 [R4.64], R53 ;  /* 0x0000003504004986 */ /* 0x008fe2000c101506 */
[----:B0-----:R-:W-:-:S03]  /*37eb0*/  IMAD.WIDE R48, R0, 0x2, R10 ;  /* 0x0000000200307825 */ /* 0x001fc600078e020a */
[----:B------:R-:W2:Y:S01]  /*37ec0*/  LDL.LU R61, [R1+0x234] ;  /* 0x00023400013d7983 */ /* 0x000ea20000300800 */
[----:B-1----:R-:W-:-:S03]  /*37ed0*/  IMAD.WIDE R50, R3, 0x2, R8 ;  /* 0x0000000203327825 */ /* 0x002fc600078e0208 */
[----:B------:R-:W-:Y:S04]  /*37ee0*/  @P5 STG.E.U16 [R48.64], R6 ;  /* 0x0000000630005986 */ /* 0x000fe8000c101506 */
[----:B------:R-:W3:Y:S04]  /*37ef0*/  LDL.LU R7, [R1+0x254] ;  /* 0x0002540001077983 */ /* 0x000ee80000300800 */
[----:B------:R0:W-:Y:S01]  /*37f00*/  @P6 STG.E.U16 [R50.64], R52 ;  /* 0x0000003432006986 */ /* 0x0001e2000c101506 */
[----:B------:R-:W-:-:S03]  /*37f10*/  PRMT R0, R58, 0x7632, R0 ;  /* 0x000076323a007816 */ /* 0x000fc60000000000 */
[----:B0-----:R-:W4:Y:S04]  /*37f20*/  LDL.LU R51, [R1+0x1344] ;  /* 0x0013440001337983 */ /* 0x001f280000300800 */
[----:B------:R-:W2:Y:S01]  /*37f30*/  LDL.LU R58, [R1+0x149c] ;  /* 0x00149c00013a7983 */ /* 0x000ea20000300800 */
[----:B------:R-:W-:Y:S02]  /*37f40*/  ISETP.LT.AND P0, PT, R60, c[0x0][0x178], !P2 ;  /* 0x00005e003c007a0c */ /* 0x000fe40005701270 */
[----:B------:R-:W-:Y:S01]  /*37f50*/  ISETP.LT.AND P4, PT, R27, c[0x0][0x178], !P2 ;  /* 0x00005e001b007a0c */ /* 0x000fe20005781270 */
[----:B------:R-:W-:Y:S01]  /*37f60*/  IMAD.WIDE R48, R3, 0x2, R46 ;  /* 0x0000000203307825 */ /* 0x000fe200078e022e */
[----:B------:R-:W-:Y:S02]  /*37f70*/  ISETP.LT.AND P2, PT, R23, c[0x0][0x178], !P2 ;  /* 0x00005e0017007a0c */ /* 0x000fe40005741270 */
[----:B------:R-:W-:Y:S01]  /*37f80*/  PRMT R50, R53, 0x7632, R50 ;  /* 0x0000763235327816 */ /* 0x000fe20000000032 */
[----:B------:R-:W-:Y:S01]  /*37f90*/  IMAD.WIDE R4, R3, 0x2, R44 ;  /* 0x0000000203047825 */ /* 0x000fe200078e022c */
[----:B------:R-:W-:Y:S01]  /*37fa0*/  ISETP.LT.AND P5, PT, R56, c[0x0][0x178], !P3 ;  /* 0x00005e0038007a0c */ /* 0x000fe20005fa1270 */
[----:B------:R-:W3:Y:S01]  /*37fb0*/  LDL.LU R53, [R1+0x1348] ;  /* 0x0013480001357983 */ /* 0x000ee20000300800 */
[----:B------:R-:W-:-:S03]  /*37fc0*/  ISETP.LT.AND P6, PT, R60, c[0x0][0x178], !P3 ;  /* 0x00005e003c007a0c */ /* 0x000fc60005fc1270 */
[----:B------:R0:W-:Y:S01]  /*37fd0*/  @P0 STG.E.U16 [R48.64], R0 ;  /* 0x0000000030000986 */ /* 0x0001e2000c101506 */
[----:B------:R-:W-:-:S03]  /*37fe0*/  PRMT R52, R6, 0x7632, R52 ;  /* 0x0000763206347816 */ /* 0x000fc60000000034 */
[----:B------:R1:W-:Y:S01]  /*37ff0*/  @P4 STG.E.U16 [R4.64], R50 ;  /* 0x0000003204004986 */ /* 0x0003e2000c101506 */
[----:B------:R-:W-:Y:S02]  /*38000*/  ISETP.LT.AND P4, PT, R27, c[0x0][0x178], !P3 ;  /* 0x00005e001b007a0c */ /* 0x000fe40005f81270 */
[----:B------:R-:W-:Y:S01]  /*38010*/  ISETP.LT.AND P3, PT, R23, c[0x0][0x178], !P3 ;  /* 0x00005e0017007a0c */ /* 0x000fe20005f61270 */
[----:B------:R-:W3:Y:S01]  /*38020*/  LDL.LU R6, [R1+0x1498] ;  /* 0x0014980001067983 */ /* 0x000ee20000300800 */
[C---:B0-----:R-:W-:Y:S01]  /*38030*/  IADD3 R0, R3.reuse, c[0x0][0x198], RZ ;  /* 0x0000660003007a10 */ /* 0x041fe20007ffe0ff */
[----:B-1----:R-:W-:-:S04]  /*38040*/  IMAD.WIDE R4, R3, 0x2, R10 ;  /* 0x0000000203047825 */ /* 0x002fc800078e020a */
[----:B------:R-:W-:Y:S01]  /*38050*/  IMAD.WIDE R48, R0, 0x2, R8 ;  /* 0x0000000200307825 */ /* 0x000fe200078e0208 */
[----:B------:R0:W-:Y:S01]  /*38060*/  @P2 STG.E.U16 [R4.64], R52 ;  /* 0x0000003404002986 */ /* 0x0001e2000c101506 */
[----:B------:R-:W-:-:S03]  /*38070*/  ISETP.LT.AND P2, PT, R60, c[0x0][0x178], !P1 ;  /* 0x00005e003c007a0c */ /* 0x000fc60004f41270 */
[----:B------:R1:W-:Y:S01]  /*38080*/  @P5 STG.E.U16 [R48.64], R57 ;  /* 0x0000003930005986 */ /* 0x0003e2000c101506 */
[----:B------:R-:W-:Y:S02]  /*38090*/  ISETP.LT.AND P5, PT, R56, c[0x0][0x178], !P1 ;  /* 0x00005e0038007a0c */ /* 0x000fe40004fa1270 */
[C---:B------:R-:W-:Y:S01]  /*380a0*/  IADD3 R3, R0.reuse, c[0x0][0x198], RZ ;  /* 0x0000660000037a10 */ /* 0x040fe20007ffe0ff */
[C---:B0-----:R-:W-:Y:S01]  /*380b0*/  IMAD.WIDE R4, R0.reuse, 0x2, R44 ;  /* 0x0000000200047825 */ /* 0x041fe200078e022c */
[----:B------:R-:W3:Y:S03]  /*380c0*/  LDL.LU R52, [R1+0x134c] ;  /* 0x00134c0001347983 */ /* 0x000ee60000300800 */
[----:B-1----:R-:W-:Y:S01]  /*380d0*/  IMAD.WIDE R48, R0, 0x2, R10 ;  /* 0x0000000200307825 */ /* 0x002fe200078e020a */
[----:B----4-:R-:W-:-:S03]  /*380e0*/  ISETP.GE.AND P0, PT, R51, c[0x0][0x17c], PT ;  /* 0x00005f0033007a0c */ /* 0x010fc60003f06270 */
[----:B------:R-:W-:Y:S01]  /*380f0*/  IMAD.WIDE R50, R0, 0x2, R46 ;  /* 0x0000000200327825 */ /* 0x000fe200078e022e */
[----:B------:R-:W-:-:S04]  /*38100*/  PRMT R0, R57, 0x7632, R0 ;  /* 0x0000763239007816 */ /* 0x000fc80000000000 */
[----:B--2---:R0:W-:Y:S04]  /*38110*/  @P6 STG.E.U16 [R50.64], R61 ;  /* 0x0000003d32006986 */ /* 0x0041e8000c101506 */
[----:B---3--:R1:W-:Y:S04]  /*38120*/  @P4 STG.E.U16 [R4.64], R7 ;  /* 0x0000000704004986 */ /* 0x0083e8000c101506 */
[----:B------:R2:W-:Y:S01]  /*38130*/  @P3 STG.E.U16 [R48.64], R58 ;  /* 0x0000003a30003986 */ /* 0x0005e2000c101506 */
[----:B------:R-:W-:Y:S02]  /*38140*/  ISETP.LT.AND P3, PT, R27, c[0x0][0x178], !P1 ;  /* 0x00005e001b007a0c */ /* 0x000fe40004f61270 */
[----:B------:R-:W-:Y:S01]  /*38150*/  ISETP.LT.AND P1, PT, R23, c[0x0][0x178], !P1 ;  /* 0x00005e0017007a0c */ /* 0x000fe20004f21270 */
[----:B0-----:R-:W-:-:S04]  /*38160*/  IMAD.WIDE R50, R3, 0x2, R8 ;  /* 0x0000000203327825 */ /* 0x001fc800078e0208 */
[----:B-1----:R-:W-:Y:S01]  /*38170*/  IMAD.WIDE R4, R3, 0x2, R46 ;  /* 0x0000000203047825 */ /* 0x002fe200078e022e */
[----:B--2---:R-:W-:Y:S01]  /*38180*/  PRMT R48, R61, 0x7632, R48 ;  /* 0x000076323d307816 */ /* 0x004fe20000000030 */
[----:B------:R-:W-:Y:S01]  /*38190*/  @P5 STG.E.U16 [R50.64], R0 ;  /* 0x0000000032005986 */ /* 0x000fe2000c101506 */
[----:B------:R-:W-:-:S03]  /*381a0*/  PRMT R54, R7, 0x7632, R54 ;  /* 0x0000763207367816 */ /* 0x000fc60000000036 */
[----:B------:R0:W-:Y:S01]  /*381b0*/  @P2 STG.E.U16 [R4.64], R48 ;  /* 0x0000003004002986 */ /* 0x0001e2000c101506 */
[----:B------:R-:W-:-:S03]  /*381c0*/  PRMT R55, R58, 0x7632, R55 ;  /* 0x000076323a377816 */ /* 0x000fc60000000037 */
[----:B------:R-:W2:Y:S04]  /*381d0*/  LDL.LU R7, [R1+0x1350] ;  /* 0x0013500001077983 */ /* 0x000ea80000300800 */
[----:B------:R-:W3:Y:S01]  /*381e0*/  LDL.LU R58, [R1+0x1494] ;  /* 0x00149400013a7983 */ /* 0x000ee20000300800 */
[----:B0-----:R-:W-:-:S04]  /*381f0*/  IMAD.WIDE R4, R3, 0x2, R44 ;  /* 0x0000000203047825 */ /* 0x001fc800078e022c */
[----:B------:R-:W-:Y:S01]  /*38200*/  IMAD.WIDE R48, R3, 0x2, R10 ;  /* 0x0000000203307825 */ /* 0x000fe200078e020a */
[----:B------:R0:W-:Y:S04]  /*38210*/  @P3 STG.E.U16 [R4.64], R54 ;  /* 0x0000003604003986 */ /* 0x0001e8000c101506 */
[----:B------:R1:W-:Y:S04]  /*38220*/  @P1 STG.E.U16 [R48.64], R55 ;  /* 0x0000003730001986 */ /* 0x0003e8000c101506 */
[----:B0-----:R-:W4:Y:S04]  /*38230*/  LDL.LU R5, [R1+0x1d8] ;  /* 0x0001d80001057983 */ /* 0x001f280000300800 */
[----:B-1----:R-:W3:Y:S01]  /*38240*/  LDL.LU R49, [R1+0x78] ;  /* 0x0000780001317983 */ /* 0x002ee20000300800 */
[----:B------:R-:W-:-:S02]  /*38250*/  ISETP.LT.AND P5, PT, R56, c[0x0][0x178], !P0 ;  /* 0x00005e0038007a0c */ /* 0x000fc400047a1270 */
[----:B------:R-:W-:Y:S01]  /*38260*/  ISETP.LT.AND P4, PT, R60, c[0x0][0x178], !P0 ;  /* 0x00005e003c007a0c */ /* 0x000fe20004781270 */
[----:B------:R-:W3:Y:S01]  /*38270*/  LDL.LU R61, [R1+0x1354] ;  /* 0x00135400013d7983 */ /* 0x000ee20000300800 */
[----:B------:R-:W-:Y:S02]  /*38280*/  IADD3 R0, R3, c[0x0][0x198], RZ ;  /* 0x0000660003007a10 */ /* 0x000fe40007ffe0ff */
[----:B------:R-:W-:Y:S02]  /*38290*/  ISETP.GE.AND P6, PT, R53, c[0x0][0x17c], PT ;  /* 0x00005f0035007a0c */ /* 0x000fe40003fc6270 */
[----:B------:R-:W-:Y:S01]  /*382a0*/  ISETP.GE.AND P2, PT, R52, c[0x0][0x17c], PT ;  /* 0x00005f0034007a0c */ /* 0x000fe20003f46270 */
[----:B------:R-:W-:-:S04]  /*382b0*/  IMAD.WIDE R50, R0, 0x2, R8 ;  /* 0x0000000200327825 */ /* 0x000fc800078e0208 */
[C---:B------:R-:W-:Y:S01]  /*382c0*/  IMAD.WIDE R52, R0.reuse, 0x2, R46 ;  /* 0x0000000200347825 */ /* 0x040fe200078e022e */
[----:B------:R-:W-:Y:S02]  /*382d0*/  IADD3 R3, R0, c[0x0][0x198], RZ ;  /* 0x0000660000037a10 */ /* 0x000fe40007ffe0ff */
[----:B--2---:R-:W-:Y:S02]  /*382e0*/  ISETP.GE.AND P1, PT, R7, c[0x0][0x17c], PT ;  /* 0x00005f0007007a0c */ /* 0x004fe40003f26270 */
[----:B------:R-:W2:Y:S04]  /*382f0*/  LDL.LU R7, [R1+0x1f8] ;  /* 0x0001f80001077983 */ /* 0x000ea80000300800 */
[----:B------:R-:W2:Y:S04]  /*38300*/  LDL.LU R57, [R1+0x1e8] ;  /* 0x0001e80001397983 */ /* 0x000ea80000300800 */
[----:B----4-:R0:W-:Y:S01]  /*38310*/  @P5 STG.E.U16 [R50.64], R5 ;  /* 0x0000000532005986 */ /* 0x0101e2000c101506 */
[----:B------:R-:W-:-:S03]  /*38320*/  PRMT R54, R5, 0x7632, R54 ;  /* 0x0000763205367816 */ /* 0x000fc60000000036 */
[----:B---3--:R1:W-:Y:S01]  /*38330*/  @P4 STG.E.U16 [R52.64], R49 ;  /* 0x0000003134004986 */ /* 0x0083e2000c101506 */
[----:B------:R-:W-:Y:S01]  /*38340*/  PRMT R55, R49, 0x7632, R55 ;  /* 0x0000763231377816 */ /* 0x000fe20000000037 */
[----:B0-----:R-:W-:-:S04]  /*38350*/  IMAD.WIDE R4, R0, 0x2, R44 ;  /* 0x0000000200047825 */ /* 0x001fc800078e022c */
[----:B-1----:R-:W-:Y:S02]  /*38360*/  IMAD.WIDE R48, R0, 0x2, R10 ;  /* 0x0000000200307825 */ /* 0x002fe400078e020a */
[----:B------:R-:W3:Y:S01]  /*38370*/  LDL.LU R0, [R1+0x88] ;  /* 0x0000880001007983 */ /* 0x000ee20000300800 */
[----:B------:R-:W-:Y:S02]  /*38380*/  ISETP.LT.AND P5, PT, R27, c[0x0][0x178], !P0 ;  /* 0x00005e001b007a0c */ /* 0x000fe400047a1270 */
[----:B------:R-:W-:Y:S02]  /*38390*/  ISETP.LT.AND P0, PT, R23, c[0x0][0x178], !P0 ;  /* 0x00005e0017007a0c */ /* 0x000fe40004701270 */
[----:B------:R-:W-:Y:S02]  /*383a0*/  ISETP.LT.AND P3, PT, R56, c[0x0][0x178], !P6 ;  /* 0x00005e0038007a0c */ /* 0x000fe40007761270 */
[----:B------:R-:W-:Y:S01]  /*383b0*/  ISETP.LT.AND P4, PT, R60, c[0x0][0x178], !P6 ;  /* 0x00005e003c007a0c */ /* 0x000fe20007781270 */
[----:B------:R-:W-:-:S04]  /*383c0*/  IMAD.WIDE R50, R3, 0x2, R8 ;  /* 0x0000000203327825 */ /* 0x000fc800078e0208 */
[----:B------:R-:W-:Y:S02]  /*383d0*/  IMAD.WIDE R52, R3, 0x2, R46 ;  /* 0x0000000203347825 */ /* 0x000fe400078e022e */
[----:B---3--:R-:W-:Y:S04]  /*383e0*/  @P5 STG.E.U16 [R4.64], R0 ;  /* 0x0000000004005986 */ /* 0x008fe8000c101506 */
[----:B------:R-:W-:Y:S04]  /*383f0*/  @P0 STG.E.U16 [R48.64], R58 ;  /* 0x0000003a30000986 */ /* 0x000fe8000c101506 */
[----:B------:R-:W-:Y:S04]  /*38400*/  @P3 STG.E.U16 [R50.64], R54 ;  /* 0x0000003632003986 */ /* 0x000fe8000c101506 */
[----:B------:R0:W-:Y:S04]  /*38410*/  @P4 STG.E.U16 [R52.64], R55 ;  /* 0x0000003734004986 */ /* 0x0001e8000c101506 */
[----:B0-----:R-:W3:Y:S01]  /*38420*/  LDL.LU R53, [R1+0x1358] ;  /* 0x0013580001357983 */ /* 0x001ee20000300800 */
[----:B------:R-:W-:-:S03]  /*38430*/  PRMT R52, R58, 0x7632, R52 ;  /* 0x000076323a347816 */ /* 0x000fc60000000034 */
[----:B------:R-:W4:Y:S01]  /*38440*/  LDL.LU R58, [R1+0x98] ;  /* 0x00009800013a7983 */ /* 0x000f220000300800 */
[----:B------:R-:W-:Y:S02]  /*38450*/  ISETP.LT.AND P5, PT, R27, c[0x0][0x178], !P6 ;  /* 0x00005e001b007a0c */ /* 0x000fe400077a1270 */
[----:B------:R-:W-:Y:S01]  /*38460*/  ISETP.LT.AND P6, PT, R23, c[0x0][0x178], !P6 ;  /* 0x00005e0017007a0c */ /* 0x000fe200077c1270 */
[C---:B------:R-:W-:Y:S01]  /*38470*/  IMAD.WIDE R4, R3.reuse, 0x2, R44 ;  /* 0x0000000203047825 */ /* 0x040fe200078e022c */
[----:B------:R-:W-:Y:S01]  /*38480*/  PRMT R50, R0, 0x7632, R50 ;  /* 0x0000763200327816 */ /* 0x000fe20000000032 */
[----:B------:R-:W4:Y:S01]  /*38490*/  LDL.LU R55, [R1+0x135c] ;  /* 0x00135c0001377983 */ /* 0x000f220000300800 */
[----:B------:R-:W-:Y:S01]  /*384a0*/  ISETP.LT.AND P0, PT, R56, c[0x0][0x178], !P2 ;  /* 0x00005e0038007a0c */ /* 0x000fe20005701270 */
[C---:B------:R-:W-:Y:S01]  /*384b0*/  IMAD.WIDE R48, R3.reuse, 0x2, R10 ;  /* 0x0000000203307825 */ /* 0x040fe200078e020a */
[----:B------:R-:W-:Y:S02]  /*384c0*/  ISETP.LT.AND P3, PT, R60, c[0x0][0x178], !P2 ;  /* 0x00005e003c007a0c */ /* 0x000fe40005761270 */
[----:B------:R-:W-:-:S03]  /*384d0*/  IADD3 R0, R3, c[0x0][0x198], RZ ;  /* 0x0000660003007a10 */ /* 0x000fc60007ffe0ff */
[----:B------:R0:W-:Y:S01]  /*384e0*/  @P5 STG.E.U16 [R4.64], R50 ;  /* 0x0000003204005986 */ /* 0x0001e2000c101506 */
[----:B------:R-:W-:Y:S02]  /*384f0*/  ISETP.LT.AND P5, PT, R27, c[0x0][0x178], !P2 ;  /* 0x00005e001b007a0c */ /* 0x000fe400057a1270 */
[----:B------:R-:W-:Y:S01]  /*38500*/  ISETP.LT.AND P2, PT, R23, c[0x0][0x178], !P2 ;  /* 0x00005e0017007a0c */ /* 0x000fe20005741270 */
[----:B------:R1:W-:Y:S01]  /*38510*/  @P6 STG.E.U16 [R48.64], R52 ;  /* 0x0000003430006986 */ /* 0x0003e2000c101506 */
[----:B------:R-:W-:Y:S02]  /*38520*/  ISETP.LT.AND P6, PT, R56, c[0x0][0x178], !P1 ;  /* 0x00005e0038007a0c */ /* 0x000fe40004fc1270 */
[C---:B------:R-:W-:Y:S01]  /*38530*/  IADD3 R3, R0.reuse, c[0x0][0x198], RZ ;  /* 0x0000660000037a10 */ /* 0x040fe20007ffe0ff */
[----:B0-----:R-:W-:-:S04]  /*38540*/  IMAD.WIDE R4, R0, 0x2, R8 ;  /* 0x0000000200047825 */ /* 0x001fc800078e0208 */
[C---:B------:R-:W-:Y:S01]  /*38550*/  IMAD.WIDE R50, R0.reuse, 0x2, R46 ;  /* 0x0000000200327825 */ /* 0x040fe200078e022e */
[----:B--2---:R0:W-:Y:S01]  /*38560*/  @P0 STG.E.U16 [R4.64], R7 ;  /* 0x0000000704000986 */ /* 0x0041e2000c101506 */
[----:B-1----:R-:W-:Y:S02]  /*38570*/  PRMT R52, R7, 0x7632, R52 ;  /* 0x0000763207347816 */ /* 0x002fe40000000034 */
[----:B------:R-:W-:Y:S01]  /*38580*/  IMAD.WIDE R48, R0, 0x2, R10 ;  /* 0x0000000200307825 */ /* 0x000fe200078e020a */
[----:B------:R1:W-:Y:S01]  /*38590*/  @P3 STG.E.U16 [R50.64], R57 ;  /* 0x0000003932003986 */ /* 0x0003e2000c101506 */
[----:B------:R-:W-:-:S03]  /*385a0*/  ISETP.GE.AND P4, PT, R61, c[0x0][0x17c], PT ;  /* 0x00005f003d007a0c */ /* 0x000fc60003f86270 */
[----:B------:R-:W2:Y:S01]  /*385b0*/  LDL.LU R61, [R1+0x228] ;  /* 0x00022800013d7983 */ /* 0x000ea20000300800 */
[----:B0-----:R-:W-:-:S03]  /*385c0*/  IMAD.WIDE R4, R0, 0x2, R44 ;  /* 0x0000000200047825 */ /* 0x001fc600078e022c */
[----:B------:R-:W2:Y:S01]  /*385d0*/  LDL.LU R7, [R1+0x218] ;  /* 0x0002180001077983 */ /* 0x000ea20000300800 */
[----:B-1----:R-:W-:Y:S01]  /*385e0*/  IMAD.WIDE R50, R3, 0x2, R8 ;  /* 0x0000000203327825 */ /* 0x002fe200078e0208 */
[----:B------:R-:W-:Y:S02]  /*385f0*/  PRMT R0, R57, 0x7632, R0 ;  /* 0x0000763239007816 */ /* 0x000fe40000000000 */
[----:B---3--:R-:W-:Y:S02]  /*38600*/  ISETP.GE.AND P3, PT, R53, c[0x0][0x17c], PT ;  /* 0x00005f0035007a0c */ /* 0x008fe40003f66270 */
[----:B------:R-:W3:Y:S04]  /*38610*/  LDL.LU R53, [R1+0x148] ;  /* 0x0001480001357983 */ /* 0x000ee80000300800 */
[----:B----4-:R-:W-:Y:S04]  /*38620*/  @P5 STG.E.U16 [R4.64], R58 ;  /* 0x0000003a04005986 */ /* 0x010fe8000c101506 */
[----:B------:R-:W-:Y:S04]  /*38630*/  @P2 STG.E.U16 [R48.64], R6 ;  /* 0x0000000630002986 */ /* 0x000fe8000c101506 */
[----:B------:R0:W-:Y:S04]  /*38640*/  @P6 STG.E.U16 [R50.64], R52 ;  /* 0x0000003432006986 */ /* 0x0001e8000c101506 */
[----:B------:R-:W4:Y:S04]  /*38650*/  LDL.LU R57, [R1+0xb8] ;  /* 0x0000b80001397983 */ /* 0x000f280000300800 */
[----:B0-----:R-:W3:Y:S01]  /*38660*/  LDL.LU R52, [R1+0x1360] ;  /* 0x0013600001347983 */ /* 0x001ee20000300800 */
[----:B------:R-:W-:-:S02]  /*38670*/  ISETP.LT.AND P0, PT, R60, c[0x0][0x178], !P1 ;  /* 0x00005e003c007a0c */ /* 0x000fc40004f01270 */
[----:B------:R-:W-:Y:S01]  /*38680*/  ISETP.LT.AND P5, PT, R27, c[0x0][0x178], !P1 ;  /* 0x00005e001b007a0c */ /* 0x000fe20004fa1270 */
[----:B------:R-:W-:Y:S01]  /*38690*/  IMAD.WIDE R4, R3, 0x2, R46 ;  /* 0x0000000203047825 */ /* 0x000fe200078e022e */
[----:B------:R-:W-:Y:S02]  /*386a0*/  ISETP.LT.AND P1, PT, R23, c[0x0][0x178], !P1 ;  /* 0x00005e0017007a0c */ /* 0x000fe40004f21270 */
[----:B------:R-:W-:Y:S01]  /*386b0*/  ISETP.LT.AND P6, PT, R56, c[0x0][0x178], !P4 ;  /* 0x00005e0038007a0c */ /* 0x000fe200067c1270 */
[C---:B------:R-:W-:Y:S01]  /*386c0*/  IMAD.WIDE R48, R3.reuse, 0x2, R44 ;  /* 0x0000000203307825 */ /* 0x040fe200078e022c */
[----:B------:R-:W-:Y:S02]  /*386d0*/  PRMT R6, R58, 0x7632, R6 ;  /* 0x000076323a067816 */ /* 0x000fe40000000006 */
[----:B------:R-:W-:Y:S01]  /*386e0*/  ISETP.LT.AND P2, PT, R60, c[0x0][0x178], !P4 ;  /* 0x00005e003c007a0c */ /* 0x000fe20006741270 */
[----:B------:R-:W4:Y:S04]  /*386f0*/  LDL.LU R58, [R1+0x2d8] ;  /* 0x0002d800013a7983 */ /* 0x000f280000300800 */
[----:B------:R0:W-:Y:S04]  /*38700*/  @P0 STG.E.U16 [R4.64], R0 ;  /* 0x0000000004000986 */ /* 0x0001e8000c101506 */
[----:B------:R1:W-:Y:S01]  /*38710*/  @P5 STG.E.U16 [R48.64], R6 ;  /* 0x0000000630005986 */ /* 0x0003e2000c101506 */
[C---:B0-----:R-:W-:Y:S01]  /*38720*/  IADD3 R0, R3.reuse, c[0x0][0x198], RZ ;  /* 0x0000660003007a10 */ /* 0x041fe20007ffe0ff */
[----:B------:R-:W-:Y:S01]  /*38730*/  IMAD.WIDE R4, R3, 0x2, R10 ;  /* 0x0000000203047825 */ /* 0x000fe200078e020a */
[----:B-1----:R-:W-:-:S03]  /*38740*/  PRMT R6, R6, 0x7632, R6 ;  /* 0x0000763206067816 */ /* 0x002fc60000000006 */
[----:B------:R-:W-:-:S04]  /*38750*/  IMAD.WIDE R48, R0, 0x2, R8 ;  /* 0x0000000200307825 */ /* 0x000fc800078e0208 */
[----:B------:R-:W-:Y:S01]  /*38760*/  IMAD.WIDE R50, R0, 0x2, R46 ;  /* 0x0000000200327825 */ /* 0x000fe200078e022e */
[----:B------:R0:W-:Y:S01]  /*38770*/  @P1 STG.E.U16 [R4.64], R6 ;  /* 0x0000000604001986 */ /* 0x0001e2000c101506 */
[----:B------:R-:W-:-:S03]  /*38780*/  ISETP.GE.AND P0, PT, R55, c[0x0][0x17c], PT ;  /* 0x00005f0037007a0c */ /* 0x000fc60003f06270 */
[----:B--2---:R1:W-:Y:S04]  /*38790*/  @P6 STG.E.U16 [R48.64], R61 ;  /* 0x0000003d30006986 */ /* 0x0043e8000c101506 */
[----:B------:R2:W-:Y:S01]  /*387a0*/  @P2 STG.E.U16 [R50.64], R7 ;  /* 0x0000000732002986 */ /* 0x0005e2000c101506 */
[----:B------:R-:W-:-:S03]  /*387b0*/  IADD3 R3, R0, c[0x0][0x198], RZ ;  /* 0x0000660000037a10 */ /* 0x000fc60007ffe0ff */
[----:B------:R-:W4:Y:S01]  /*387c0*/  LDL.LU R55, [R1+0x238] ;  /* 0x0002380001377983 */ /* 0x000f220000300800 */
[----:B0-----:R-:W-:-:S04]  /*387d0*/  IMAD.WIDE R4, R0, 0x2, R44 ;  /* 0x0000000200047825 */ /* 0x001fc800078e022c */
[----:B-1----:R-:W-:Y:S01]  /*387e0*/  IMAD.WIDE R48, R0, 0x2, R10 ;  /* 0x0000000200307825 */ /* 0x002fe200078e020a */
[----:B------:R-:W-:Y:S02]  /*387f0*/  PRMT R0, R61, 0x7632, R0 ;  /* 0x000076323d007816 */ /* 0x000fe40000000000 */
[----:B---3--:R-:W-:Y:S02]  /*38800*/  ISETP.GE.AND P2, PT, R52, c[0x0][0x17c], PT ;  /* 0x00005f0034007a0c */ /* 0x008fe40003f46270 */
[----:B------:R-:W3:Y:S04]  /*38810*/  LDL.LU R52, [R1+0x1364] ;  /* 0x0013640001347983 */ /* 0x000ee80000300800 */
[----:B------:R-:W3:Y:S01]  /*38820*/  LDL.LU R61, [R1+0x1368] ;  /* 0x00136800013d7983 */ /* 0x000ee20000300800 */
[----:B------:R-:W-:-:S02]  /*38830*/  ISETP.LT.AND P5, PT, R27, c[0x0][0x178], !P4 ;  /* 0x00005e001b007a0c */ /* 0x000fc400067a1270 */
[----:B------:R-:W-:Y:S02]  /*38840*/  ISETP.LT.AND P4, PT, R23, c[0x0][0x178], !P4 ;  /* 0x00005e0017007a0c */ /* 0x000fe40006781270 */
[----:B------:R-:W-:Y:S02]  /*38850*/  ISETP.LT.AND P6, PT, R56, c[0x0][0x178], !P3 ;  /* 0x00005e0038007a0c */ /* 0x000fe40005fc1270 */
[----:B------:R-:W-:Y:S01]  /*38860*/  ISETP.LT.AND P1, PT, R60, c[0x0][0x178], !P3 ;  /* 0x00005e003c007a0c */ /* 0x000fe20005f21270 */
[----:B--2---:R-:W-:Y:S01]  /*38870*/  IMAD.WIDE R50, R3, 0x2, R8 ;  /* 0x0000000203327825 */ /* 0x004fe200078e0208 */
[----:B------:R-:W-:Y:S02]  /*38880*/  PRMT R6, R7, 0x7632, R6 ;  /* 0x0000763207067816 */ /* 0x000fe40000000006 */
[----:B------:R-:W2:Y:S04]  /*38890*/  LDL.LU R7, [R1+0x258] ;  /* 0x0002580001077983 */ /* 0x000ea80000300800 */
[----:B------:R0:W-:Y:S04]  /*388a0*/  @P5 STG.E.U16 [R4.64], R53 ;  /* 0x0000003504005986 */ /* 0x0001e8000c101506 */
[----:B----4-:R-:W-:Y:S01]  /*388b0*/  @P4 STG.E.U16 [R48.64], R57 ;  /* 0x0000003930004986 */ /* 0x010fe2000c101506 */
[----:B------:R-:W-:-:S02]  /*388c0*/  ISETP.LT.AND P4, PT, R27, c[0x0][0x178], !P3 ;  /* 0x00005e001b007a0c */ /* 0x000fc40005f81270 */
[----:B------:R-:W-:Y:S01]  /*388d0*/  ISETP.LT.AND P3, PT, R23, c[0x0][0x178], !P3 ;  /* 0x00005e0017007a0c */ /* 0x000fe20005f61270 */
[----:B------:R1:W-:Y:S01]  /*388e0*/  @P6 STG.E.U16 [R50.64], R0 ;  /* 0x0000000032006986 */ /* 0x0003e2000c101506 */
[----:B------:R-:W-:Y:S01]  /*388f0*/  ISETP.LT.AND P6, PT, R56, c[0x0][0x178], !P0 ;  /* 0x00005e0038007a0c */ /* 0x000fe200047c1270 */
[----:B0-----:R-:W-:Y:S01]  /*38900*/  IMAD.WIDE R4, R3, 0x2, R46 ;  /* 0x0000000203047825 */ /* 0x001fe200078e022e */
[----:B------:R-:W-:Y:S02]  /*38910*/  ISETP.LT.AND P5, PT, R60, c[0x0][0x178], !P0 ;  /* 0x00005e003c007a0c */ /* 0x000fe400047a1270 */
[----:B------:R-:W-:Y:S02]  /*38920*/  PRMT R54, R57, 0x7632, R54 ;  /* 0x0000763239367816 */ /* 0x000fe40000000036 */
[----:B------:R0:W-:Y:S01]  /*38930*/  @P1 STG.E.U16 [R4.64], R6 ;  /* 0x0000000604001986 */ /* 0x0001e2000c101506 */
[C---:B-1----:R-:W-:Y:S01]  /*38940*/  IADD3 R0, R3.reuse, c[0x0][0x198], RZ ;  /* 0x0000660003007a10 */ /* 0x042fe20007ffe0ff */
[----:B------:R-:W-:-:S02]  /*38950*/  IMAD.WIDE R48, R3, 0x2, R10 ;  /* 0x0000000203307825 */ /* 0x000fc400078e020a */
[----:B------:R-:W4:Y:S02]  /*38960*/  LDL.LU R57, [R1+0x1dc] ;  /* 0x0001dc0001397983 */ /* 0x000f240000300800 */
[----:B------:R-:W-:Y:S01]  /*38970*/  IMAD.WIDE R50, R0, 0x2, R8 ;  /* 0x0000000200327825 */ /* 0x000fe200078e0208 */
[----:B0-----:R-:W-:-:S03]  /*38980*/  PRMT R6, R53, 0x7632, R6 ;  /* 0x0000763235067816 */ /* 0x001fc60000000006 */
[----:B------:R-:W-:Y:S01]  /*38990*/  IMAD.WIDE R4, R3, 0x2, R44 ;  /* 0x0000000203047825 */ /* 0x000fe200078e022c */
[----:B------:R-:W-:-:S04]  /*389a0*/  PRMT R3, R58, 0x7632, R3 ;  /* 0x000076323a037816 */ /* 0x000fc80000000003 */
[----:B------:R-:W-:Y:S04]  /*389b0*/  @P4 STG.E.U16 [R4.64], R6 ;  /* 0x0000000604004986 */ /* 0x000fe8000c101506 */
[----:B------:R0:W-:Y:S04]  /*389c0*/  @P3 STG.E.U16 [R48.64], R54 ;  /* 0x0000003630003986 */ /* 0x0001e8000c101506 */
[----:B------:R1:W-:Y:S01]  /*389d0*/  @P6 STG.E.U16 [R50.64], R58 ;  /* 0x0000003a32006986 */ /* 0x0003e2000c101506 */
[----:B0-----:R-:W-:Y:S02]  /*389e0*/  PRMT R54, R55, 0x7632, R54 ;  /* 0x0000763237367816 */ /* 0x001fe40000000036 */
[----:B---3--:R-:W-:Y:S01]  /*389f0*/  ISETP.GE.AND P1, PT, R52, c[0x0][0x17c], PT ;  /* 0x00005f0034007a0c */ /* 0x008fe20003f26270 */
[----:B------:R-:W-:Y:S01]  /*38a00*/  IMAD.WIDE R52, R0, 0x2, R46 ;  /* 0x0000000200347825 */ /* 0x000fe200078e022e */
[----:B------:R-:W-:-:S02]  /*38a10*/  ISETP.GE.AND P3, PT, R61, c[0x0][0x17c], PT ;  /* 0x00005f003d007a0c */ /* 0x000fc40003f66270 */
[----:B------:R-:W3:Y:S04]  /*38a20*/  LDL.LU R61, [R1+0x7c] ;  /* 0x00007c00013d7983 */ /* 0x000ee80000300800 */
[----:B------:R0:W-:Y:S04]  /*38a30*/  @P5 STG.E.U16 [R52.64], R55 ;  /* 0x0000003734005986 */ /* 0x0001e8000c101506 */
[----:B-1----:R-:W3:Y:S04]  /*38a40*/  LDL.LU R58, [R1+0x136c] ;  /* 0x00136c00013a7983 */ /* 0x002ee80000300800 */
[----:B0-----:R-:W4:Y:S01]  /*38a50*/  LDL.LU R55, [R1+0x1370] ;  /* 0x0013700001377983 */ /* 0x001f220000300800 */
[----:B------:R-:W-:-:S02]  /*38a60*/  ISETP.LT.AND P6, PT, R27, c[0x0][0x178], !P0 ;  /* 0x00005e001b007a0c */ /* 0x000fc400047c1270 */
[----:B------:R-:W-:Y:S02]  /*38a70*/  ISETP.LT.AND P0, PT, R23, c[0x0][0x178], !P0 ;  /* 0x00005e0017007a0c */ /* 0x000fe40004701270 */
[----:B------:R-:W-:Y:S02]  /*38a80*/  ISETP.LT.AND P4, PT, R56, c[0x0][0x178], !P2 ;  /* 0x00005e0038007a0c */ /* 0x000fe40005781270 */
[----:B------:R-:W-:Y:S02]  /*38a90*/  ISETP.LT.AND P5, PT, R60, c[0x0][0x178], !P2 ;  /* 0x00005e003c007a0c */ /* 0x000fe400057a1270 */
[C---:B------:R-:W-:Y:S01]  /*38aa0*/  IADD3 R6, R0.reuse, c[0x0][0x198], RZ ;  /* 0x0000660000067a10 */ /* 0x040fe20007ffe0ff */
[----:B------:R-:W-:-:S04]  /*38ab0*/  IMAD.WIDE R4, R0, 0x2, R44 ;  /* 0x0000000200047825 */ /* 0x000fc800078e022c */
[----:B------:R-:W-:Y:S01]  /*38ac0*/  IMAD.WIDE R48, R0, 0x2, R10 ;  /* 0x0000000200307825 */ /* 0x000fe200078e020a */
[----:B--2---:R0:W-:Y:S03]  /*38ad0*/  @P6 STG.E.U16 [R4.64], R7 ;  /* 0x0000000704006986 */ /* 0x0041e6000c101506 */
[----:B------:R-:W-:Y:S01]  /*38ae0*/  IMAD.WIDE R50, R6, 0x2, R8 ;  /* 0x0000000206327825 */ /* 0x000fe200078e0208 */
[----:B------:R-:W-:-:S03]  /*38af0*/  ISETP.LT.AND P6, PT, R27, c[0x0][0x178], !P2 ;  /* 0x00005e001b007a0c */ /* 0x000fc600057c1270 */
[----:B------:R-:W-:Y:S01]  /*38b00*/  IMAD.WIDE R52, R6, 0x2, R46 ;  /* 0x0000000206347825 */ /* 0x000fe200078e022e */
[----:B------:R1:W-:Y:S01]  /*38b10*/  @P0 STG.E.U16 [R48.64], R59 ;  /* 0x0000003b30000986 */ /* 0x0003e2000c101506 */
[----:B------:R-:W-:-:S03]  /*38b20*/  ISETP.LT.AND P2, PT, R23, c[0x0][0x178], !P2 ;  /* 0x00005e0017007a0c */ /* 0x000fc60005741270 */
[----:B------:R-:W-:Y:S04]  /*38b30*/  @P4 STG.E.U16 [R50.64], R3 ;  /* 0x0000000332004986 */ /* 0x000fe8000c101506 */
[----:B------:R2:W-:Y:S01]  /*38b40*/  @P5 STG.E.U16 [R52.64], R54 ;  /* 0x0000003634005986 */ /* 0x0005e2000c101506 */
[----:B------:R-:W-:Y:S01]  /*38b50*/  PRMT R0, R59, 0x7632, R0 ;  /* 0x000076323b007816 */ /* 0x000fe20000000000 */
[----:B0-----:R-:W-:-:S04]  /*38b60*/  IMAD.WIDE R4, R6, 0x2, R10 ;  /* 0x0000000206047825 */ /* 0x001fc800078e020a */
[----:B-1----:R-:W-:Y:S01]  /*38b70*/  IMAD.WIDE R48, R6, 0x2, R44 ;  /* 0x0000000206307825 */ /* 0x002fe200078e022c */
[----:B--2---:R-:W2:Y:S01]  /*38b80*/  LDL.LU R54, [R1+0x8c] ;  /* 0x00008c0001367983 */ /* 0x004ea20000300800 */
[----:B------:R-:W-:-:S03]  /*38b90*/  PRMT R50, R7, 0x7632, R50 ;  /* 0x0000763207327816 */ /* 0x000fc60000000032 */
[----:B------:R-:W2:Y:S04]  /*38ba0*/  LDL.LU R7, [R1+0x1490] ;  /* 0x0014900001077983 */ /* 0x000ea80000300800 */
[----:B------:R-:W2:Y:S04]  /*38bb0*/  LDL.LU R59, [R1+0x148c] ;  /* 0x00148c00013b7983 */ /* 0x000ea80000300800 */
[----:B------:R0:W-:Y:S04]  /*38bc0*/  @P6 STG.E.U16 [R48.64], R50 ;  /* 0x0000003230006986 */ /* 0x0001e8000c101506 */
[----:B------:R1:W-:Y:S01]  /*38bd0*/  @P2 STG.E.U16 [R4.64], R0 ;  /* 0x0000000004002986 */ /* 0x0003e2000c101506 */
[----:B---3--:R-:W-:-:S02]  /*38be0*/  ISETP.GE.AND P0, PT, R58, c[0x0][0x17c], PT ;  /* 0x00005f003a007a0c */ /* 0x008fc40003f06270 */
[----:B----4-:R-:W-:Y:S02]  /*38bf0*/  ISETP.GE.AND P2, PT, R55, c[0x0][0x17c], PT ;  /* 0x00005f0037007a0c */ /* 0x010fe40003f46270 */
[----:B------:R-:W3:Y:S04]  /*38c00*/  LDL.LU R55, [R1+0x1fc] ;  /* 0x0001fc0001377983 */ /* 0x000ee80000300800 */
[----:B------:R-:W4:Y:S01]  /*38c10*/  LDL.LU R58, [R1+0x1374] ;  /* 0x00137400013a7983 */ /* 0x000f220000300800 */
[----:B------:R-:W-:Y:S02]  /*38c20*/  ISETP.LT.AND P4, PT, R56, c[0x0][0x178], !P1 ;  /* 0x00005e0038007a0c */ /* 0x000fe40004f81270 */
[----:B------:R-:W-:Y:S02]  /*38c30*/  IADD3 R3, R6, c[0x0][0x198], RZ ;  /* 0x0000660006037a10 */ /* 0x000fe40007ffe0ff */
[----:B------:R-:W-:-:S02]  /*38c40*/  ISETP.LT.AND P5, PT, R60, c[0x0][0x178], !P1 ;  /* 0x00005e003c007a0c */ /* 0x000fc40004fa1270 */
[----:B------:R-:W-:Y:S01]  /*38c50*/  ISETP.LT.AND P6, PT, R27, c[0x0][0x178], !P1 ;  /* 0x00005e001b007a0c */ /* 0x000fe20004fc1270 */
[----:B0-----:R-:W-:Y:S01]  /*38c60*/  IMAD.WIDE R48, R3, 0x2, R8 ;  /* 0x0000000203307825 */ /* 0x001fe200078e0208 */
[----:B-1----:R-:W-:-:S03]  /*38c70*/  PRMT R0, R57, 0x7632, R0 ;  /* 0x0000763239007816 */ /* 0x002fc60000000000 */
[----:B------:R-:W-:Y:S02]  /*38c80*/  IMAD.WIDE R50, R3, 0x2, R46 ;  /* 0x0000000203327825 */ /* 0x000fe400078e022e */
[----:B------:R0:W-:Y:S01]  /*38c90*/  @P4 STG.E.U16 [R48.64], R57 ;  /* 0x0000003930004986 */ /* 0x0001e2000c101506 */
[----:B------:R-:W-:Y:S01]  /*38ca0*/  ISETP.LT.AND P1, PT, R23, c[0x0][0x178], !P1 ;  /* 0x00005e0017007a0c */ /* 0x000fe20004f21270 */
[----:B------:R-:W-:Y:S01]  /*38cb0*/  IMAD.WIDE R4, R3, 0x2, R44 ;  /* 0x0000000203047825 */ /* 0x000fe200078e022c */
[----:B------:R-:W-:Y:S01]  /*38cc0*/  ISETP.LT.AND P4, PT, R56, c[0x0][0x178], !P3 ;  /* 0x00005e0038007a0c */ /* 0x000fe20005f81270 */
[----:B------:R1:W-:Y:S01]  /*38cd0*/  @P5 STG.E.U16 [R50.64], R61 ;  /* 0x0000003d32005986 */ /* 0x0003e2000c101506 */
[----:B------:R-:W-:-:S03]  /*38ce0*/  PRMT R53, R61, 0x7632, R53 ;  /* 0x000076323d357816 */ /* 0x000fc60000000035 */
[----:B0-----:R-:W3:Y:S01]  /*38cf0*/  LDL.LU R57, [R1+0x1ec] ;  /* 0x0001ec0001397983 */ /* 0x001ee20000300800 */
[----:B------:R-:W-:-:S03]  /*38d00*/  IADD3 R6, R3, c[0x0][0x198], RZ ;  /* 0x0000660003067a10 */ /* 0x000fc60007ffe0ff */
[----:B-1----:R-:W3:Y:S01]  /*38d10*/  LDL.LU R61, [R1+0x9c] ;  /* 0x00009c00013d7983 */ /* 0x002ee20000300800 */
[----:B------:R-:W-:Y:S01]  /*38d20*/  ISETP.LT.AND P5, PT, R60, c[0x0][0x178], !P3 ;  /* 0x00005e003c007a0c */ /* 0x000fe20005fa1270 */
[C---:B------:R-:W-:Y:S02]  /*38d30*/  IMAD.WIDE R48, R6.reuse, 0x2, R8 ;  /* 0x0000000206307825 */ /* 0x040fe400078e0208 */
[----:B--2---:R0:W-:Y:S01]  /*38d40*/  @P6 STG.E.U16 [R4.64], R54 ;  /* 0x0000003604006986 */ /* 0x0041e2000c101506 */
[----:B------:R-:W-:Y:S02]  /*38d50*/  ISETP.LT.AND P6, PT, R27, c[0x0][0x178], !P3 ;  /* 0x00005e001b007a0c */ /* 0x000fe40005fc1270 */
[----:B------:R-:W-:Y:S01]  /*38d60*/  ISETP.LT.AND P3, PT, R23, c[0x0][0x178], !P3 ;  /* 0x00005e0017007a0c */ /* 0x000fe20005f61270 */
[----:B------:R-:W-:-:S04]  /*38d70*/  IMAD.WIDE R50, R6, 0x2, R46 ;  /* 0x0000000206327825 */ /* 0x000fc800078e022e */
[----:B0-----:R-:W-:Y:S01]  /*38d80*/  IMAD.WIDE R4, R3, 0x2, R10 ;  /* 0x0000000203047825 */ /* 0x001fe200078e020a */
[----:B------:R-:W-:Y:S02]  /*38d90*/  PRMT R3, R54, 0x7632, R3 ;  /* 0x0000763236037816 */ /* 0x000fe40000000003 */
[----:B------:R-:W-:Y:S01]  /*38da0*/  PRMT R52, R59, 0x7632, R52 ;  /* 0x000076323b347816 */ /* 0x000fe20000000034 */
[----:B------:R-:W2:Y:S04]  /*38db0*/  LDL.LU R54, [R1+0x1378] ;  /* 0x0013780001367983 */ /* 0x000ea80000300800 */
[----:B------:R0:W-:Y:S04]  /*38dc0*/  @P1 STG.E.U16 [R4.64], R59 ;  /* 0x0000003b04001986 */ /* 0x0001e8000c101506 */
[----:B------:R1:W-:Y:S04]  /*38dd0*/  @P4 STG.E.U16 [R48.64], R0 ;  /* 0x0000000030004986 */ /* 0x0003e8000c101506 */
[----:B------:R1:W-:Y:S01]  /*38de0*/  @P5 STG.E.U16 [R50.64], R53 ;  /* 0x0000003532005986 */ /* 0x0003e2000c101506 */
[----:B0-----:R-:W-:-:S04]  /*38df0*/  IMAD.WIDE R4, R6, 0x2, R44 ;  /* 0x0000000206047825 */ /* 0x001fc800078e022c */
[----:B-1----:R-:W-:Y:S01]  /*38e00*/  IMAD.WIDE R48, R6, 0x2, R10 ;  /* 0x0000000206307825 */ /* 0x002fe200078e020a */
[----:B------:R-:W-:Y:S04]  /*38e10*/  @P6 STG.E.U16 [R4.64], R3 ;  /* 0x0000000304006986 */ /* 0x000fe8000c101506 */
[----:B------:R-:W2:Y:S04]  /*38e20*/  LDL.LU R53, [R1+0x137c] ;  /* 0x00137c0001357983 */ /* 0x000ea80000300800 */
[----:B------:R0:W-:Y:S01]  /*38e30*/  @P3 STG.E.U16 [R48.64], R52 ;  /* 0x0000003430003986 */ /* 0x0001e2000c101506 */
[----:B----4-:R-:W-:-:S03]  /*38e40*/  ISETP.GE.AND P1, PT, R58, c[0x0][0x17c], PT ;  /* 0x00005f003a007a0c */ /* 0x010fc60003f26270 */
[----:B------:R-:W4:Y:S04]  /*38e50*/  LDL.LU R58, [R1+0x22c] ;  /* 0x00022c00013a7983 */ /* 0x000f280000300800 */
[----:B0-----:R-:W4:Y:S01]  /*38e60*/  LDL.LU R52, [R1+0x1380] ;  /* 0x0013800001347983 */ /* 0x001f220000300800 */
[----:B------:R-:W-:Y:S02]  /*38e70*/  ISETP.LT.AND P4, PT, R56, c[0x0][0x178], !P0 ;  /* 0x00005e0038007a0c */ /* 0x000fe40004781270 */
[----:B------:R-:W-:Y:S02]  /*38e80*/  ISETP.LT.AND P5, PT, R60, c[0x0][0x178], !P0 ;  /* 0x00005e003c007a0c */ /* 0x000fe400047a1270 */
[----:B------:R-:W-:Y:S02]  /*38e90*/  IADD3 R0, R6, c[0x0][0x198], RZ ;  /* 0x0000660006007a10 */ /* 0x000fe40007ffe0ff */
[----:B------:R-:W-:-:S02]  /*38ea0*/  ISETP.LT.AND P6, PT, R27, c[0x0][0x178], !P0 ;  /* 0x00005e001b007a0c */ /* 0x000fc400047c1270 */
[----:B------:R-:W-:Y:S01]  /*38eb0*/  ISETP.LT.AND P0, PT, R23, c[0x0][0x178], !P0 ;  /* 0x00005e0017007a0c */ /* 0x000fe20004701270 */
[----:B------:R-:W-:-:S04]  /*38ec0*/  IMAD.WIDE R4, R0, 0x2, R8 ;  /* 0x0000000200047825 */ /* 0x000fc800078e0208 */
[----:B------:R-:W-:Y:S01]  /*38ed0*/  IMAD.WIDE R48, R0, 0x2, R46 ;  /* 0x0000000200307825 */ /* 0x000fe200078e022e */
[----:B---3--:R0:W-:Y:S01]  /*38ee0*/  @P4 STG.E.U16 [R4.64], R55 ;  /* 0x0000003704004986 */ /* 0x0081e2000c101506 */
[----:B------:R-:W-:Y:S02]  /*38ef0*/  ISETP.LT.AND P4, PT, R56, c[0x0][0x178], !P2 ;  /* 0x00005e0038007a0c */ /* 0x000fe40005781270 */
[----:B------:R-:W-:Y:S01]  /*38f00*/  IADD3 R50, R0, c[0x0][0x198], RZ ;  /* 0x0000660000327a10 */ /* 0x000fe20007ffe0ff */
[----:B------:R1:W-:Y:S01]  /*38f10*/  @P5 STG.E.U16 [R48.64], R57 ;  /* 0x0000003930005986 */ /* 0x0003e2000c101506 */
[----:B------:R-:W-:Y:S02]  /*38f20*/  PRMT R3, R55, 0x7632, R3 ;  /* 0x0000763237037816 */ /* 0x000fe40000000003 */
[----:B------:R-:W-:Y:S01]  /*38f30*/  ISETP.LT.AND P5, PT, R60, c[0x0][0x178], !P2 ;  /* 0x00005e003c007a0c */ /* 0x000fe200057a1270 */
[C---:B0-----:R-:W-:Y:S01]  /*38f40*/  IMAD.WIDE R4, R0.reuse, 0x2, R44 ;  /* 0x0000000200047825 */ /* 0x041fe200078e022c */
[----:B------:R-:W3:Y:S03]  /*38f50*/  LDL.LU R55, [R1+0x21c] ;  /* 0x00021c0001377983 */ /* 0x000ee60000300800 */
[----:B-1----:R-:W-:Y:S01]  /*38f60*/  IMAD.WIDE R48, R0, 0x2, R10 ;  /* 0x0000000200307825 */ /* 0x002fe200078e020a */
[----:B------:R0:W-:Y:S01]  /*38f70*/  @P6 STG.E.U16 [R4.64], R61 ;  /* 0x0000003d04006986 */ /* 0x0001e2000c101506 */
[----:B------:R-:W-:-:S03]  /*38f80*/  PRMT R0, R61, 0x7632, R0 ;  /* 0x000076323d007816 */ /* 0x000fc60000000000 */
[----:B------:R1:W-:Y:S01]  /*38f90*/  @P0 STG.E.U16 [R48.64], R7 ;  /* 0x0000000730000986 */ /* 0x0003e2000c101506 */
[----:B------:R-:W-:Y:S02]  /*38fa0*/  ISETP.LT.AND P0, PT, R27, c[0x0][0x178], !P2 ;  /* 0x00005e001b007a0c */ /* 0x000fe40005701270 */
[----:B------:R-:W-:Y:S02]  /*38fb0*/  ISETP.LT.AND P2, PT, R23, c[0x0][0x178], !P2 ;  /* 0x00005e0017007a0c */ /* 0x000fe40005741270 */
[----:B------:R-:W-:Y:S01]  /*38fc0*/  ISETP.LT.AND P6, PT, R56, c[0x0][0x178], !P1 ;  /* 0x00005e0038007a0c */ /* 0x000fe20004fc1270 */
[C---:B0-----:R-:W-:Y:S01]  /*38fd0*/  IMAD.WIDE R4, R50.reuse, 0x2, R8 ;  /* 0x0000000232047825 */ /* 0x041fe200078e0208 */
[----:B------:R-:W3:Y:S01]  /*38fe0*/  LDL.LU R61, [R1+0x14c] ;  /* 0x00014c00013d7983 */ /* 0x000ee20000300800 */
[----:B------:R-:W-:Y:S02]  /*38ff0*/  PRMT R6, R57, 0x7632, R6 ;  /* 0x0000763239067816 */ /* 0x000fe40000000006 */
[----:B-1----:R-:W-:Y:S01]  /*39000*/  IMAD.WIDE R48, R50, 0x2, R46 ;  /* 0x0000000232307825 */ /* 0x002fe200078e022e */
[----:B------:R-:W3:Y:S04]  /*39010*/  LDL.LU R57, [R1+0xbc] ;  /* 0x0000bc0001397983 */ /* 0x000ee80000300800 */
[----:B------:R0:W-:Y:S01]  /*39020*/  @P4 STG.E.U16 [R4.64], R3 ;  /* 0x0000000304004986 */ /* 0x0001e2000c101506 */
[----:B------:R-:W-:-:S03]  /*39030*/  PRMT R7, R7, 0x7632, R7 ;  /* 0x0000763207077816 */ /* 0x000fc60000000007 */
[----:B------:R1:W-:Y:S01]  /*39040*/  @P5 STG.E.U16 [R48.64], R6 ;  /* 0x0000000630005986 */ /* 0x0003e2000c101506 */
[----:B--2---:R-:W-:-:S03]  /*39050*/  ISETP.GE.AND P3, PT, R54, c[0x0][0x17c], PT ;  /* 0x00005f0036007a0c */ /* 0x004fc60003f66270 */
[----:B------:R-:W2:Y:S01]  /*39060*/  LDL.LU R59, [R1+0x2dc] ;  /* 0x0002dc00013b7983 */ /* 0x000ea20000300800 */
[C---:B0-----:R-:W-:Y:S01]  /*39070*/  IADD3 R3, R50.reuse, c[0x0][0x198], RZ ;  /* 0x0000660032037a10 */ /* 0x041fe20007ffe0ff */
[C---:B------:R-:W-:Y:S02]  /*39080*/  IMAD.WIDE R4, R50.reuse, 0x2, R44 ;  /* 0x0000000232047825 */ /* 0x040fe400078e022c */
[----:B------:R-:W2:Y:S02]  /*39090*/  LDL.LU R54, [R1+0x23c] ;  /* 0x00023c0001367983 */ /* 0x000ea40000300800 */
[----:B------:R-:W-:Y:S02]  /*390a0*/  IMAD.WIDE R50, R50, 0x2, R10 ;  /* 0x0000000232327825 */ /* 0x000fe400078e020a */
[----:B------:R-:W-:Y:S02]  /*390b0*/  @P0 STG.E.U16 [R4.64], R0 ;  /* 0x0000000004000986 */ /* 0x000fe4000c101506 */
[----:B-1----:R-:W-:-:S02]  /*390c0*/  IMAD.WIDE R48, R3, 0x2, R8 ;  /* 0x0000000203307825 */ /* 0x002fc400078e0208 */
[----:B------:R0:W-:Y:S01]  /*390d0*/  @P2 STG.E.U16 [R50.64], R7 ;  /* 0x0000000732002986 */ /* 0x0001e2000c101506 */
[----:B------:R-:W-:-:S03]  /*390e0*/  ISETP.GE.AND P0, PT, R53, c[0x0][0x17c], PT ;  /* 0x00005f0035007a0c */ /* 0x000fc60003f06270 */
[----:B------:R-:W2:Y:S04]  /*390f0*/  LDL.LU R53, [R1+0x1388] ;  /* 0x0013880001357983 */ /* 0x000ea80000300800 */
[----:B----4-:R1:W-:Y:S01]  /*39100*/  @P6 STG.E.U16 [R48.64], R58 ;  /* 0x0000003a30006986 */ /* 0x0103e2000c101506 */
[----:B------:R-:W-:-:S03]  /*39110*/  ISETP.GE.AND P6, PT, R52, c[0x0][0x17c], PT ;  /* 0x00005f0034007a0c */ /* 0x000fc60003fc6270 */
[----:B------:R-:W4:Y:S01]  /*39120*/  LDL.LU R52, [R1+0x1384] ;  /* 0x0013840001347983 */ /* 0x000f220000300800 */
[----:B------:R-:W-:Y:S02]  /*39130*/  ISETP.LT.AND P4, PT, R60, c[0x0][0x178], !P1 ;  /* 0x00005e003c007a0c */ /* 0x000fe40004f81270 */
[----:B------:R-:W-:Y:S01]  /*39140*/  ISETP.LT.AND P5, PT, R27, c[0x0][0x178], !P1 ;  /* 0x00005e001b007a0c */ /* 0x000fe20004fa1270 */
[----:B0-----:R-:W-:Y:S01]  /*39150*/  IMAD.WIDE R6, R3, 0x2, R46 ;  /* 0x0000000203067825 */ /* 0x001fe200078e022e */
[----:B------:R-:W-:Y:S02]  /*39160*/  ISETP.LT.AND P1, PT, R23, c[0x0][0x178], !P1 ;  /* 0x00005e0017007a0c */ /* 0x000fe40004f21270 */
[----:B------:R-:W-:Y:S01]  /*39170*/  ISETP.LT.AND P2, PT, R56, c[0x0][0x178], !P3 ;  /* 0x00005e0038007a0c */ /* 0x000fe20005f41270 */
[C---:B-1----:R-:W-:Y:S01]  /*39180*/  IMAD.WIDE R48, R3.reuse, 0x2, R44 ;  /* 0x0000000203307825 */ /* 0x042fe200078e022c */
[----:B------:R-:W-:Y:S02]  /*39190*/  IADD3 R0, R3, c[0x0][0x198], RZ ;  /* 0x0000660003007a10 */ /* 0x000fe40007ffe0ff */
[----:B------:R-:W-:-:S03]  /*391a0*/  PRMT R4, R58, 0x7632, R4 ;  /* 0x000076323a047816 */ /* 0x000fc60000000004 */
[----:B---3--:R0:W-:Y:S01]  /*391b0*/  @P4 STG.E.U16 [R6.64], R55 ;  /* 0x0000003706004986 */ /* 0x0081e2000c101506 */
[----:B------:R-:W-:Y:S02]  /*391c0*/  ISETP.LT.AND P4, PT, R60, c[0x0][0x178], !P3 ;  /* 0x00005e003c007a0c */ /* 0x000fe40005f81270 */
[----:B------:R-:W-:Y:S01]  /*391d0*/  PRMT R5, R55, 0x7632, R5 ;  /* 0x0000763237057816 */ /* 0x000fe20000000005 */
[----:B0-----:R-:W-:Y:S01]  /*391e0*/  IMAD.WIDE R6, R3, 0x2, R10 ;  /* 0x0000000203067825 */ /* 0x001fe200078e020a */
[----:B------:R0:W-:Y:S01]  /*391f0*/  @P5 STG.E.U16 [R48.64], R61 ;  /* 0x0000003d30005986 */ /* 0x0001e2000c101506 */
[----:B------:R-:W-:Y:S02]  /*39200*/  ISETP.LT.AND P5, PT, R27, c[0x0][0x178], !P3 ;  /* 0x00005e001b007a0c */ /* 0x000fe40005fa1270 */
[----:B------:R-:W-:Y:S01]  /*39210*/  ISETP.LT.AND P3, PT, R23, c[0x0][0x178], !P3 ;  /* 0x00005e0017007a0c */ /* 0x000fe20005f61270 */
[----:B------:R1:W-:Y:S01]  /*39220*/  @P1 STG.E.U16 [R6.64], R57 ;  /* 0x0000003906001986 */ /* 0x0003e2000c101506 */
[----:B------:R-:W-:Y:S01]  /*39230*/  PRMT R50, R61, 0x7632, R50 ;  /* 0x000076323d327816 */ /* 0x000fe20000000032 */
[----:B0-----:R-:W-:-:S02]  /*39240*/  IMAD.WIDE R48, R0, 0x2, R8 ;  /* 0x0000000200307825 */ /* 0x001fc400078e0208 */
[----:B------:R-:W3:Y:S02]  /*39250*/  LDL.LU R61, [R1+0x25c] ;  /* 0x00025c00013d7983 */ /* 0x000ee40000300800 */
[----:B-1----:R-:W-:Y:S02]  /*39260*/  IMAD.WIDE R6, R0, 0x2, R46 ;  /* 0x0000000200067825 */ /* 0x002fe400078e022e */
[----:B------:R0:W-:Y:S01]  /*39270*/  @P2 STG.E.U16 [R48.64], R4 ;  /* 0x0000000430002986 */ /* 0x0001e2000c101506 */
[----:B------:R-:W-:-:S03]  /*39280*/  PRMT R3, R57, 0x7632, R3 ;  /* 0x0000763239037816 */ /* 0x000fc60000000003 */
[----:B------:R1:W-:Y:S04]  /*39290*/  @P4 STG.E.U16 [R6.64], R5 ;  /* 0x0000000506004986 */ /* 0x0003e8000c101506 */
[----:B------:R-:W3:Y:S01]  /*392a0*/  LDL.LU R58, [R1+0x15c] ;  /* 0x00015c00013a7983 */ /* 0x000ee20000300800 */
[----:B0-----:R-:W-:-:S04]  /*392b0*/  IMAD.WIDE R48, R0, 0x2, R44 ;  /* 0x0000000200307825 */ /* 0x001fc800078e022c */
[----:B-1----:R-:W-:Y:S01]  /*392c0*/  IMAD.WIDE R6, R0, 0x2, R10 ;  /* 0x0000000200067825 */ /* 0x002fe200078e020a */
[----:B------:R0:W-:Y:S04]  /*392d0*/  @P5 STG.E.U16 [R48.64], R50 ;  /* 0x0000003230005986 */ /* 0x0001e8000c101506 */
[----:B------:R1:W-:Y:S01]  /*392e0*/  @P3 STG.E.U16 [R6.64], R3 ;  /* 0x0000000306003986 */ /* 0x0003e2000c101506 */
[----:B----4-:R-:W-:-:S03]  /*392f0*/  ISETP.GE.AND P3, PT, R52, c[0x0][0x17c], PT ;  /* 0x00005f0034007a0c */ /* 0x010fc60003f66270 */
[----:B------:R-:W4:Y:S01]  /*39300*/  LDL.LU R52, [R1+0x138c] ;  /* 0x00138c0001347983 */ /* 0x000f220000300800 */
[----:B------:R-:W-:Y:S02]  /*39310*/  ISETP.LT.AND P1, PT, R56, c[0x0][0x178], !P0 ;  /* 0x00005e0038007a0c */ /* 0x000fe40004721270 */
[----:B------:R-:W-:Y:S01]  /*39320*/  ISETP.LT.AND P2, PT, R60, c[0x0][0x178], !P0 ;  /* 0x00005e003c007a0c */ /* 0x000fe20004741270 */
[----:B------:R-:W4:Y:S01]  /*39330*/  LDL.LU R55, [R1+0x240] ;  /* 0x0002400001377983 */ /* 0x000f220000300800 */
[----:B------:R-:W-:Y:S02]  /*39340*/  IADD3 R4, R0, c[0x0][0x198], RZ ;  /* 0x0000660000047a10 */ /* 0x000fe40007ffe0ff */
[----:B------:R-:W-:Y:S01]  /*39350*/  ISETP.LT.AND P4, PT, R27, c[0x0][0x178], !P0 ;  /* 0x00005e001b007a0c */ /* 0x000fe20004781270 */
[----:B------:R-:W4:Y:S02]  /*39360*/  LDL.LU R57, [R1+0x1a0] ;  /* 0x0001a00001397983 */ /* 0x000f240000300800 */
[----:B0-----:R-:W-:-:S04]  /*39370*/  IMAD.WIDE R48, R4, 0x2, R8 ;  /* 0x0000000204307825 */ /* 0x001fc800078e0208 */
[----:B------:R-:W-:Y:S01]  /*39380*/  IMAD.WIDE R50, R4, 0x2, R46 ;  /* 0x0000000204327825 */ /* 0x000fe200078e022e */
[----:B--2---:R-:W-:Y:S01]  /*39390*/  @P1 STG.E.U16 [R48.64], R59 ;  /* 0x0000003b30001986 */ /* 0x004fe2000c101506 */
[----:B------:R-:W-:-:S03]  /*393a0*/  ISETP.LT.AND P0, PT, R23, c[0x0][0x178], !P0 ;  /* 0x00005e0017007a0c */ /* 0x000fc60004701270 */
[----:B------:R0:W-:Y:S01]  /*393b0*/  @P2 STG.E.U16 [R50.64], R54 ;  /* 0x0000003632002986 */ /* 0x0001e2000c101506 */
[----:B------:R-:W-:Y:S01]  /*393c0*/  ISETP.LT.AND P2, PT, R56, c[0x0][0x178], !P6 ;  /* 0x00005e0038007a0c */ /* 0x000fe20007741270 */
[C---:B-1----:R-:W-:Y:S01]  /*393d0*/  IMAD.WIDE R6, R4.reuse, 0x2, R44 ;  /* 0x0000000204067825 */ /* 0x042fe200078e022c */
[----:B------:R-:W-:-:S03]  /*393e0*/  IADD3 R0, R4, c[0x0][0x198], RZ ;  /* 0x0000660004007a10 */ /* 0x000fc60007ffe0ff */
[----:B------:R-:W-:Y:S01]  /*393f0*/  IMAD.WIDE R4, R4, 0x2, R10 ;  /* 0x0000000204047825 */ /* 0x000fe200078e020a */
[----:B0-----:R-:W-:Y:S01]  /*39400*/  PRMT R50, R59, 0x7632, R50 ;  /* 0x000076323b327816 */ /* 0x001fe20000000032 */
[----:B---3--:R0:W-:Y:S01]  /*39410*/  @P4 STG.E.U16 [R6.64], R61 ;  /* 0x0000003d06004986 */ /* 0x0081e2000c101506 */
[----:B------:R-:W-:Y:S01]  /*39420*/  PRMT R51, R61, 0x7632, R51 ;  /* 0x000076323d337816 */ /* 0x000fe20000000033 */
[----:B0-----:R-:W-:Y:S02]  /*39430*/  IMAD.WIDE R6, R0, 0x2, R8 ;  /* 0x0000000200067825 */ /* 0x001fe400078e0208 */
[----:B------:R0:W-:Y:S04]  /*39440*/  @P0 STG.E.U16 [R4.64], R58 ;  /* 0x0000003a04000986 */ /* 0x0001e8000c101506 */
[----:B------:R1:W-:Y:S04]  /*39450*/  @P2 STG.E.U16 [R6.64], R50 ;  /* 0x0000003206002986 */ /* 0x0003e8000c101506 */
[----:B------:R-:W2:Y:S01]  /*39460*/  LDL.LU R61, [R1+0x180] ;  /* 0x00018000013d7983 */ /* 0x000ea20000300800 */
[----:B----4-:R-:W-:-:S03]  /*39470*/  ISETP.GE.AND P2, PT, R52, c[0x0][0x17c], PT ;  /* 0x00005f0034007a0c */ /* 0x010fc60003f46270 */
[----:B------:R-:W3:Y:S01]  /*39480*/  LDL.LU R52, [R1+0x1390] ;  /* 0x0013900001347983 */ /* 0x000ee20000300800 */
[----:B------:R-:W-:Y:S01]  /*39490*/  ISETP.LT.AND P1, PT, R60, c[0x0][0x178], !P6 ;  /* 0x00005e003c007a0c */ /* 0x000fe20007721270 */
[----:B------:R-:W-:Y:S01]  /*394a0*/  IMAD.WIDE R48, R0, 0x2, R46 ;  /* 0x0000000200307825 */ /* 0x000fe200078e022e */
[----:B------:R-:W-:Y:S02]  /*394b0*/  ISETP.LT.AND P4, PT, R27, c[0x0][0x178], !P6 ;  /* 0x00005e001b007a0c */ /* 0x000fe40007781270 */
[----:B------:R-:W-:Y:S02]  /*394c0*/  PRMT R3, R54, 0x7632, R3 ;  /* 0x0000763236037816 */ /* 0x000fe40000000003 */
[----:B------:R-:W-:Y:S02]  /*394d0*/  ISETP.GE.AND P5, PT, R53, c[0x0][0x17c], PT ;  /* 0x00005f0035007a0c */ /* 0x000fe40003fa6270 */
[----:B------:R-:W-:Y:S01]  /*394e0*/  ISETP.LT.AND P6, PT, R23, c[0x0][0x178], !P6 ;  /* 0x00005e0017007a0c */ /* 0x000fe200077c1270 */
[----:B0-----:R-:W-:Y:S01]  /*394f0*/  IMAD.WIDE R4, R0, 0x2, R44 ;  /* 0x0000000200047825 */ /* 0x001fe200078e022c */
[----:B------:R-:W-:Y:S01]  /*39500*/  ISETP.LT.AND P0, PT, R56, c[0x0][0x178], !P5 ;  /* 0x00005e0038007a0c */ /* 0x000fe20006f01270 */
[----:B------:R-:W4:Y:S04]  /*39510*/  LDL.LU R53, [R1+0x1394] ;  /* 0x0013940001357983 */ /* 0x000f280000300800 */
[----:B------:R0:W-:Y:S01]  /*39520*/  @P1 STG.E.U16 [R48.64], R3 ;  /* 0x0000000330001986 */ /* 0x0001e2000c101506 */
[----:B------:R-:W-:Y:S01]  /*39530*/  ISETP.LT.AND P1, PT, R60, c[0x0][0x178], !P5 ;  /* 0x00005e003c007a0c */ /* 0x000fe20006f21270 */
[----:B-1----:R-:W-:Y:S01]  /*39540*/  IMAD.WIDE R6, R0, 0x2, R10 ;  /* 0x0000000200067825 */ /* 0x002fe200078e020a */
[----:B------:R-:W-:Y:S01]  /*39550*/  PRMT R50, R58, 0x7632, R50 ;  /* 0x000076323a327816 */ /* 0x000fe20000000032 */
[----:B------:R1:W-:Y:S04]  /*39560*/  @P4 STG.E.U16 [R4.64], R51 ;  /* 0x0000003304004986 */ /* 0x0003e8000c101506 */
[----:B------:R-:W4:Y:S01]  /*39570*/  LDL.LU R54, [R1+0x2f0] ;  /* 0x0002f00001367983 */ /* 0x000f220000300800 */
[----:B0-----:R-:W-:-:S03]  /*39580*/  IADD3 R3, R0, c[0x0][0x198], RZ ;  /* 0x0000660000037a10 */ /* 0x001fc60007ffe0ff */
[----:B------:R-:W-:Y:S02]  /*39590*/  @P6 STG.E.U16 [R6.64], R50 ;  /* 0x0000003206006986 */ /* 0x000fe4000c101506 */
[C---:B-1----:R-:W-:Y:S02]  /*395a0*/  IMAD.WIDE R4, R3.reuse, 0x2, R8 ;  /* 0x0000000203047825 */ /* 0x042fe400078e0208 */
[----:B------:R-:W4:Y:S02]  /*395b0*/  LDL.LU R58, [R1+0x200] ;  /* 0x00020000013a7983 */ /* 0x000f240000300800 */
[----:B------:R-:W-:Y:S02]  /*395c0*/  IMAD.WIDE R48, R3, 0x2, R46 ;  /* 0x0000000203307825 */ /* 0x000fe400078e022e */
[----:B------:R0:W-:Y:S04]  /*395d0*/  @P0 STG.E.U16 [R4.64], R55 ;  /* 0x0000003704000986 */ /* 0x0001e8000c101506 */
[----:B------:R1:W-:Y:S01]  /*395e0*/  @P1 STG.E.U16 [R48.64], R57 ;  /* 0x0000003930001986 */ /* 0x0003e2000c101506 */
[----:B------:R-:W-:-:S02]  /*395f0*/  PRMT R0, R55, 0x7632, R0 ;  /* 0x0000763237007816 */ /* 0x000fc40000000000 */
[----:B---3--:R-:W-:Y:S02]  /*39600*/  ISETP.GE.AND P1, PT, R52, c[0x0][0x17c], PT ;  /* 0x00005f0034007a0c */ /* 0x008fe40003f26270 */
[----:B------:R-:W3:Y:S04]  /*39610*/  LDL.LU R52, [R1+0x1398] ;  /* 0x0013980001347983 */ /* 0x000ee80000300800 */
[----:B0-----:R-:W3:Y:S01]  /*39620*/  LDL.LU R55, [R1+0x170] ;  /* 0x0001700001377983 */ /* 0x001ee20000300800 */
[----:B------:R-:W-:Y:S02]  /*39630*/  ISETP.LT.AND P4, PT, R27, c[0x0][0x178], !P5 ;  /* 0x00005e001b007a0c */ /* 0x000fe40006f81270 */
[----:B------:R-:W-:Y:S02]  /*39640*/  ISETP.LT.AND P5, PT, R23, c[0x0][0x178], !P5 ;  /* 0x00005e0017007a0c */ /* 0x000fe40006fa1270 */
[----:B------:R-:W-:Y:S01]  /*39650*/  ISETP.LT.AND P6, PT, R56, c[0x0][0x178], !P3 ;  /* 0x00005e0038007a0c */ /* 0x000fe20005fc1270 */
[C---:B------:R-:W-:Y:S01]  /*39660*/  IMAD.WIDE R4, R3.reuse, 0x2, R44 ;  /* 0x0000000203047825 */ /* 0x040fe200078e022c */
[C---:B------:R-:W-:Y:S01]  /*39670*/  IADD3 R50, R3.reuse, c[0x0][0x198], RZ ;  /* 0x0000660003327a10 */ /* 0x040fe20007ffe0ff */
[----:B------:R-:W3:Y:S01]  /*39680*/  LDL.LU R51, [R1+0x139c] ;  /* 0x00139c0001337983 */ /* 0x000ee20000300800 */
[----:B------:R-:W-:Y:S01]  /*39690*/  ISETP.LT.AND P0, PT, R60, c[0x0][0x178], !P3 ;  /* 0x00005e003c007a0c */ /* 0x000fe20005f01270 */
[----:B------:R-:W-:-:S04]  /*396a0*/  IMAD.WIDE R6, R3, 0x2, R10 ;  /* 0x0000000203067825 */ /* 0x000fc800078e020a */
[----:B-1----:R-:W-:Y:S01]  /*396b0*/  IMAD.WIDE R48, R50, 0x2, R8 ;  /* 0x0000000232307825 */ /* 0x002fe200078e0208 */
[----:B--2---:R0:W-:Y:S01]  /*396c0*/  @P4 STG.E.U16 [R4.64], R61 ;  /* 0x0000003d04004986 */ /* 0x0041e2000c101506 */
[----:B------:R-:W-:-:S03]  /*396d0*/  ISETP.LT.AND P4, PT, R27, c[0x0][0x178], !P3 ;  /* 0x00005e001b007a0c */ /* 0x000fc60005f81270 */
[----:B------:R1:W-:Y:S01]  /*396e0*/  @P5 STG.E.U16 [R6.64], R40 ;  /* 0x0000002806005986 */ /* 0x0003e2000c101506 */
[----:B------:R-:W-:-:S03]  /*396f0*/  ISETP.LT.AND P3, PT, R23, c[0x0][0x178], !P3 ;  /* 0x00005e0017007a0c */ /* 0x000fc60005f61270 */
[----:B------:R2:W-:Y:S01]  /*39700*/  @P6 STG.E.U16 [R48.64], R0 ;  /* 0x0000000030006986 */ /* 0x0005e2000c101506 */
[----:B------:R-:W-:Y:S02]  /*39710*/  ISETP.LT.AND P6, PT, R56, c[0x0][0x178], !P2 ;  /* 0x00005e0038007a0c */ /* 0x000fe400057c1270 */
[----:B------:R-:W-:Y:S01]  /*39720*/  PRMT R3, R61, 0x7632, R3 ;  /* 0x000076323d037816 */ /* 0x000fe20000000003 */
[----:B0-----:R-:W-:-:S04]  /*39730*/  IMAD.WIDE R4, R50, 0x2, R44 ;  /* 0x0000000232047825 */ /* 0x001fc800078e022c */
[----:B-1----:R-:W-:Y:S01]  /*39740*/  IMAD.WIDE R6, R50, 0x2, R46 ;  /* 0x0000000232067825 */ /* 0x002fe200078e022e */
[----:B--2---:R-:W-:Y:S02]  /*39750*/  PRMT R0, R57, 0x7632, R0 ;  /* 0x0000763239007816 */ /* 0x004fe40000000000 */
[----:B------:R-:W-:Y:S01]  /*39760*/  ISETP.LT.AND P5, PT, R60, c[0x0][0x178], !P2 ;  /* 0x00005e003c007a0c */ /* 0x000fe200057a1270 */
[----:B------:R-:W2:Y:S04]  /*39770*/  LDL.LU R57, [R1+0x2e0] ;  /* 0x0002e00001397983 */ /* 0x000ea80000300800 */
[----:B------:R0:W-:Y:S04]  /*39780*/  @P0 STG.E.U16 [R6.64], R0 ;  /* 0x0000000006000986 */ /* 0x0001e8000c101506 */
[----:B------:R1:W-:Y:S04]  /*39790*/  @P4 STG.E.U16 [R4.64], R3 ;  /* 0x0000000304004986 */ /* 0x0003e8000c101506 */
[----:B------:R-:W2:Y:S01]  /*397a0*/  LDL.LU R61, [R1+0x1b0] ;  /* 0x0001b000013d7983 */ /* 0x000ea20000300800 */
[----:B0-----:R-:W-:-:S02]  /*397b0*/  IADD3 R0, R50, c[0x0][0x198], RZ ;  /* 0x0000660032007a10 */ /* 0x001fc40007ffe0ff */
[----:B-1----:R-:W-:Y:S01]  /*397c0*/  PRMT R3, R40, 0x7632, R3 ;  /* 0x0000763228037816 */ /* 0x002fe20000000003 */
[----:B------:R-:W-:-:S04]  /*397d0*/  IMAD.WIDE R4, R50, 0x2, R10 ;  /* 0x0000000232047825 */ /* 0x000fc800078e020a */
[C---:B------:R-:W-:Y:S01]  /*397e0*/  IMAD.WIDE R6, R0.reuse, 0x2, R8 ;  /* 0x0000000200067825 */ /* 0x040fe200078e0208 */
[----:B------:R0:W-:Y:S03]  /*397f0*/  @P3 STG.E.U16 [R4.64], R3 ;  /* 0x0000000304003986 */ /* 0x0001e6000c101506 */
[C---:B------:R-:W-:Y:S01]  /*39800*/  IMAD.WIDE R48, R0.reuse, 0x2, R46 ;  /* 0x0000000200307825 */ /* 0x040fe200078e022e */
[----:B----4-:R1:W-:Y:S01]  /*39810*/  @P6 STG.E.U16 [R6.64], R54 ;  /* 0x0000003606006986 */ /* 0x0103e2000c101506 */
[----:B------:R-:W-:Y:S02]  /*39820*/  ISETP.LT.AND P4, PT, R27, c[0x0][0x178], !P2 ;  /* 0x00005e001b007a0c */ /* 0x000fe40005781270 */
[----:B------:R-:W-:Y:S01]  /*39830*/  ISETP.LT.AND P2, PT, R23, c[0x0][0x178], !P2 ;  /* 0x00005e0017007a0c */ /* 0x000fe20005741270 */
[----:B------:R-:W-:Y:S01]  /*39840*/  @P5 STG.E.U16 [R48.64], R58 ;  /* 0x0000003a30005986 */ /* 0x000fe2000c101506 */
[----:B0-----:R-:W-:-:S04]  /*39850*/  IMAD.WIDE R4, R0, 0x2, R44 ;  /* 0x0000000200047825 */ /* 0x001fc800078e022c */
[----:B-1----:R-:W-:Y:S01]  /*39860*/  IMAD.WIDE R6, R0, 0x2, R10 ;  /* 0x0000000200067825 */ /* 0x002fe200078e020a */
[----:B------:R-:W-:Y:S02]  /*39870*/  ISETP.GE.AND P0, PT, R53, c[0x0][0x17c], PT ;  /* 0x00005f0035007a0c */ /* 0x000fe40003f06270 */
[----:B---3--:R-:W-:Y:S02]  /*39880*/  ISETP.GE.AND P5, PT, R52, c[0x0][0x17c], PT ;  /* 0x00005f0034007a0c */ /* 0x008fe40003fa6270 */
[----:B------:R-:W3:Y:S04]  /*39890*/  LDL.LU R52, [R1+0x13a0] ;  /* 0x0013a00001347983 */ /* 0x000ee80000300800 */
[----:B------:R-:W-:Y:S04]  /*398a0*/  @P4 STG.E.U16 [R4.64], R55 ;  /* 0x0000003704004986 */ /* 0x000fe8000c101506 */
[----:B------:R0:W-:Y:S02]  /*398b0*/  @P2 STG.E.U16 [R6.64], R36 ;  /* 0x0000002406002986 */ /* 0x0001e4000c101506 */
[----:B0-----:R-:W-:-:S02]  /*398c0*/  PRMT R6, R58, 0x7632, R6 ;  /* 0x000076323a067816 */ /* 0x001fc40000000006 */
[----:B------:R-:W4:Y:S01]  /*398d0*/  LDL.LU R58, [R1+0x160] ;  /* 0x00016000013a7983 */ /* 0x000f220000300800 */
[----:B------:R-:W-:-:S03]  /*398e0*/  PRMT R36, R55, 0x7632, R36 ;  /* 0x0000763237247816 */ /* 0x000fc60000000024 */
[----:B------:R-:W4:Y:S04]  /*398f0*/  LDL.LU R53, [R1+0x13a4] ;  /* 0x0013a40001357983 */ /* 0x000f280000300800 */
[----:B------:R-:W4:Y:S01]  /*39900*/  LDL.LU R55, [R1+0x300] ;  /* 0x0003000001377983 */ /* 0x000f220000300800 */
[----:B------:R-:W-:Y:S02]  /*39910*/  ISETP.LT.AND P6, PT, R56, c[0x0][0x178], !P1 ;  /* 0x00005e0038007a0c */ /* 0x000fe40004fc1270 */
[----:B------:R-:W-:Y:S02]  /*39920*/  IADD3 R3, R0, c[0x0][0x198], RZ ;  /* 0x0000660000037a10 */ /* 0x000fe40007ffe0ff */
[----:B------:R-:W-:Y:S02]  /*39930*/  ISETP.LT.AND P3, PT, R60, c[0x0][0x178], !P1 ;  /* 0x00005e003c007a0c */ /* 0x000fe40004f61270 */
[----:B------:R-:W-:Y:S01]  /*39940*/  PRMT R0, R54, 0x7632, R0 ;  /* 0x0000763236007816 */ /* 0x000fe20000000000 */
[----:B------:R-:W-:Y:S01]  /*39950*/  IMAD.WIDE R48, R3, 0x2, R8 ;  /* 0x0000000203307825 */ /* 0x000fe200078e0208 */
[----:B------:R-:W-:-:S02]  /*39960*/  ISETP.LT.AND P2, PT, R27, c[0x0][0x178], !P1 ;  /* 0x00005e001b007a0c */ /* 0x000fc40004f41270 */
[----:B------:R-:W-:Y:S01]  /*39970*/  ISETP.LT.AND P1, PT, R23, c[0x0][0x178], !P1 ;  /* 0x00005e0017007a0c */ /* 0x000fe20004f21270 */
[----:B------:R-:W-:Y:S02]  /*39980*/  IMAD.WIDE R4, R3, 0x2, R46 ;  /* 0x0000000203047825 */ /* 0x000fe400078e022e */
[----:B------:R0:W-:Y:S01]  /*39990*/  @P6 STG.E.U16 [R48.64], R0 ;  /* 0x0000000030006986 */ /* 0x0001e2000c101506 */
[----:B------:R-:W-:-:S03]  /*399a0*/  ISETP.LT.AND P6, PT, R56, c[0x0][0x178], !P0 ;  /* 0x00005e0038007a0c */ /* 0x000fc600047c1270 */
[----:B------:R1:W-:Y:S01]  /*399b0*/  @P3 STG.E.U16 [R4.64], R6 ;  /* 0x0000000604003986 */ /* 0x0003e2000c101506 */
[----:B------:R-:W-:Y:S02]  /*399c0*/  ISETP.LT.AND P3, PT, R60, c[0x0][0x178], !P0 ;  /* 0x00005e003c007a0c */ /* 0x000fe40004761270 */
[----:B------:R-:W-:Y:S02]  /*399d0*/  PRMT R40, R36, 0x7632, R40 ;  /* 0x0000763224287816 */ /* 0x000fe40000000028 */
[C---:B0-----:R-:W-:Y:S01]  /*399e0*/  IADD3 R0, R3.reuse, c[0x0][0x198], RZ ;  /* 0x0000660003007a10 */ /* 0x041fe20007ffe0ff */
[----:B-1----:R-:W-:-:S04]  /*399f0*/  IMAD.WIDE R4, R3, 0x2, R44 ;  /* 0x0000000203047825 */ /* 0x002fc800078e022c */
[----:B------:R-:W-:Y:S01]  /*39a00*/  IMAD.WIDE R6, R3, 0x2, R10 ;  /* 0x0000000203067825 */ /* 0x000fe200078e020a */
[----:B------:R0:W-:Y:S03]  /*39a10*/  @P2 STG.E.U16 [R4.64], R36 ;  /* 0x0000002404002986 */ /* 0x0001e6000c101506 */
[C---:B------:R-:W-:Y:S01]  /*39a20*/  IMAD.WIDE R48, R0.reuse, 0x2, R8 ;  /* 0x0000000200307825 */ /* 0x040fe200078e0208 */
[----:B------:R-:W-:Y:S01]  /*39a30*/  ISETP.GE.AND P4, PT, R51, c[0x0][0x17c], PT ;  /* 0x00005f0033007a0c */ /* 0x000fe20003f86270 */
[----:B------:R-:W-:Y:S02]  /*39a40*/  @P1 STG.E.U16 [R6.64], R40 ;  /* 0x0000002806001986 */ /* 0x000fe4000c101506 */
[----:B------:R-:W-:Y:S02]  /*39a50*/  IMAD.WIDE R50, R0, 0x2, R46 ;  /* 0x0000000200327825 */ /* 0x000fe400078e022e */
[----:B--2---:R1:W-:Y:S01]  /*39a60*/  @P6 STG.E.U16 [R48.64], R57 ;  /* 0x0000003930006986 */ /* 0x0043e2000c101506 */
[----:B0-----:R-:W-:-:S02]  /*39a70*/  PRMT R36, R57, 0x7632, R36 ;  /* 0x0000763239247816 */ /* 0x001fc40000000024 */
[----:B------:R-:W-:Y:S01]  /*39a80*/  ISETP.LT.AND P6, PT, R27, c[0x0][0x178], !P0 ;  /* 0x00005e001b007a0c */ /* 0x000fe200047c1270 */
[----:B------:R0:W-:Y:S01]  /*39a90*/  @P3 STG.E.U16 [R50.64], R61 ;  /* 0x0000003d32003986 */ /* 0x0001e2000c101506 */
[----:B------:R-:W-:-:S03]  /*39aa0*/  ISETP.LT.AND P0, PT, R23, c[0x0][0x178], !P0 ;  /* 0x00005e0017007a0c */ /* 0x000fc60004701270 */
[----:B-1----:R-:W2:Y:S01]  /*39ab0*/  LDL.LU R57, [R1+0x260] ;  /* 0x0002600001397983 */ /* 0x002ea20000300800 */
[----:B------:R-:W-:Y:S02]  /*39ac0*/  ISETP.LT.AND P2, PT, R56, c[0x0][0x178], !P5 ;  /* 0x00005e0038007a0c */ /* 0x000fe40006f41270 */
[----:B------:R-:W-:Y:S02]  /*39ad0*/  ISETP.LT.AND P3, PT, R60, c[0x0][0x178], !P5 ;  /* 0x00005e003c007a0c */ /* 0x000fe40006f61270 */
[C---:B------:R-:W-:Y:S01]  /*39ae0*/  IADD3 R3, R0.reuse, c[0x0][0x198], RZ ;  /* 0x0000660000037a10 */ /* 0x040fe20007ffe0ff */
[----:B------:R-:W-:Y:S01]  /*39af0*/  IMAD.WIDE R4, R0, 0x2, R44 ;  /* 0x0000000200047825 */ /* 0x000fe200078e022c */
[----:B------:R-:W-:-:S03]  /*39b00*/  PRMT R40, R61, 0x7632, R40 ;  /* 0x000076323d287816 */ /* 0x000fc60000000028 */
[----:B------:R-:W-:-:S04]  /*39b10*/  IMAD.WIDE R6, R0, 0x2, R10 ;  /* 0x0000000200067825 */ /* 0x000fc800078e020a */
[----:B------:R-:W-:-:S04]  /*39b20*/  IMAD.WIDE R48, R3, 0x2, R8 ;  /* 0x0000000203307825 */ /* 0x000fc800078e0208 */
[C---:B0-----:R-:W-:Y:S01]  /*39b30*/  IMAD.WIDE R50, R3.reuse, 0x2, R46 ;  /* 0x0000000203327825 */ /* 0x041fe200078e022e */
[----:B------:R-:W-:Y:S02]  /*39b40*/  IADD3 R0, R3, c[0x0][0x198], RZ ;  /* 0x0000660003007a10 */ /* 0x000fe40007ffe0ff */
[----:B---3--:R-:W-:Y:S02]  /*39b50*/  ISETP.GE.AND P1, PT, R52, c[0x0][0x17c], PT ;  /* 0x00005f0034007a0c */ /* 0x008fe40003f26270 */
[----:B------:R-:W3:Y:S04]  /*39b60*/  LDL.LU R52, [R1+0x13a8] ;  /* 0x0013a80001347983 */ /* 0x000ee80000300800 */
[----:B------:R-:W3:Y:S04]  /*39b70*/  LDL.LU R54, [R1+0x190] ;  /* 0x0001900001367983 */ /* 0x000ee80000300800 */
[----:B------:R-:W3:Y:S04]  /*39b80*/  LDL.LU R61, [R1+0xa0] ;  /* 0x0000a000013d7983 */ /* 0x000ee80000300800 */
[----:B----4-:R-:W-:Y:S04]  /*39b90*/  @P6 STG.E.U16 [R4.64], R58 ;  /* 0x0000003a04006986 */ /* 0x010fe8000c101506 */
[----:B------:R-:W-:Y:S04]  /*39ba0*/  @P0 STG.E.U16 [R6.64], R32 ;  /* 0x0000002006000986 */ /* 0x000fe8000c101506 */
[----:B------:R-:W-:Y:S04]  /*39bb0*/  @P2 STG.E.U16 [R48.64], R36 ;  /* 0x0000002430002986 */ /* 0x000fe8000c101506 */
[----:B------:R0:W-:Y:S04]  /*39bc0*/  @P3 STG.E.U16 [R50.64], R40 ;  /* 0x0000002832003986 */ /* 0x0001e8000c101506 */
[----:B0-----:R-:W4:Y:S01]  /*39bd0*/  LDL.LU R50, [R1+0x13ac] ;  /* 0x0013ac0001327983 */ /* 0x001f220000300800 */
[----:B------:R-:W-:-:S02]  /*39be0*/  ISETP.LT.AND P6, PT, R27, c[0x0][0x178], !P5 ;  /* 0x00005e001b007a0c */ /* 0x000fc40006fc1270 */
[----:B------:R-:W-:Y:S02]  /*39bf0*/  ISETP.LT.AND P5, PT, R23, c[0x0][0x178], !P5 ;  /* 0x00005e0017007a0c */ /* 0x000fe40006fa1270 */
[----:B------:R-:W-:Y:S01]  /*39c00*/  ISETP.LT.AND P0, PT, R56, c[0x0][0x178], !P4 ;  /* 0x00005e0038007a0c */ /* 0x000fe20006701270 */
[C---:B------:R-:W-:Y:S01]  /*39c10*/  IMAD.WIDE R4, R3.reuse, 0x2, R44 ;  /* 0x0000000203047825 */ /* 0x040fe200078e022c */
[----:B------:R-:W-:Y:S02]  /*39c20*/  PRMT R36, R58, 0x7632, R36 ;  /* 0x000076323a247816 */ /* 0x000fe40000000024 */
[----:B------:R-:W-:Y:S01]  /*39c30*/  PRMT R32, R32, 0x7632, R32 ;  /* 0x0000763220207816 */ /* 0x000fe20000000020 */
[----:B------:R-:W-:Y:S01]  /*39c40*/  IMAD.WIDE R6, R3, 0x2, R10 ;  /* 0x0000000203067825 */ /* 0x000fe200078e020a */
[----:B------:R-:W4:Y:S04]  /*39c50*/  LDL.LU R58, [R1+0x244] ;  /* 0x00024400013a7983 */ /* 0x000f280000300800 */
[----:B------:R0:W-:Y:S04]  /*39c60*/  @P6 STG.E.U16 [R4.64], R36 ;  /* 0x0000002404006986 */ /* 0x0001e8000c101506 */
[----:B------:R1:W-:Y:S01]  /*39c70*/  @P5 STG.E.U16 [R6.64], R32 ;  /* 0x0000002006005986 */ /* 0x0003e2000c101506 */
[----:B0-----:R-:W-:Y:S01]  /*39c80*/  IMAD.WIDE R4, R0, 0x2, R8 ;  /* 0x0000000200047825 */ /* 0x001fe200078e0208 */
[----:B-1----:R-:W-:-:S04]  /*39c90*/  PRMT R32, R55, 0x7632, R32 ;  /* 0x0000763237207816 */ /* 0x002fc80000000020 */
[----:B------:R0:W-:Y:S04]  /*39ca0*/  @P0 STG.E.U16 [R4.64], R55 ;  /* 0x0000003704000986 */ /* 0x0001e8000c101506 */
[----:B0-----:R-:W4:Y:S01]  /*39cb0*/  LDL.LU R55, [R1+0x1a4] ;  /* 0x0001a40001377983 */ /* 0x001f220000300800 */
[----:B------:R-:W-:Y:S02]  /*39cc0*/  ISETP.LT.AND P2, PT, R60, c[0x0][0x178], !P4 ;  /* 0x00005e003c007a0c */ /* 0x000fe40006741270 */
[----:B------:R-:W-:Y:S01]  /*39cd0*/  ISETP.LT.AND P6, PT, R27, c[0x0][0x178], !P4 ;  /* 0x00005e001b007a0c */ /* 0x000fe200067c1270 */
[----:B------:R-:W-:Y:S01]  /*39ce0*/  IMAD.WIDE R48, R0, 0x2, R46 ;  /* 0x0000000200307825 */ /* 0x000fe200078e022e */
[----:B------:R-:W-:Y:S01]  /*39cf0*/  ISETP.LT.AND P4, PT, R23, c[0x0][0x178], !P4 ;  /* 0x00005e0017007a0c */ /* 0x000fe20006781270 */
[----:B------:R-:W4:Y:S01]  /*39d00*/  LDL.LU R40, [R1+0x13b0] ;  /* 0x0013b00001287983 */ /* 0x000f220000300800 */
[----:B------:R-:W-:Y:S01]  /*39d10*/  ISETP.LT.AND P5, PT, R56, c[0x0][0x178], !P1 ;  /* 0x00005e0038007a0c */ /* 0x000fe20004fa1270 */
[C---:B------:R-:W-:Y:S01]  /*39d20*/  IMAD.WIDE R4, R0.reuse, 0x2, R44 ;  /* 0x0000000200047825 */ /* 0x040fe200078e022c */
[----:B------:R-:W-:-:S03]  /*39d30*/  IADD3 R3, R0, c[0x0][0x198], RZ ;  /* 0x0000660000037a10 */ /* 0x000fc60007ffe0ff */
[----:B------:R-:W-:Y:S01]  /*39d40*/  IMAD.WIDE R6, R0, 0x2, R10 ;  /* 0x0000000200067825 */ /* 0x000fe200078e020a */
[----:B--2---:R-:W-:Y:S01]  /*39d50*/  PRMT R0, R57, 0x7632, R0 ;  /* 0x0000763239007816 */ /* 0x004fe20000000000 */
[----:B------:R0:W-:Y:S01]  /*39d60*/  @P2 STG.E.U16 [R48.64], R57 ;  /* 0x0000003930002986 */ /* 0x0001e2000c101506 */
[----:B------:R-:W-:-:S03]  /*39d70*/  ISETP.LT.AND P2, PT, R60, c[0x0][0x178], !P1 ;  /* 0x00005e003c007a0c */ /* 0x000fc60004f41270 */
[----:B0-----:R-:W2:Y:S01]  /*39d80*/  LDL.LU R57, [R1+0x184] ;  /* 0x0001840001397983 */ /* 0x001ea20000300800 */
[----:B------:R-:W-:-:S03]  /*39d90*/  IMAD.WIDE R48, R3, 0x2, R8 ;  /* 0x0000000203307825 */ /* 0x000fc600078e0208 */
[----:B------:R-:W2:Y:S01]  /*39da0*/  LDL.LU R51, [R1+0x13b4] ;  /* 0x0013b40001337983 */ /* 0x000ea20000300800 */
[----:B------:R-:W-:-:S03]  /*39db0*/  ISETP.GE.AND P3, PT, R53, c[0x0][0x17c], PT ;  /* 0x00005f0035007a0c */ /* 0x000fc60003f66270 */
[----:B---3--:R0:W-:Y:S01]  /*39dc0*/  @P6 STG.E.U16 [R4.64], R54 ;  /* 0x0000003604006986 */ /* 0x0081e2000c101506 */
[----:B------:R-:W-:-:S03]  /*39dd0*/  ISETP.LT.AND P6, PT, R27, c[0x0][0x178], !P1 ;  /* 0x00005e001b007a0c */ /* 0x000fc60004fc1270 */
[----:B------:R1:W-:Y:S04]  /*39de0*/  @P4 STG.E.U16 [R6.64], R61 ;  /* 0x0000003d06004986 */ /* 0x0003e8000c101506 */
[----:B------:R3:W-:Y:S01]  /*39df0*/  @P5 STG.E.U16 [R48.64], R32 ;  /* 0x0000002030005986 */ /* 0x0007e2000c101506 */
[----:B0-----:R-:W-:-:S04]  /*39e00*/  IMAD.WIDE R4, R3, 0x2, R46 ;  /* 0x0000000203047825 */ /* 0x001fc800078e022e */
[----:B-1----:R-:W-:Y:S01]  /*39e10*/  IMAD.WIDE R6, R3, 0x2, R44 ;  /* 0x0000000203067825 */ /* 0x002fe200078e022c */
[----:B---3--:R-:W-:Y:S01]  /*39e20*/  PRMT R32, R54, 0x7632, R32 ;  /* 0x0000763236207816 */ /* 0x008fe20000000020 */
[----:B------:R-:W-:Y:S04]  /*39e30*/  @P2 STG.E.U16 [R4.64], R0 ;  /* 0x0000000004002986 */ /* 0x000fe8000c101506 */
[----:B------:R0:W-:Y:S04]  /*39e40*/  @P6 STG.E.U16 [R6.64], R32 ;  /* 0x0000002006006986 */ /* 0x0001e8000c101506 */
[----:B------:R-:W3:Y:S01]  /*39e50*/  LDL.LU R54, [R1+0x2f4] ;  /* 0x0002f40001367983 */ /* 0x000ee20000300800 */
[----:B0-----:R-:W-:-:S03]  /*39e60*/  PRMT R32, R61, 0x7632, R32 ;  /* 0x000076323d207816 */ /* 0x001fc60000000020 */
[----:B------:R-:W3:Y:S01]  /*39e70*/  LDL.LU R61, [R1+0x204] ;  /* 0x00020400013d7983 */ /* 0x000ee20000300800 */
[----:B----4-:R-:W-:-:S03]  /*39e80*/  ISETP.GE.AND P2, PT, R50, c[0x0][0x17c], PT ;  /* 0x00005f0032007a0c */ /* 0x010fc60003f46270 */
[----:B------:R-:W4:Y:S01]  /*39e90*/  LDL.LU R50, [R1+0x13b8] ;  /* 0x0013b80001327983 */ /* 0x000f220000300800 */
[----:B------:R-:W-:Y:S02]  /*39ea0*/  ISETP.LT.AND P1, PT, R23, c[0x0][0x178], !P1 ;  /* 0x00005e0017007a0c */ /* 0x000fe40004f21270 */
[----:B------:R-:W-:Y:S02]  /*39eb0*/  ISETP.LT.AND P4, PT, R56, c[0x0][0x178], !P3 ;  /* 0x00005e0038007a0c */ /* 0x000fe40005f81270 */
[----:B------:R-:W-:Y:S02]  /*39ec0*/  ISETP.LT.AND P5, PT, R60, c[0x0][0x178], !P3 ;  /* 0x00005e003c007a0c */ /* 0x000fe40005fa1270 */
[C---:B------:R-:W-:Y:S01]  /*39ed0*/  IADD3 R0, R3.reuse, c[0x0][0x198], RZ ;  /* 0x0000660003007a10 */ /* 0x040fe20007ffe0ff */
[----:B------:R-:W-:-:S04]  /*39ee0*/  IMAD.WIDE R4, R3, 0x2, R10 ;  /* 0x0000000203047825 */ /* 0x000fc800078e020a */
[----:B------:R-:W-:-:S04]  /*39ef0*/  IMAD.WIDE R6, R0, 0x2, R8 ;  /* 0x0000000200067825 */ /* 0x000fc800078e0208 */
[C---:B------:R-:W-:Y:S01]  /*39f00*/  IMAD.WIDE R48, R0.reuse, 0x2, R46 ;  /* 0x0000000200307825 */ /* 0x040fe200078e022e */
[----:B------:R-:W-:Y:S01]  /*39f10*/  @P1 STG.E.U16 [R4.64], R32 ;  /* 0x0000002004001986 */ /* 0x000fe2000c101506 */
[----:B------:R-:W-:-:S03]  /*39f20*/  IADD3 R3, R0, c[0x0][0x198], RZ ;  /* 0x0000660000037a10 */ /* 0x000fc60007ffe0ff */
[----:B------:R0:W-:Y:S02]  /*39f30*/  @P4 STG.E.U16 [R6.64], R58 ;  /* 0x0000003a06004986 */ /* 0x0001e4000c101506 */
[C---:B0-----:R-:W-:Y:S02]  /*39f40*/  IMAD.WIDE R6, R0.reuse, 0x2, R44 ;  /* 0x0000000200067825 */ /* 0x041fe400078e022c */
[----:B------:R0:W-:Y:S02]  /*39f50*/  @P5 STG.E.U16 [R48.64], R55 ;  /* 0x0000003730005986 */ /* 0x0001e4000c101506 */
[----:B0-----:R-:W-:Y:S01]  /*39f60*/  IMAD.WIDE R48, R0, 0x2, R10 ;  /* 0x0000000200307825 */ /* 0x001fe200078e020a */
[----:B------:R-:W-:Y:S02]  /*39f70*/  PRMT R0, R58, 0x7632, R0 ;  /* 0x000076323a007816 */ /* 0x000fe40000000000 */
[----:B------:R-:W4:Y:S01]  /*39f80*/  LDL.LU R58, [R1+0x174] ;  /* 0x00017400013a7983 */ /* 0x000f220000300800 */
[----:B------:R-:W-:-:S02]  /*39f90*/  ISETP.GE.AND P0, PT, R52, c[0x0][0x17c], PT ;  /* 0x00005f0034007a0c */ /* 0x000fc40003f06270 */
[----:B------:R-:W-:Y:S02]  /*39fa0*/  ISETP.LT.AND P6, PT, R27, c[0x0][0x178], !P3 ;  /* 0x00005e001b007a0c */ /* 0x000fe40005fc1270 */
[----:B------:R-:W-:Y:S02]  /*39fb0*/  ISETP.LT.AND P3, PT, R23, c[0x0][0x178], !P3 ;  /* 0x00005e0017007a0c */ /* 0x000fe40005f61270 */
[----:B------:R-:W-:Y:S02]  /*39fc0*/  ISETP.LT.AND P4, PT, R56, c[0x0][0x178], !P0 ;  /* 0x00005e0038007a0c */ /* 0x000fe40004781270 */
[----:B------:R-:W-:Y:S01]  /*39fd0*/  ISETP.LT.AND P5, PT, R60, c[0x0][0x178], !P0 ;  /* 0x00005e003c007a0c */ /* 0x000fe200047a1270 */
[----:B------:R-:W-:Y:S01]  /*39fe0*/  IMAD.WIDE R4, R3, 0x2, R8 ;  /* 0x0000000203047825 */ /* 0x000fe200078e0208 */
[----:B------:R-:W-:-:S05]  /*39ff0*/  PRMT R32, R55, 0x7632, R32 ;  /* 0x0000763237207816 */ /* 0x000fca0000000020 */
[----:B--2---:R0:W-:Y:S04]  /*3a000*/  @P6 STG.E.U16 [R6.64], R57 ;  /* 0x0000003906006986 */ /* 0x0041e8000c101506 */
[----:B------:R-:W-:Y:S01]  /*3a010*/  @P3 STG.E.U16 [R48.64], R41 ;  /* 0x0000002930003986 */ /* 0x000fe2000c101506 */
[----:B------:R-:W-:-:S03]  /*3a020*/  ISETP.LT.AND P3, PT, R23, c[0x0][0x178], !P0 ;  /* 0x00005e0017007a0c */ /* 0x000fc60004761270 */
[----:B------:R1:W-:Y:S01]  /*3a030*/  @P4 STG.E.U16 [R4.64], R0 ;  /* 0x0000000004004986 */ /* 0x0003e2000c101506 */
[----:B------:R-:W-:Y:S01]  /*3a040*/  ISETP.LT.AND P4, PT, R27, c[0x0][0x178], !P0 ;  /* 0x00005e001b007a0c */ /* 0x000fe20004781270 */
[----:B0-----:R-:W-:Y:S01]  /*3a050*/  IMAD.WIDE R6, R3, 0x2, R46 ;  /* 0x0000000203067825 */ /* 0x001fe200078e022e */
[----:B------:R-:W-:-:S04]  /*3a060*/  ISETP.LT.AND P6, PT, R56, c[0x0][0x178], !P2 ;  /* 0x00005e0038007a0c */ /* 0x000fc800057c1270 */
[----:B------:R0:W-:Y:S01]  /*3a070*/  @P5 STG.E.U16 [R6.64], R32 ;  /* 0x0000002006005986 */ /* 0x0001e2000c101506 */
[----:B------:R-:W-:Y:S02]  /*3a080*/  ISETP.LT.AND P5, PT, R60, c[0x0][0x178], !P2 ;  /* 0x00005e003c007a0c */ /* 0x000fe400057a1270 */
[C---:B-1----:R-:W-:Y:S01]  /*3a090*/  IADD3 R0, R3.reuse, c[0x0][0x198], RZ ;  /* 0x0000660003007a10 */ /* 0x042fe20007ffe0ff */
[----:B------:R-:W-:Y:S01]  /*3a0a0*/  IMAD.WIDE R4, R3, 0x2, R44 ;  /* 0x0000000203047825 */ /* 0x000fe200078e022c */
[----:B------:R-:W-:Y:S02]  /*3a0b0*/  PRMT R36, R41, 0x7632, R36 ;  /* 0x0000763229247816 */ /* 0x000fe40000000024 */
[----:B------:R-:W-:Y:S01]  /*3a0c0*/  ISETP.GE.AND P1, PT, R40, c[0x0][0x17c], PT ;  /* 0x00005f0028007a0c */ /* 0x000fe20003f26270 */
[----:B------:R-:W-:Y:S01]  /*3a0d0*/  IMAD.WIDE R40, R0, 0x2, R8 ;  /* 0x0000000200287825 */ /* 0x000fe200078e0208 */
[----:B------:R-:W-:Y:S02]  /*3a0e0*/  ISETP.GE.AND P0, PT, R51, c[0x0][0x17c], PT ;  /* 0x00005f0033007a0c */ /* 0x000fe40003f06270 */
[----:B------:R-:W2:Y:S01]  /*3a0f0*/  LDL.LU R51, [R1+0x13bc] ;  /* 0x0013bc0001337983 */ /* 0x000ea20000300800 */
[----:B0-----:R-:W-:Y:S01]  /*3a100*/  PRMT R32, R57, 0x7632, R32 ;  /* 0x0000763239207816 */ /* 0x001fe20000000020 */
[----:B------:R-:W-:-:S02]  /*3a110*/  IMAD.WIDE R6, R3, 0x2, R10 ;  /* 0x0000000203067825 */ /* 0x000fc400078e020a */
[----:B------:R-:W2:Y:S02]  /*3a120*/  LDL.LU R55, [R1+0x2e4] ;  /* 0x0002e40001377983 */ /* 0x000ea40000300800 */
[----:B------:R-:W-:Y:S02]  /*3a130*/  IMAD.WIDE R48, R0, 0x2, R46 ;  /* 0x0000000200307825 */ /* 0x000fe400078e022e */
[----:B------:R0:W-:Y:S01]  /*3a140*/  @P4 STG.E.U16 [R4.64], R32 ;  /* 0x0000002004004986 */ /* 0x0001e2000c101506 */
[----:B------:R-:W-:-:S03]  /*3a150*/  ISETP.LT.AND P4, PT, R27, c[0x0][0x178], !P2 ;  /* 0x00005e001b007a0c */ /* 0x000fc60005781270 */
[----:B------:R1:W-:Y:S01]  /*3a160*/  @P3 STG.E.U16 [R6.64], R36 ;  /* 0x0000002406003986 */ /* 0x0003e2000c101506 */
[----:B------:R-:W-:-:S03]  /*3a170*/  ISETP.LT.AND P3, PT, R23, c[0x0][0x178], !P2 ;  /* 0x00005e0017007a0c */ /* 0x000fc60005761270 */
[----:B------:R-:W2:Y:S01]  /*3a180*/  LDL.LU R57, [R1+0x1b4] ;  /* 0x0001b40001397983 */ /* 0x000ea20000300800 */
[C---:B------:R-:W-:Y:S01]  /*3a190*/  IADD3 R3, R0.reuse, c[0x0][0x198], RZ ;  /* 0x0000660000037a10 */ /* 0x040fe20007ffe0ff */
[----:B0-----:R-:W-:-:S04]  /*3a1a0*/  IMAD.WIDE R4, R0, 0x2, R44 ;  /* 0x0000000200047825 */ /* 0x001fc800078e022c */
[----:B-1----:R-:W-:Y:S01]  /*3a1b0*/  IMAD.WIDE R6, R0, 0x2, R10 ;  /* 0x0000000200067825 */ /* 0x002fe200078e020a */
[----:B---3--:R-:W-:Y:S04]  /*3a1c0*/  @P6 STG.E.U16 [R40.64], R54 ;  /* 0x0000003628006986 */ /* 0x008fe8000c101506 */
[----:B------:R0:W-:Y:S01]  /*3a1d0*/  @P5 STG.E.U16 [R48.64], R61 ;  /* 0x0000003d30005986 */ /* 0x0001e2000c101506 */
[----:B------:R-:W-:Y:S02]  /*3a1e0*/  PRMT R36, R61, 0x7632, R36 ;  /* 0x000076323d247816 */ /* 0x000fe40000000024 */
[----:B----4-:R-:W-:Y:S02]  /*3a1f0*/  ISETP.GE.AND P2, PT, R50, c[0x0][0x17c], PT ;  /* 0x00005f0032007a0c */ /* 0x010fe40003f46270 */
[----:B------:R-:W3:Y:S04]  /*3a200*/  LDL.LU R50, [R1+0x13c0] ;  /* 0x0013c00001327983 */ /* 0x000ee80000300800 */
[----:B0-----:R-:W4:Y:S01]  /*3a210*/  LDL.LU R61, [R1+0x164] ;  /* 0x00016400013d7983 */ /* 0x001f220000300800 */
[----:B------:R-:W-:-:S02]  /*3a220*/  ISETP.LT.AND P6, PT, R56, c[0x0][0x178], !P1 ;  /* 0x00005e0038007a0c */ /* 0x000fc40004fc1270 */
[----:B------:R-:W-:Y:S01]  /*3a230*/  ISETP.LT.AND P5, PT, R60, c[0x0][0x178], !P1 ;  /* 0x00005e003c007a0c */ /* 0x000fe20004fa1270 */
[----:B------:R-:W-:Y:S01]  /*3a240*/  IMAD.WIDE R40, R3, 0x2, R8 ;  /* 0x0000000203287825 */ /* 0x000fe200078e0208 */
[----:B------:R-:W-:-:S03]  /*3a250*/  PRMT R32, R54, 0x7632, R32 ;  /* 0x0000763236207816 */ /* 0x000fc60000000020 */
[----:B------:R-:W-:Y:S01]  /*3a260*/  IMAD.WIDE R48, R3, 0x2, R46 ;  /* 0x0000000203307825 */ /* 0x000fe200078e022e */
[----:B------:R-:W-:Y:S04]  /*3a270*/  @P4 STG.E.U16 [R4.64], R58 ;  /* 0x0000003a04004986 */ /* 0x000fe8000c101506 */
[----:B------:R-:W-:Y:S04]  /*3a280*/  @P3 STG.E.U16 [R6.64], R37 ;  /* 0x0000002506003986 */ /* 0x000fe8000c101506 */
[----:B------:R-:W-:Y:S04]  /*3a290*/  @P6 STG.E.U16 [R40.64], R32 ;  /* 0x0000002028006986 */ /* 0x000fe8000c101506 */
[----:B------:R0:W-:Y:S04]  /*3a2a0*/  @P5 STG.E.U16 [R48.64], R36 ;  /* 0x0000002430005986 */ /* 0x0001e8000c101506 */
[----:B0-----:R-:W3:Y:S01]  /*3a2b0*/  LDL.LU R49, [R1+0x13c4] ;  /* 0x0013c40001317983 */ /* 0x001ee20000300800 */
[----:B------:R-:W-:-:S02]  /*3a2c0*/  ISETP.LT.AND P4, PT, R27, c[0x0][0x178], !P1 ;  /* 0x00005e001b007a0c */ /* 0x000fc40004f81270 */
[----:B------:R-:W-:Y:S01]  /*3a2d0*/  ISETP.LT.AND P3, PT, R23, c[0x0][0x178], !P1 ;  /* 0x00005e0017007a0c */ /* 0x000fe20004f61270 */
[C---:B------:R-:W-:Y:S01]  /*3a2e0*/  IMAD.WIDE R4, R3.reuse, 0x2, R44 ;  /* 0x0000000203047825 */ /* 0x040fe200078e022c */
[----:B------:R-:W-:Y:S01]  /*3a2f0*/  PRMT R36, R58, 0x7632, R36 ;  /* 0x000076323a247816 */ /* 0x000fe20000000024 */
[----:B------:R-:W3:Y:S01]  /*3a300*/  LDL.LU R59, [R1+0x304] ;  /* 0x00030400013b7983 */ /* 0x000ee20000300800 */
[----:B------:R-:W-:Y:S01]  /*3a310*/  ISETP.LT.AND P5, PT, R56, c[0x0][0x178], !P0 ;  /* 0x00005e0038007a0c */ /* 0x000fe200047a1270 */
[----:B------:R-:W-:Y:S01]  /*3a320*/  IMAD.WIDE R6, R3, 0x2, R10 ;  /* 0x0000000203067825 */ /* 0x000fe200078e020a */
[----:B------:R-:W-:Y:S01]  /*3a330*/  ISETP.LT.AND P6, PT, R60, c[0x0][0x178], !P0 ;  /* 0x00005e003c007a0c */ /* 0x000fe200047c1270 */
[----:B------:R-:W3:Y:S01]  /*3a340*/  LDL.LU R58, [R1+0x264] ;  /* 0x00026400013a7983 */ /* 0x000ee20000300800 */
[----:B------:R-:W-:Y:S02]  /*3a350*/  PRMT R32, R37, 0x7632, R32 ;  /* 0x0000763225207816 */ /* 0x000fe40000000020 */
[----:B------:R-:W-:Y:S01]  /*3a360*/  IADD3 R0, R3, c[0x0][0x198], RZ ;  /* 0x0000660003007a10 */ /* 0x000fe20007ffe0ff */
[----:B------:R0:W-:Y:S01]  /*3a370*/  @P4 STG.E.U16 [R4.64], R36 ;  /* 0x0000002404004986 */ /* 0x0001e2000c101506 */
[----:B------:R-:W-:-:S02]  /*3a380*/  ISETP.LT.AND P4, PT, R27, c[0x0][0x178], !P0 ;  /* 0x00005e001b007a0c */ /* 0x000fc40004781270 */
[----:B------:R-:W-:Y:S01]  /*3a390*/  ISETP.LT.AND P0, PT, R23, c[0x0][0x178], !P0 ;  /* 0x00005e0017007a0c */ /* 0x000fe20004701270 */
[----:B------:R1:W-:Y:S01]  /*3a3a0*/  @P3 STG.E.U16 [R6.64], R32 ;  /* 0x0000002006003986 */ /* 0x0003e2000c101506 */
[----:B------:R-:W-:Y:S02]  /*3a3b0*/  ISETP.LT.AND P3, PT, R56, c[0x0][0x178], !P2 ;  /* 0x00005e0038007a0c */ /* 0x000fe40005761270 */
[C---:B------:R-:W-:Y:S01]  /*3a3c0*/  IADD3 R3, R0.reuse, c[0x0][0x198], RZ ;  /* 0x0000660000037a10 */ /* 0x040fe20007ffe0ff */
[----:B------:R-:W3:Y:S01]  /*3a3d0*/  LDL.LU R48, [R1+0x13c8] ;  /* 0x0013c80001307983 */ /* 0x000ee20000300800 */
[----:B0-----:R-:W-:-:S04]  /*3a3e0*/  IMAD.WIDE R4, R0, 0x2, R8 ;  /* 0x0000000200047825 */ /* 0x001fc800078e0208 */
[C---:B------:R-:W-:Y:S01]  /*3a3f0*/  IMAD.WIDE R36, R0.reuse, 0x2, R46 ;  /* 0x0000000200247825 */ /* 0x040fe200078e022e */
[----:B--2---:R0:W-:Y:S01]  /*3a400*/  @P5 STG.E.U16 [R4.64], R55 ;  /* 0x0000003704005986 */ /* 0x0041e2000c101506 */
[----:B-1----:R-:W-:Y:S02]  /*3a410*/  PRMT R32, R55, 0x7632, R32 ;  /* 0x0000763237207816 */ /* 0x002fe40000000020 */
[C---:B------:R-:W-:Y:S01]  /*3a420*/  IMAD.WIDE R6, R0.reuse, 0x2, R10 ;  /* 0x0000000200067825 */ /* 0x040fe200078e020a */
[----:B------:R1:W-:Y:S03]  /*3a430*/  @P6 STG.E.U16 [R36.64], R57 ;  /* 0x0000003924006986 */ /* 0x0003e6000c101506 */
[----:B0-----:R-:W-:Y:S01]  /*3a440*/  IMAD.WIDE R4, R0, 0x2, R44 ;  /* 0x0000000200047825 */ /* 0x001fe200078e022c */
[----:B------:R-:W2:Y:S03]  /*3a450*/  LDL.LU R55, [R1+0x194] ;  /* 0x0001940001377983 */ /* 0x000ea60000300800 */
[----:B-1----:R-:W-:Y:S01]  /*3a460*/  IMAD.WIDE R36, R3, 0x2, R8 ;  /* 0x0000000203247825 */ /* 0x002fe200078e0208 */
[----:B------:R-:W-:Y:S01]  /*3a470*/  PRMT R0, R57, 0x7632, R0 ;  /* 0x0000763239007816 */ /* 0x000fe20000000000 */
[----:B----4-:R-:W-:Y:S04]  /*3a480*/  @P4 STG.E.U16 [R4.64], R61 ;  /* 0x0000003d04004986 */ /* 0x010fe8000c101506 */
[----:B------:R-:W-:Y:S04]  /*3a490*/  @P0 STG.E.U16 [R6.64], R33 ;  /* 0x0000002106000986 */ /* 0x000fe8000c101506 */
[----:B------:R0:W-:Y:S02]  /*3a4a0*/  @P3 STG.E.U16 [R36.64], R32 ;  /* 0x0000002024003986 */ /* 0x0001e4000c101506 */
[----:B0-----:R-:W-:-:S02]  /*3a4b0*/  PRMT R32, R61, 0x7632, R32 ;  /* 0x000076323d207816 */ /* 0x001fc40000000020 */
[----:B------:R-:W4:Y:S04]  /*3a4c0*/  LDL.LU R61, [R1+0xa4] ;  /* 0x0000a400013d7983 */ /* 0x000f280000300800 */
[----:B------:R-:W4:Y:S04]  /*3a4d0*/  LDL.LU R37, [R1+0x13cc] ;  /* 0x0013cc0001257983 */ /* 0x000f280000300800 */
[----:B------:R-:W4:Y:S04]  /*3a4e0*/  LDL.LU R54, [R1+0x248] ;  /* 0x0002480001367983 */ /* 0x000f280000300800 */
[----:B------:R-:W4:Y:S01]  /*3a4f0*/  LDL.LU R57, [R1+0x1a8] ;  /* 0x0001a80001397983 */ /* 0x000f220000300800 */
[----:B---3--:R-:W-:-:S03]  /*3a500*/  ISETP.GE.AND P0, PT, R49, c[0x0][0x17c], PT ;  /* 0x00005f0031007a0c */ /* 0x008fc60003f06270 */
[----:B------:R-:W3:Y:S01]  /*3a510*/  LDL.LU R49, [R1+0x13d0] ;  /* 0x0013d00001317983 */ /* 0x000ee20000300800 */
[----:B------:R-:W-:Y:S02]  /*3a520*/  ISETP.LT.AND P6, PT, R60, c[0x0][0x178], !P2 ;  /* 0x00005e003c007a0c */ /* 0x000fe400057c1270 */
[----:B------:R-:W-:Y:S01]  /*3a530*/  ISETP.LT.AND P4, PT, R27, c[0x0][0x178], !P2 ;  /* 0x00005e001b007a0c */ /* 0x000fe20005781270 */
[----:B------:R-:W-:Y:S01]  /*3a540*/  IMAD.WIDE R4, R3, 0x2, R46 ;  /* 0x0000000203047825 */ /* 0x000fe200078e022e */
[----:B------:R-:W-:Y:S02]  /*3a550*/  ISETP.GE.AND P1, PT, R51, c[0x0][0x17c], PT ;  /* 0x00005f0033007a0c */ /* 0x000fe40003f26270 */
[----:B------:R-:W-:Y:S01]  /*3a560*/  ISETP.LT.AND P2, PT, R23, c[0x0][0x178], !P2 ;  /* 0x00005e0017007a0c */ /* 0x000fe20005741270 */
[----:B------:R-:W-:Y:S01]  /*3a570*/  IMAD.WIDE R6, R3, 0x2, R44 ;  /* 0x0000000203067825 */ /* 0x000fe200078e022c */
[----:B------:R-:W-:-:S05]  /*3a580*/  ISETP.LT.AND P3, PT, R56, c[0x0][0x178], !P1 ;  /* 0x00005e0038007a0c */ /* 0x000fca0004f61270 */
[----:B------:R0:W-:Y:S01]  /*3a590*/  @P6 STG.E.U16 [R4.64], R0 ;  /* 0x0000000004006986 */ /* 0x0001e2000c101506 */
[----:B------:R-:W-:-:S03]  /*3a5a0*/  ISETP.LT.AND P6, PT, R60, c[0x0][0x178], !P1 ;  /* 0x00005e003c007a0c */ /* 0x000fc60004fc1270 */
[----:B------:R1:W-:Y:S01]  /*3a5b0*/  @P4 STG.E.U16 [R6.64], R32 ;  /* 0x0000002006004986 */ /* 0x0003e2000c101506 */
[----:B------:R-:W-:Y:S02]  /*3a5c0*/  ISETP.LT.AND P4, PT, R27, c[0x0][0x178], !P1 ;  /* 0x00005e001b007a0c */ /* 0x000fe40004f81270 */
[----:B------:R-:W-:Y:S02]  /*3a5d0*/  ISETP.LT.AND P1, PT, R23, c[0x0][0x178], !P1 ;  /* 0x00005e0017007a0c */ /* 0x000fe40004f21270 */
[C---:B0-----:R-:W-:Y:S01]  /*3a5e0*/  IADD3 R0, R3.reuse, c[0x0][0x198], RZ ;  /* 0x0000660003007a10 */ /* 0x041fe20007ffe0ff */
[----:B------:R-:W-:Y:S01]  /*3a5f0*/  IMAD.WIDE R4, R3, 0x2, R10 ;  /* 0x0000000203047825 */ /* 0x000fe200078e020a */
[----:B------:R-:W-:-:S03]  /*3a600*/  PRMT R36, R33, 0x7632, R36 ;  /* 0x0000763221247816 */ /* 0x000fc60000000024 */
[C---:B-1----:R-:W-:Y:S02]  /*3a610*/  IMAD.WIDE R6, R0.reuse, 0x2, R8 ;  /* 0x0000000200067825 */ /* 0x042fe400078e0208 */
[----:B------:R0:W-:Y:S02]  /*3a620*/  @P2 STG.E.U16 [R4.64], R36 ;  /* 0x0000002404002986 */ /* 0x0001e4000c101506 */
[C---:B------:R-:W-:Y:S02]  /*3a630*/  IMAD.WIDE R32, R0.reuse, 0x2, R46 ;  /* 0x0000000200207825 */ /* 0x040fe400078e022e */
[----:B------:R1:W-:Y:S04]  /*3a640*/  @P3 STG.E.U16 [R6.64], R59 ;  /* 0x0000003b06003986 */ /* 0x0003e8000c101506 */
[----:B------:R2:W-:Y:S01]  /*3a650*/  @P6 STG.E.U16 [R32.64], R58 ;  /* 0x0000003a20006986 */ /* 0x0005e2000c101506 */
[----:B0-----:R-:W-:-:S04]  /*3a660*/  IMAD.WIDE R4, R0, 0x2, R44 ;  /* 0x0000000200047825 */ /* 0x001fc800078e022c */
[----:B-1----:R-:W-:Y:S01]  /*3a670*/  IMAD.WIDE R6, R0, 0x2, R10 ;  /* 0x0000000200067825 */ /* 0x002fe200078e020a */
[----:B--2---:R0:W-:Y:S01]  /*3a680*/  @P4 STG.E.U16 [R4.64], R55 ;  /* 0x0000003704004986 */ /* 0x0041e2000c101506 */
[----:B------:R-:W-:-:S04]  /*3a690*/  ISETP.GE.AND P5, PT, R50, c[0x0][0x17c], PT ;  /* 0x00005f0032007a0c */ /* 0x000fc80003fa6270 */
[----:B------:R-:W-:Y:S02]  /*3a6a0*/  ISETP.LT.AND P3, PT, R56, c[0x0][0x178], !P5 ;  /* 0x00005e0038007a0c */ /* 0x000fe40006f61270 */
[----:B------:R-:W-:Y:S02]  /*3a6b0*/  IADD3 R3, R0, c[0x0][0x198], RZ ;  /* 0x0000660000037a10 */ /* 0x000fe40007ffe0ff */
[----:B------:R-:W-:Y:S02]  /*3a6c0*/  ISETP.GE.AND P2, PT, R48, c[0x0][0x17c], PT ;  /* 0x00005f0030007a0c */ /* 0x000fe40003f46270 */
[----:B------:R-:W-:Y:S01]  /*3a6d0*/  ISETP.LT.AND P6, PT, R60, c[0x0][0x178], !P5 ;  /* 0x00005e003c007a0c */ /* 0x000fe20006fc1270 */
[----:B------:R-:W-:Y:S01]  /*3a6e0*/  IMAD.WIDE R32, R3, 0x2, R8 ;  /* 0x0000000203207825 */ /* 0x000fe200078e0208 */
[----:B------:R-:W-:Y:S02]  /*3a6f0*/  PRMT R0, R59, 0x7632, R0 ;  /* 0x000076323b007816 */ /* 0x000fe40000000000 */
[----:B------:R-:W-:Y:S01]  /*3a700*/  PRMT R40, R55, 0x7632, R40 ;  /* 0x0000763237287816 */ /* 0x000fe20000000028 */
[----:B0-----:R-:W-:Y:S01]  /*3a710*/  IMAD.WIDE R4, R3, 0x2, R46 ;  /* 0x0000000203047825 */ /* 0x001fe200078e022e */
[----:B------:R-:W-:Y:S01]  /*3a720*/  ISETP.LT.AND P4, PT, R56, c[0x0][0x178], !P0 ;  /* 0x00005e0038007a0c */ /* 0x000fe20004781270 */
[----:B----4-:R0:W-:Y:S02]  /*3a730*/  @P1 STG.E.U16 [R6.64], R61 ;  /* 0x0000003d06001986 */ /* 0x0101e4000c101506 */
[----:B0-----:R-:W-:-:S02]  /*3a740*/  PRMT R6, R58, 0x7632, R6 ;  /* 0x000076323a067816 */ /* 0x001fc40000000006 */
[----:B------:R-:W2:Y:S04]  /*3a750*/  LDL.LU R58, [R1+0x188] ;  /* 0x00018800013a7983 */ /* 0x000ea80000300800 */
[----:B------:R-:W4:Y:S04]  /*3a760*/  LDL.LU R48, [R1+0x13d4] ;  /* 0x0013d40001307983 */ /* 0x000f280000300800 */
[----:B------:R0:W-:Y:S01]  /*3a770*/  @P3 STG.E.U16 [R32.64], R0 ;  /* 0x0000000020003986 */ /* 0x0001e2000c101506 */
[----:B------:R-:W-:Y:S02]  /*3a780*/  ISETP.LT.AND P3, PT, R27, c[0x0][0x178], !P5 ;  /* 0x00005e001b007a0c */ /* 0x000fe40006f61270 */
[----:B------:R-:W-:Y:S01]  /*3a790*/  ISETP.LT.AND P5, PT, R23, c[0x0][0x178], !P5 ;  /* 0x00005e0017007a0c */ /* 0x000fe20006fa1270 */
[----:B------:R-:W4:Y:S01]  /*3a7a0*/  LDL.LU R55, [R1+0x2f8] ;  /* 0x0002f80001377983 */ /* 0x000f220000300800 */
[----:B------:R-:W-:-:S03]  /*3a7b0*/  PRMT R41, R61, 0x7632, R41 ;  /* 0x000076323d297816 */ /* 0x000fc60000000029 */
[----:B------:R1:W-:Y:S01]  /*3a7c0*/  @P6 STG.E.U16 [R4.64], R6 ;  /* 0x0000000604006986 */ /* 0x0003e2000c101506 */
[----:B------:R-:W-:-:S03]  /*3a7d0*/  ISETP.LT.AND P6, PT, R60, c[0x0][0x178], !P0 ;  /* 0x00005e003c007a0c */ /* 0x000fc600047c1270 */
[----:B------:R-:W4:Y:S01]  /*3a7e0*/  LDL.LU R61, [R1+0x208] ;  /* 0x00020800013d7983 */ /* 0x000f220000300800 */
[----:B0-----:R-:W-:Y:S02]  /*3a7f0*/  IADD3 R0, R3, c[0x0][0x198], RZ ;  /* 0x0000660003007a10 */ /* 0x001fe40007ffe0ff */
[----:B------:R-:W-:-:S03]  /*3a800*/  ISETP.GE.AND P1, PT, R37, c[0x0][0x17c], PT ;  /* 0x00005f0025007a0c */ /* 0x000fc60003f26270 */
[----:B------:R-:W-:-:S04]  /*3a810*/  IMAD.WIDE R32, R0, 0x2, R8 ;  /* 0x0000000200207825 */ /* 0x000fc800078e0208 */
[----:B-1----:R-:W-:-:S04]  /*3a820*/  IMAD.WIDE R4, R3, 0x2, R44 ;  /* 0x0000000203047825 */ /* 0x002fc800078e022c */
[----:B------:R-:W-:Y:S01]  /*3a830*/  IMAD.WIDE R6, R3, 0x2, R10 ;  /* 0x0000000203067825 */ /* 0x000fe200078e020a */
[----:B------:R-:W-:Y:S03]  /*3a840*/  @P3 STG.E.U16 [R4.64], R40 ;  /* 0x0000002804003986 */ /* 0x000fe6000c101506 */
[----:B------:R-:W-:Y:S01]  /*3a850*/  IMAD.WIDE R36, R0, 0x2, R46 ;  /* 0x0000000200247825 */ /* 0x000fe200078e022e */
[----:B------:R0:W-:Y:S01]  /*3a860*/  @P5 STG.E.U16 [R6.64], R41 ;  /* 0x0000002906005986 */ /* 0x0001e2000c101506 */
[----:B------:R-:W-:-:S03]  /*3a870*/  ISETP.LT.AND P3, PT, R23, c[0x0][0x178], !P0 ;  /* 0x00005e0017007a0c */ /* 0x000fc60004761270 */
[----:B------:R-:W-:Y:S01]  /*3a880*/  @P4 STG.E.U16 [R32.64], R54 ;  /* 0x0000003620004986 */ /* 0x000fe2000c101506 */
[----:B------:R-:W-:Y:S02]  /*3a890*/  ISETP.LT.AND P4, PT, R27, c[0x0][0x178], !P0 ;  /* 0x00005e001b007a0c */ /* 0x000fe40004781270 */
[----:B---3--:R-:W-:Y:S01]  /*3a8a0*/  ISETP.GE.AND P0, PT, R49, c[0x0][0x17c], PT ;  /* 0x00005f0031007a0c */ /* 0x008fe20003f06270 */
[----:B------:R1:W-:Y:S01]  /*3a8b0*/  @P6 STG.E.U16 [R36.64], R57 ;  /* 0x0000003924006986 */ /* 0x0003e2000c101506 */
[----:B0-----:R-:W-:-:S03]  /*3a8c0*/  PRMT R41, R57, 0x7632, R41 ;  /* 0x0000763239297816 */ /* 0x001fc60000000029 */
[----:B------:R-:W3:Y:S04]  /*3a8d0*/  LDL.LU R49, [R1+0x13d8] ;  /* 0x0013d80001317983 */ /* 0x000ee80000300800 */
[----:B-1----:R-:W3:Y:S01]  /*3a8e0*/  LDL.LU R57, [R1+0x178] ;  /* 0x0001780001397983 */ /* 0x002ee20000300800 */
[----:B------:R-:W-:Y:S02]  /*3a8f0*/  ISETP.LT.AND P6, PT, R56, c[0x0][0x178], !P2 ;  /* 0x00005e0038007a0c */ /* 0x000fe400057c1270 */
[----:B------:R-:W-:Y:S01]  /*3a900*/  ISETP.LT.AND P5, PT, R60, c[0x0][0x178], !P2 ;  /* 0x00005e003c007a0c */ /* 0x000fe200057a1270 */
[C---:B------:R-:W-:Y:S01]  /*3a910*/  IMAD.WIDE R4, R0.reuse, 0x2, R44 ;  /* 0x0000000200047825 */ /* 0x040fe200078e022c */
[----:B------:R-:W-:Y:S02]  /*3a920*/  IADD3 R3, R0, c[0x0][0x198], RZ ;  /* 0x0000660000037a10 */ /* 0x000fe40007ffe0ff */
[----:B------:R-:W-:Y:S01]  /*3a930*/  PRMT R40, R54, 0x7632, R40 ;  /* 0x0000763236287816 */ /* 0x000fe20000000028 */
[----:B------:R-:W-:-:S04]  /*3a940*/  IMAD.WIDE R6, R0, 0x2, R10 ;  /* 0x0000000200067825 */ /* 0x000fc800078e020a */
[----:B------:R-:W-:-:S04]  /*3a950*/  IMAD.WIDE R32, R3, 0x2, R8 ;  /* 0x0000000203207825 */ /* 0x000fc800078e0208 */
[C---:B------:R-:W-:Y:S01]  /*3a960*/  IMAD.WIDE R36, R3.reuse, 0x2, R46 ;  /* 0x0000000203247825 */ /* 0x040fe200078e022e */
[----:B------:R-:W-:Y:S01]  /*3a970*/  IADD3 R0, R3, c[0x0][0x198], RZ ;  /* 0x0000660003007a10 */ /* 0x000fe20007ffe0ff */
[----:B--2---:R0:W-:Y:S01]  /*3a980*/  @P4 STG.E.U16 [R4.64], R58 ;  /* 0x0000003a04004986 */ /* 0x0041e2000c101506 */
[----:B------:R-:W-:-:S03]  /*3a990*/  ISETP.LT.AND P4, PT, R27, c[0x0][0x178], !P2 ;  /* 0x00005e001b007a0c */ /* 0x000fc60005781270 */
[----:B------:R-:W-:Y:S01]  /*3a9a0*/  @P3 STG.E.U16 [R6.64], R42 ;  /* 0x0000002a06003986 */ /* 0x000fe2000c101506 */
[----:B------:R-:W-:-:S03]  /*3a9b0*/  ISETP.LT.AND P3, PT, R23, c[0x0][0x178], !P2 ;  /* 0x00005e0017007a0c */ /* 0x000fc60005761270 */
[----:B------:R1:W-:Y:S04]  /*3a9c0*/  @P6 STG.E.U16 [R32.64], R40 ;  /* 0x0000002820006986 */ /* 0x0003e8000c101506 */
[----:B------:R2:W-:Y:S01]  /*3a9d0*/  @P5 STG.E.U16 [R36.64], R41 ;  /* 0x0000002924005986 */ /* 0x0005e2000c101506 */
[----:B------:R-:W-:Y:S01]  /*3a9e0*/  ISETP.LT.AND P5, PT, R56, c[0x0][0x178], !P1 ;  /* 0x00005e0038007a0c */ /* 0x000fe20004fa1270 */
[C---:B0-----:R-:W-:Y:S01]  /*3a9f0*/  IMAD.WIDE R4, R3.reuse, 0x2, R44 ;  /* 0x0000000203047825 */ /* 0x041fe200078e022c */
[----:B------:R-:W-:Y:S02]  /*3aa00*/  ISETP.LT.AND P6, PT, R60, c[0x0][0x178], !P1 ;  /* 0x00005e003c007a0c */ /* 0x000fe40004fc1270 */
[----:B----4-:R-:W-:Y:S02]  /*3aa10*/  ISETP.GE.AND P2, PT, R48, c[0x0][0x17c], PT ;  /* 0x00005f0030007a0c */ /* 0x010fe40003f46270 */
[----:B------:R-:W4:Y:S01]  /*3aa20*/  LDL.LU R48, [R1+0x13dc] ;  /* 0x0013dc0001307983 */ /* 0x000f220000300800 */
[----:B-1----:R-:W-:Y:S01]  /*3aa30*/  PRMT R32, R58, 0x7632, R32 ;  /* 0x000076323a207816 */ /* 0x002fe20000000020 */
[----:B------:R-:W-:-:S02]  /*3aa40*/  IMAD.WIDE R6, R3, 0x2, R10 ;  /* 0x0000000203067825 */ /* 0x000fc400078e020a */
[----:B------:R-:W4:Y:S01]  /*3aa50*/  LDL.LU R54, [R1+0x2e8] ;  /* 0x0002e80001367983 */ /* 0x000f220000300800 */
[----:B--2---:R-:W-:-:S03]  /*3aa60*/  PRMT R36, R42, 0x7632, R36 ;  /* 0x000076322a247816 */ /* 0x004fc60000000024 */
[----:B------:R0:W-:Y:S04]  /*3aa70*/  @P4 STG.E.U16 [R4.64], R32 ;  /* 0x0000002004004986 */ /* 0x0001e8000c101506 */
[----:B------:R1:W-:Y:S01]  /*3aa80*/  @P3 STG.E.U16 [R6.64], R36 ;  /* 0x0000002406003986 */ /* 0x0003e2000c101506 */
[----:B0-----:R-:W-:-:S04]  /*3aa90*/  IMAD.WIDE R4, R0, 0x2, R8 ;  /* 0x0000000200047825 */ /* 0x001fc800078e0208 */
[C---:B------:R-:W-:Y:S01]  /*3aaa0*/  IMAD.WIDE R32, R0.reuse, 0x2, R46 ;  /* 0x0000000200207825 */ /* 0x040fe200078e022e */
[----:B------:R0:W-:Y:S01]  /*3aab0*/  @P5 STG.E.U16 [R4.64], R55 ;  /* 0x0000003704005986 */ /* 0x0001e2000c101506 */
[----:B-1----:R-:W-:Y:S02]  /*3aac0*/  PRMT R36, R55, 0x7632, R36 ;  /* 0x0000763237247816 */ /* 0x002fe40000000024 */
[C---:B------:R-:W-:Y:S01]  /*3aad0*/  IADD3 R3, R0.reuse, c[0x0][0x198], RZ ;  /* 0x0000660000037a10 */ /* 0x040fe20007ffe0ff */
[----:B------:R-:W-:Y:S01]  /*3aae0*/  IMAD.WIDE R6, R0, 0x2, R10 ;  /* 0x0000000200067825 */ /* 0x000fe200078e020a */
[----:B------:R1:W-:Y:S01]  /*3aaf0*/  @P6 STG.E.U16 [R32.64], R61 ;  /* 0x0000003d20006986 */ /* 0x0003e2000c101506 */
[----:B------:R-:W-:-:S03]  /*3ab00*/  ISETP.LT.AND P4, PT, R27, c[0x0][0x178], !P1 ;  /* 0x00005e001b007a0c */ /* 0x000fc60004f81270 */
[----:B0-----:R-:W2:Y:S01]  /*3ab10*/  LDL.LU R55, [R1+0x1b8] ;  /* 0x0001b80001377983 */ /* 0x001ea20000300800 */
[----:B------:R-:W-:Y:S01]  /*3ab20*/  IMAD.WIDE R4, R0, 0x2, R44 ;  /* 0x0000000200047825 */ /* 0x000fe200078e022c */
[----:B------:R-:W-:Y:S02]  /*3ab30*/  PRMT R0, R61, 0x7632, R0 ;  /* 0x000076323d007816 */ /* 0x000fe40000000000 */
[----:B------:R-:W2:Y:S01]  /*3ab40*/  LDL.LU R37, [R1+0x13e0] ;  /* 0x0013e00001257983 */ /* 0x000ea20000300800 */
[----:B------:R-:W-:-:S03]  /*3ab50*/  ISETP.LT.AND P1, PT, R23, c[0x0][0x178], !P1 ;  /* 0x00005e0017007a0c */ /* 0x000fc60004f21270 */
[----:B-1----:R-:W2:Y:S01]  /*3ab60*/  LDL.LU R61, [R1+0x168] ;  /* 0x00016800013d7983 */ /* 0x002ea20000300800 */
[----:B------:R-:W-:Y:S01]  /*3ab70*/  ISETP.LT.AND P3, PT, R56, c[0x0][0x178], !P0 ;  /* 0x00005e0038007a0c */ /* 0x000fe20004761270 */
[----:B------:R-:W-:Y:S02]  /*3ab80*/  IMAD.WIDE R32, R3, 0x2, R8 ;  /* 0x0000000203207825 */ /* 0x000fe400078e0208 */
[----:B---3--:R-:W-:Y:S06]  /*3ab90*/  @P4 STG.E.U16 [R4.64], R57 ;  /* 0x0000003904004986 */ /* 0x008fec000c101506 */
[----:B------:R-:W-:Y:S04]  /*3aba0*/  @P1 STG.E.U16 [R6.64], R38 ;  /* 0x0000002606001986 */ /* 0x000fe8000c101506 */
[----:B------:R0:W-:Y:S02]  /*3abb0*/  @P3 STG.E.U16 [R32.64], R36 ;  /* 0x0000002420003986 */ /* 0x0001e4000c101506 */
[----:B0-----:R-:W-:-:S02]  /*3abc0*/  PRMT R32, R57, 0x7632, R32 ;  /* 0x0000763239207816 */ /* 0x001fc40000000020 */
[----:B------:R-:W3:Y:S04]  /*3abd0*/  LDL.LU R36, [R1+0x13e4] ;  /* 0x0013e40001247983 */ /* 0x000ee80000300800 */
[----:B------:R-:W3:Y:S04]  /*3abe0*/  LDL.LU R57, [R1+0x308] ;  /* 0x0003080001397983 */ /* 0x000ee80000300800 */
[----:B------:R-:W3:Y:S04]  /*3abf0*/  LDL.LU R58, [R1+0x268] ;  /* 0x00026800013a7983 */ /* 0x000ee80000300800 */
[----:B------:R-:W3:Y:S01]  /*3ac00*/  LDL.LU R42, [R1+0x13e8] ;  /* 0x0013e800012a7983 */ /* 0x000ee20000300800 */
[----:B------:R-:W-:-:S02]  /*3ac10*/  ISETP.LT.AND P6, PT, R60, c[0x0][0x178], !P0 ;  /* 0x00005e003c007a0c */ /* 0x000fc400047c1270 */
[----:B------:R-:W-:Y:S01]  /*3ac20*/  ISETP.LT.AND P4, PT, R27, c[0x0][0x178], !P0 ;  /* 0x00005e001b007a0c */ /* 0x000fe20004781270 */
[----:B------:R-:W-:Y:S01]  /*3ac30*/  IMAD.WIDE R4, R3, 0x2, R46 ;  /* 0x0000000203047825 */ /* 0x000fe200078e022e */
[----:B------:R-:W-:Y:S02]  /*3ac40*/  ISETP.LT.AND P0, PT, R23, c[0x0][0x178], !P0 ;  /* 0x00005e0017007a0c */ /* 0x000fe40004701270 */
[----:B------:R-:W-:Y:S01]  /*3ac50*/  ISETP.LT.AND P3, PT, R56, c[0x0][0x178], !P2 ;  /* 0x00005e0038007a0c */ /* 0x000fe20005761270 */
[----:B------:R-:W-:Y:S01]  /*3ac60*/  IMAD.WIDE R6, R3, 0x2, R44 ;  /* 0x0000000203067825 */ /* 0x000fe200078e022c */
[----:B------:R-:W-:-:S05]  /*3ac70*/  PRMT R38, R38, 0x7632, R38 ;  /* 0x0000763226267816 */ /* 0x000fca0000000026 */
[----:B------:R0:W-:Y:S01]  /*3ac80*/  @P6 STG.E.U16 [R4.64], R0 ;  /* 0x0000000004006986 */ /* 0x0001e2000c101506 */
[----:B------:R-:W-:-:S03]  /*3ac90*/  ISETP.LT.AND P6, PT, R60, c[0x0][0x178], !P2 ;  /* 0x00005e003c007a0c */ /* 0x000fc600057c1270 */
[----:B------:R1:W-:Y:S01]  /*3aca0*/  @P4 STG.E.U16 [R6.64], R32 ;  /* 0x0000002006004986 */ /* 0x0003e2000c101506 */
[----:B------:R-:W-:Y:S02]  /*3acb0*/  ISETP.GE.AND P5, PT, R49, c[0x0][0x17c], PT ;  /* 0x00005f0031007a0c */ /* 0x000fe40003fa6270 */
[C---:B0-----:R-:W-:Y:S01]  /*3acc0*/  IADD3 R0, R3.reuse, c[0x0][0x198], RZ ;  /* 0x0000660003007a10 */ /* 0x041fe20007ffe0ff */
[----:B------:R-:W-:-:S04]  /*3acd0*/  IMAD.WIDE R4, R3, 0x2, R10 ;  /* 0x0000000203047825 */ /* 0x000fc800078e020a */
[C---:B-1----:R-:W-:Y:S01]  /*3ace0*/  IMAD.WIDE R6, R0.reuse, 0x2, R8 ;  /* 0x0000000200067825 */ /* 0x042fe200078e0208 */
[----:B------:R-:W-:Y:S01]  /*3acf0*/  ISETP.LT.AND P4, PT, R27, c[0x0][0x178], !P2 ;  /* 0x00005e001b007a0c */ /* 0x000fe20005781270 */
[----:B------:R0:W-:Y:S01]  /*3ad00*/  @P0 STG.E.U16 [R4.64], R38 ;  /* 0x0000002604000986 */ /* 0x0001e2000c101506 */
[----:B------:R-:W-:Y:S01]  /*3ad10*/  ISETP.LT.AND P2, PT, R23, c[0x0][0x178], !P2 ;  /* 0x00005e0017007a0c */ /* 0x000fe20005741270 */
[C---:B------:R-:W-:Y:S01]  /*3ad20*/  IMAD.WIDE R32, R0.reuse, 0x2, R46 ;  /* 0x0000000200207825 */ /* 0x040fe200078e022e */
[----:B------:R-:W-:-:S03]  /*3ad30*/  IADD3 R3, R0, c[0x0][0x198], RZ ;  /* 0x0000660000037a10 */ /* 0x000fc60007ffe0ff */
[----:B0-----:R-:W-:Y:S01]  /*3ad40*/  IMAD.WIDE R4, R0, 0x2, R44 ;  /* 0x0000000200047825 */ /* 0x001fe200078e022c */
[----:B----4-:R0:W-:Y:S01]  /*3ad50*/  @P3 STG.E.U16 [R6.64], R54 ;  /* 0x0000003606003986 */ /* 0x0101e2000c101506 */
[----:B------:R-:W-:Y:S02]  /*3ad60*/  ISETP.LT.AND P3, PT, R56, c[0x0][0x178], !P5 ;  /* 0x00005e0038007a0c */ /* 0x000fe40006f61270 */
[----:B------:R-:W-:Y:S01]  /*3ad70*/  ISETP.GE.AND P1, PT, R48, c[0x0][0x17c], PT ;  /* 0x00005f0030007a0c */ /* 0x000fe20003f26270 */
[----:B0-----:R-:W-:Y:S01]  /*3ad80*/  IMAD.WIDE R6, R0, 0x2, R10 ;  /* 0x0000000200067825 */ /* 0x001fe200078e020a */
[----:B------:R-:W-:Y:S02]  /*3ad90*/  PRMT R0, R54, 0x7632, R0 ;  /* 0x0000763236007816 */ /* 0x000fe40000000000 */
[----:B------:R-:W4:Y:S04]  /*3ada0*/  LDL.LU R54, [R1+0x198] ;  /* 0x0001980001367983 */ /* 0x000f280000300800 */
[----:B--2---:R0:W-:Y:S01]  /*3adb0*/  @P6 STG.E.U16 [R32.64], R55 ;  /* 0x0000003720006986 */ /* 0x0041e2000c101506 */
[----:B------:R-:W-:-:S03]  /*3adc0*/  ISETP.LT.AND P6, PT, R60, c[0x0][0x178], !P5 ;  /* 0x00005e003c007a0c */ /* 0x000fc60006fc1270 */
[----:B------:R1:W-:Y:S01]  /*3add0*/  @P4 STG.E.U16 [R4.64], R61 ;  /* 0x0000003d04004986 */ /* 0x0003e2000c101506 */
[----:B0-----:R-:W-:-:S03]  /*3ade0*/  IMAD.WIDE R32, R3, 0x2, R8 ;  /* 0x0000000203207825 */ /* 0x001fc600078e0208 */
[----:B------:R0:W-:Y:S01]  /*3adf0*/  @P2 STG.E.U16 [R6.64], R34 ;  /* 0x0000002206002986 */ /* 0x0001e2000c101506 */
[----:B------:R-:W-:-:S03]  /*3ae00*/  ISETP.LT.AND P4, PT, R56, c[0x0][0x178], !P1 ;  /* 0x00005e0038007a0c */ /* 0x000fc60004f81270 */
[----:B------:R2:W-:Y:S01]  /*3ae10*/  @P3 STG.E.U16 [R32.64], R0 ;  /* 0x0000000020003986 */ /* 0x0005e2000c101506 */
[----:B------:R-:W-:Y:S02]  /*3ae20*/  ISETP.LT.AND P3, PT, R27, c[0x0][0x178], !P5 ;  /* 0x00005e001b007a0c */ /* 0x000fe40006f61270 */
[----:B------:R-:W-:Y:S01]  /*3ae30*/  ISETP.LT.AND P5, PT, R23, c[0x0][0x178], !P5 ;  /* 0x00005e0017007a0c */ /* 0x000fe20006fa1270 */
[----:B-1----:R-:W-:Y:S01]  /*3ae40*/  IMAD.WIDE R4, R3, 0x2, R46 ;  /* 0x0000000203047825 */ /* 0x002fe200078e022e */
[----:B0-----:R-:W-:Y:S02]  /*3ae50*/  PRMT R6, R55, 0x7632, R6 ;  /* 0x0000763237067816 */ /* 0x001fe40000000006 */
[----:B------:R-:W4:Y:S01]  /*3ae60*/  LDL.LU R55, [R1+0xa8] ;  /* 0x0000a80001377983 */ /* 0x000f220000300800 */
[----:B------:R-:W-:Y:S02]  /*3ae70*/  PRMT R34, R61, 0x7632, R34 ;  /* 0x000076323d227816 */ /* 0x000fe40000000022 */
[----:B--2---:R-:W-:Y:S01]  /*3ae80*/  IADD3 R0, R3, c[0x0][0x198], RZ ;  /* 0x0000660003007a10 */ /* 0x004fe20007ffe0ff */
[----:B------:R0:W-:Y:S01]  /*3ae90*/  @P6 STG.E.U16 [R4.64], R6 ;  /* 0x0000000604006986 */ /* 0x0001e2000c101506 */
[----:B------:R-:W-:-:S03]  /*3aea0*/  PRMT R38, R34, 0x7632, R38 ;  /* 0x0000763222267816 */ /* 0x000fc60000000026 */
[----:B------:R-:W-:Y:S01]  /*3aeb0*/  IMAD.WIDE R32, R0, 0x2, R8 ;  /* 0x0000000200207825 */ /* 0x000fe200078e0208 */
[----:B------:R-:W2:Y:S03]  /*3aec0*/  LDL.LU R48, [R1+0x13ec] ;  /* 0x0013ec0001307983 */ /* 0x000ea60000300800 */
[----:B0-----:R-:W-:-:S04]  /*3aed0*/  IMAD.WIDE R4, R3, 0x2, R44 ;  /* 0x0000000203047825 */ /* 0x001fc800078e022c */
[----:B------:R-:W-:Y:S01]  /*3aee0*/  IMAD.WIDE R6, R3, 0x2, R10 ;  /* 0x0000000203067825 */ /* 0x000fe200078e020a */
[----:B------:R0:W-:Y:S01]  /*3aef0*/  @P3 STG.E.U16 [R4.64], R34 ;  /* 0x0000002204003986 */ /* 0x0001e2000c101506 */
[----:B------:R-:W-:-:S03]  /*3af00*/  ISETP.LT.AND P6, PT, R60, c[0x0][0x178], !P1 ;  /* 0x00005e003c007a0c */ /* 0x000fc60004fc1270 */
[----:B------:R-:W-:Y:S01]  /*3af10*/  @P5 STG.E.U16 [R6.64], R38 ;  /* 0x0000002606005986 */ /* 0x000fe2000c101506 */
[----:B------:R-:W-:-:S03]  /*3af20*/  ISETP.LT.AND P3, PT, R23, c[0x0][0x178], !P1 ;  /* 0x00005e0017007a0c */ /* 0x000fc60004f61270 */
[----:B---3--:R1:W-:Y:S01]  /*3af30*/  @P4 STG.E.U16 [R32.64], R57 ;  /* 0x0000003920004986 */ /* 0x0083e2000c101506 */
[----:B------:R-:W-:Y:S02]  /*3af40*/  ISETP.LT.AND P4, PT, R27, c[0x0][0x178], !P1 ;  /* 0x00005e001b007a0c */ /* 0x000fe40004f81270 */
[----:B------:R-:W-:Y:S02]  /*3af50*/  ISETP.GE.AND P1, PT, R42, c[0x0][0x17c], PT ;  /* 0x00005f002a007a0c */ /* 0x000fe40003f26270 */
[----:B------:R-:W3:Y:S04]  /*3af60*/  LDL.LU R42, [R1+0x13f0] ;  /* 0x0013f000012a7983 */ /* 0x000ee80000300800 */
[----:B------:R-:W3:Y:S01]  /*3af70*/  LDL.LU R61, [R1+0x24c] ;  /* 0x00024c00013d7983 */ /* 0x000ee20000300800 */
[----:B------:R-:W-:-:S02]  /*3af80*/  ISETP.GE.AND P0, PT, R37, c[0x0][0x17c], PT ;  /* 0x00005f0025007a0c */ /* 0x000fc40003f06270 */
[----:B------:R-:W-:Y:S01]  /*3af90*/  ISETP.GE.AND P2, PT, R36, c[0x0][0x17c], PT ;  /* 0x00005f0024007a0c */ /* 0x000fe20003f46270 */
[C---:B------:R-:W-:Y:S01]  /*3afa0*/  IMAD.WIDE R36, R0.reuse, 0x2, R46 ;  /* 0x0000000200247825 */ /* 0x040fe200078e022e */
[----:B0-----:R-:W-:Y:S02]  /*3afb0*/  PRMT R34, R57, 0x7632, R34 ;  /* 0x0000763239227816 */ /* 0x001fe40000000022 */
[----:B-1----:R-:W3:Y:S01]  /*3afc0*/  LDL.LU R57, [R1+0x1ac] ;  /* 0x0001ac0001397983 */ /* 0x002ee20000300800 */
[----:B------:R-:W-:-:S03]  /*3afd0*/  IMAD.WIDE R4, R0, 0x2, R44 ;  /* 0x0000000200047825 */ /* 0x000fc600078e022c */
[----:B------:R0:W-:Y:S01]  /*3afe0*/  @P6 STG.E.U16 [R36.64], R58 ;  /* 0x0000003a24006986 */ /* 0x0001e2000c101506 */
[----:B------:R-:W-:Y:S01]  /*3aff0*/  ISETP.LT.AND P6, PT, R56, c[0x0][0x178], !P0 ;  /* 0x00005e0038007a0c */ /* 0x000fe200047c1270 */
[----:B------:R-:W-:Y:S01]  /*3b000*/  IMAD.WIDE R6, R0, 0x2, R10 ;  /* 0x0000000200067825 */ /* 0x000fe200078e020a */
[----:B------:R-:W-:Y:S02]  /*3b010*/  ISETP.LT.AND P5, PT, R60, c[0x0][0x178], !P0 ;  /* 0x00005e003c007a0c */ /* 0x000fe400047a1270 */
[----:B------:R-:W-:Y:S02]  /*3b020*/  IADD3 R3, R0, c[0x0][0x198], RZ ;  /* 0x0000660000037a10 */ /* 0x000fe40007ffe0ff */
[----:B------:R-:W-:Y:S02]  /*3b030*/  PRMT R38, R58, 0x7632, R38 ;  /* 0x000076323a267816 */ /* 0x000fe40000000026 */
[----:B0-----:R-:W3:Y:S01]  /*3b040*/  LDL.LU R58, [R1+0x18c] ;  /* 0x00018c00013a7983 */ /* 0x001ee20000300800 */
[----:B------:R-:W-:-:S04]  /*3b050*/  IMAD.WIDE R32, R3, 0x2, R8 ;  /* 0x0000000203207825 */ /* 0x000fc800078e0208 */
[C---:B------:R-:W-:Y:S01]  /*3b060*/  IMAD.WIDE R36, R3.reuse, 0x2, R46 ;  /* 0x0000000203247825 */ /* 0x040fe200078e022e */
[----:B------:R-:W-:Y:S01]  /*3b070*/  IADD3 R0, R3, c[0x0][0x198], RZ ;  /* 0x0000660003007a10 */ /* 0x000fe20007ffe0ff */
[----:B----4-:R0:W-:Y:S01]  /*3b080*/  @P4 STG.E.U16 [R4.64], R54 ;  /* 0x0000003604004986 */ /* 0x0101e2000c101506 */
[----:B------:R-:W-:Y:S01]  /*3b090*/  ISETP.LT.AND P4, PT, R27, c[0x0][0x178], !P0 ;  /* 0x00005e001b007a0c */ /* 0x000fe20004781270 */
[----:B0-----:R-:W-:Y:S02]  /*3b0a0*/  IMAD.WIDE R4, R3, 0x2, R10 ;  /* 0x0000000203047825 */ /* 0x001fe400078e020a */
[----:B------:R0:W-:Y:S01]  /*3b0b0*/  @P3 STG.E.U16 [R6.64], R55 ;  /* 0x0000003706003986 */ /* 0x0001e2000c101506 */
[----:B------:R-:W-:-:S03]  /*3b0c0*/  ISETP.LT.AND P3, PT, R23, c[0x0][0x178], !P0 ;  /* 0x00005e0017007a0c */ /* 0x000fc60004761270 */
[----:B------:R1:W-:Y:S04]  /*3b0d0*/  @P6 STG.E.U16 [R32.64], R34 ;  /* 0x0000002220006986 */ /* 0x0003e8000c101506 */
[----:B------:R-:W-:Y:S01]  /*3b0e0*/  @P5 STG.E.U16 [R36.64], R38 ;  /* 0x0000002624005986 */ /* 0x000fe2000c101506 */
[----:B------:R-:W-:Y:S01]  /*3b0f0*/  ISETP.LT.AND P5, PT, R56, c[0x0][0x178], !P2 ;  /* 0x00005e0038007a0c */ /* 0x000fe200057a1270 */
[----:B0-----:R-:W-:Y:S01]  /*3b100*/  IMAD.WIDE R6, R3, 0x2, R44 ;  /* 0x0000000203067825 */ /* 0x001fe200078e022c */
[----:B-1----:R-:W-:Y:S02]  /*3b110*/  PRMT R32, R54, 0x7632, R32 ;  /* 0x0000763236207816 */ /* 0x002fe40000000020 */
[----:B------:R-:W-:Y:S02]  /*3b120*/  PRMT R34, R55, 0x7632, R34 ;  /* 0x0000763237227816 */ /* 0x000fe40000000022 */
[----:B--2---:R-:W-:Y:S01]  /*3b130*/  ISETP.GE.AND P0, PT, R48, c[0x0][0x17c], PT ;  /* 0x00005f0030007a0c */ /* 0x004fe20003f06270 */
[----:B------:R0:W-:Y:S04]  /*3b140*/  @P4 STG.E.U16 [R6.64], R32 ;  /* 0x0000002006004986 */ /* 0x0001e8000c101506 */
[----:B------:R-:W-:Y:S04]  /*3b150*/  @P3 STG.E.U16 [R4.64], R34 ;  /* 0x0000002204003986 */ /* 0x000fe8000c101506 */
[----:B------:R-:W2:Y:S01]  /*3b160*/  LDL.LU R48, [R1+0x13f4] ;  /* 0x0013f40001307983 */ /* 0x000ea20000300800 */
[----:B---3--:R-:W-:-:S03]  /*3b170*/  ISETP.GE.AND P3, PT, R42, c[0x0][0x17c], PT ;  /* 0x00005f002a007a0c */ /* 0x008fc60003f66270 */
[----:B------:R-:W3:Y:S01]  /*3b180*/  LDL.LU R42, [R1+0x13f8] ;  /* 0x0013f800012a7983 */ /* 0x000ee20000300800 */
[----:B0-----:R-:W-:Y:S01]  /*3b190*/  IMAD.WIDE R6, R0, 0x2, R8 ;  /* 0x0000000200067825 */ /* 0x001fe200078e0208 */
[----:B------:R-:W-:-:S04]  /*3b1a0*/  PRMT R3, R61, 0x7632, R3 ;  /* 0x000076323d037816 */ /* 0x000fc80000000003 */
[----:B------:R0:W-:Y:S04]  /*3b1b0*/  @P5 STG.E.U16 [R6.64], R61 ;  /* 0x0000003d06005986 */ /* 0x0001e8000c101506 */
[----:B0-----:R-:W4:Y:S01]  /*3b1c0*/  LDL.LU R61, [R1+0x2fc] ;  /* 0x0002fc00013d7983 */ /* 0x001f220000300800 */
[----:B------:R-:W-:Y:S02]  /*3b1d0*/  ISETP.LT.AND P6, PT, R60, c[0x0][0x178], !P2 ;  /* 0x00005e003c007a0c */ /* 0x000fe400057c1270 */
[----:B------:R-:W-:Y:S01]  /*3b1e0*/  ISETP.LT.AND P4, PT, R27, c[0x0][0x178], !P2 ;  /* 0x00005e001b007a0c */ /* 0x000fe20005781270 */
[C---:B------:R-:W-:Y:S01]  /*3b1f0*/  IMAD.WIDE R32, R0.reuse, 0x2, R46 ;  /* 0x0000000200207825 */ /* 0x040fe200078e022e */
[----:B------:R-:W-:Y:S01]  /*3b200*/  ISETP.LT.AND P2, PT, R23, c[0x0][0x178], !P2 ;  /* 0x00005e0017007a0c */ /* 0x000fe20005741270 */
[----:B------:R-:W2:Y:S01]  /*3b210*/  LDL.LU R55, [R1+0x20c] ;  /* 0x00020c0001377983 */ /* 0x000ea20000300800 */
[----:B------:R-:W-:Y:S01]  /*3b220*/  PRMT R37, R57, 0x7632, R37 ;  /* 0x0000763239257816 */ /* 0x000fe20000000025 */
[C---:B------:R-:W-:Y:S01]  /*3b230*/  IMAD.WIDE R4, R0.reuse, 0x2, R44 ;  /* 0x0000000200047825 */ /* 0x040fe200078e022c */
[----:B------:R-:W-:-:S05]  /*3b240*/  IADD3 R34, R0, c[0x0][0x198], RZ ;  /* 0x0000660000227a10 */ /* 0x000fca0007ffe0ff */
[----:B------:R0:W-:Y:S01]  /*3b250*/  @P6 STG.E.U16 [R32.64], R57 ;  /* 0x0000003920006986 */ /* 0x0001e2000c101506 */
[----:B------:R-:W-:Y:S02]  /*3b260*/  ISETP.LT.AND P6, PT, R56, c[0x0][0x178], !P1 ;  /* 0x00005e0038007a0c */ /* 0x000fe40004fc1270 */
[----:B------:R-:W-:Y:S01]  /*3b270*/  ISETP.LT.AND P5, PT, R60, c[0x0][0x178], !P1 ;  /* 0x00005e003c007a0c */ /* 0x000fe20004fa1270 */
[----:B------:R1:W-:Y:S01]  /*3b280*/  @P4 STG.E.U16 [R4.64], R58 ;  /* 0x0000003a04004986 */ /* 0x0003e2000c101506 */
[----:B------:R-:W-:Y:S02]  /*3b290*/  ISETP.LT.AND P4, PT, R27, c[0x0][0x178], !P1 ;  /* 0x00005e001b007a0c */ /* 0x000fe40004f81270 */
[----:B------:R-:W-:Y:S01]  /*3b2a0*/  ISETP.LT.AND P1, PT, R23, c[0x0][0x178], !P1 ;  /* 0x00005e0017007a0c */ /* 0x000fe20004f21270 */
[----:B0-----:R-:W2:Y:S01]  /*3b2b0*/  LDL.LU R57, [R1+0x17c] ;  /* 0x00017c0001397983 */ /* 0x001ea20000300800 */
[----:B------:R-:W-:-:S04]  /*3b2c0*/  IMAD.WIDE R6, R34, 0x2, R8 ;  /* 0x0000000222067825 */ /* 0x000fc800078e0208 */
[----:B-1----:R-:W-:Y:S01]  /*3b2d0*/  IMAD.WIDE R4, R0, 0x2, R10 ;  /* 0x0000000200047825 */ /* 0x002fe200078e020a */
[----:B------:R-:W-:-:S03]  /*3b2e0*/  PRMT R0, R58, 0x7632, R0 ;  /* 0x000076323a007816 */ /* 0x000fc60000000000 */
[----:B------:R-:W-:Y:S01]  /*3b2f0*/  IMAD.WIDE R32, R34, 0x2, R46 ;  /* 0x0000000222207825 */ /* 0x000fe200078e022e */
[----:B------:R0:W-:Y:S01]  /*3b300*/  @P2 STG.E.U16 [R4.64], R43 ;  /* 0x0000002b04002986 */ /* 0x0001e2000c101506 */
[----:B------:R-:W-:-:S03]  /*3b310*/  PRMT R36, R43, 0x7632, R36 ;  /* 0x000076322b247816 */ /* 0x000fc60000000024 */
[----:B------:R1:W-:Y:S01]  /*3b320*/  @P6 STG.E.U16 [R6.64], R3 ;  /* 0x0000000306006986 */ /* 0x0003e2000c101506 */
[----:B------:R-:W-:-:S03]  /*3b330*/  ISETP.LT.AND P6, PT, R56, c[0x0][0x178], !P0 ;  /* 0x00005e0038007a0c */ /* 0x000fc600047c1270 */
[----:B------:R-:W-:Y:S01]  /*3b340*/  @P5 STG.E.U16 [R32.64], R37 ;  /* 0x0000002520005986 */ /* 0x000fe2000c101506 */
[----:B0-----:R-:W-:-:S04]  /*3b350*/  IMAD.WIDE R4, R34, 0x2, R44 ;  /* 0x0000000222047825 */ /* 0x001fc800078e022c */
[C---:B-1----:R-:W-:Y:S01]  /*3b360*/  IMAD.WIDE R6, R34.reuse, 0x2, R10 ;  /* 0x0000000222067825 */ /* 0x042fe200078e020a */
[----:B------:R0:W-:Y:S01]  /*3b370*/  @P4 STG.E.U16 [R4.64], R0 ;  /* 0x0000000004004986 */ /* 0x0001e2000c101506 */
[----:B------:R-:W-:Y:S02]  /*3b380*/  IADD3 R3, R34, c[0x0][0x198], RZ ;  /* 0x0000660022037a10 */ /* 0x000fe40007ffe0ff */
[----:B------:R-:W-:Y:S01]  /*3b390*/  ISETP.LT.AND P5, PT, R60, c[0x0][0x178], !P0 ;  /* 0x00005e003c007a0c */ /* 0x000fe200047a1270 */
[----:B------:R-:W-:Y:S01]  /*3b3a0*/  @P1 STG.E.U16 [R6.64], R36 ;  /* 0x0000002406001986 */ /* 0x000fe2000c101506 */
[----:B------:R-:W-:Y:S02]  /*3b3b0*/  ISETP.LT.AND P1, PT, R27, c[0x0][0x178], !P0 ;  /* 0x00005e001b007a0c */ /* 0x000fe40004721270 */
[----:B------:R-:W-:Y:S01]  /*3b3c0*/  ISETP.LT.AND P4, PT, R23, c[0x0][0x178], !P0 ;  /* 0x00005e0017007a0c */ /* 0x000fe20004781270 */
[----:B0-----:R-:W-:Y:S01]  /*3b3d0*/  IMAD.WIDE R4, R3, 0x2, R8 ;  /* 0x0000000203047825 */ /* 0x001fe200078e0208 */
[----:B---3--:R-:W-:-:S02]  /*3b3e0*/  ISETP.GE.AND P0, PT, R42, c[0x0][0x17c], PT ;  /* 0x00005f002a007a0c */ /* 0x008fc40003f06270 */
[----:B------:R-:W3:Y:S01]  /*3b3f0*/  LDL.LU R42, [R1+0x13fc] ;  /* 0x0013fc00012a7983 */ /* 0x000ee20000300800 */
[----:B----4-:R-:W-:-:S03]  /*3b400*/  PRMT R0, R61, 0x7632, R0 ;  /* 0x000076323d007816 */ /* 0x010fc60000000000 */
[----:B------:R0:W-:Y:S04]  /*3b410*/  @P6 STG.E.U16 [R4.64], R61 ;  /* 0x0000003d04006986 */ /* 0x0001e8000c101506 */
[----:B0-----:R-:W4:Y:S01]  /*3b420*/  LDL.LU R61, [R1+0x2ec] ;  /* 0x0002ec00013d7983 */ /* 0x001f220000300800 */
[----:B------:R-:W-:-:S03]  /*3b430*/  IMAD.WIDE R6, R3, 0x2, R46 ;  /* 0x0000000203067825 */ /* 0x000fc600078e022e */
[----:B------:R-:W4:Y:S01]  /*3b440*/  LDL.LU R37, [R1+0x1400] ;  /* 0x0014000001257983 */ /* 0x000f220000300800 */
[----:B------:R-:W-:Y:S01]  /*3b450*/  IMAD.WIDE R4, R3, 0x2, R44 ;  /* 0x0000000203047825 */ /* 0x000fe200078e022c */
[----:B--2---:R-:W-:Y:S02]  /*3b460*/  PRMT R32, R55, 0x7632, R32 ;  /* 0x0000763237207816 */ /* 0x004fe40000000020 */
[----:B------:R0:W-:Y:S01]  /*3b470*/  @P5 STG.E.U16 [R6.64], R55 ;  /* 0x0000003706005986 */ /* 0x0001e2000c101506 */
[C---:B------:R-:W-:Y:S02]  /*3b480*/  IADD3 R33, R3.reuse, c[0x0][0x198], RZ ;  /* 0x0000660003217a10 */ /* 0x040fe40007ffe0ff */
[----:B------:R-:W-:Y:S01]  /*3b490*/  ISETP.LT.AND P5, PT, R56, c[0x0][0x178], !P3 ;  /* 0x00005e0038007a0c */ /* 0x000fe20005fa1270 */
[----:B------:R1:W-:Y:S01]  /*3b4a0*/  @P1 STG.E.U16 [R4.64], R57 ;  /* 0x0000003904001986 */ /* 0x0003e2000c101506 */
[----:B0-----:R-:W-:Y:S01]  /*3b4b0*/  IMAD.WIDE R6, R3, 0x2, R10 ;  /* 0x0000000203067825 */ /* 0x001fe200078e020a */
[----:B------:R-:W-:-:S02]  /*3b4c0*/  PRMT R3, R57, 0x7632, R3 ;  /* 0x0000763239037816 */ /* 0x000fc40000000003 */
[----:B------:R-:W2:Y:S04]  /*3b4d0*/  LDL.LU R55, [R1+0x1bc] ;  /* 0x0001bc0001377983 */ /* 0x000ea80000300800 */
[----:B-1----:R-:W2:Y:S01]  /*3b4e0*/  LDL.LU R57, [R1+0x16c] ;  /* 0x00016c0001397983 */ /* 0x002ea20000300800 */
[----:B------:R-:W-:Y:S02]  /*3b4f0*/  ISETP.LT.AND P6, PT, R60, c[0x0][0x178], !P3 ;  /* 0x00005e003c007a0c */ /* 0x000fe40005fc1270 */
[----:B------:R-:W-:Y:S01]  /*3b500*/  ISETP.LT.AND P1, PT, R27, c[0x0][0x178], !P3 ;  /* 0x00005e001b007a0c */ /* 0x000fe20005f21270 */
[----:B------:R-:W-:Y:S01]  /*3b510*/  IMAD.WIDE R4, R33, 0x2, R8 ;  /* 0x0000000221047825 */ /* 0x000fe200078e0208 */
[----:B------:R-:W-:Y:S01]  /*3b520*/  ISETP.GE.AND P2, PT, R48, c[0x0][0x17c], PT ;  /* 0x00005f0030007a0c */ /* 0x000fe20003f46270 */
[----:B------:R0:W-:Y:S01]  /*3b530*/  @P4 STG.E.U16 [R6.64], R39 ;  /* 0x0000002706004986 */ /* 0x0001e2000c101506 */
[----:B------:R-:W-:-:S03]  /*3b540*/  ISETP.LT.AND P3, PT, R23, c[0x0][0x178], !P3 ;  /* 0x00005e0017007a0c */ /* 0x000fc60005f61270 */
[----:B------:R1:W-:Y:S01]  /*3b550*/  @P5 STG.E.U16 [R4.64], R0 ;  /* 0x0000000004005986 */ /* 0x0003e2000c101506 */
[----:B------:R-:W-:-:S03]  /*3b560*/  ISETP.LT.AND P4, PT, R56, c[0x0][0x178], !P2 ;  /* 0x00005e0038007a0c */ /* 0x000fc60005781270 */
[----:B------:R-:W2:Y:S01]  /*3b570*/  LDL.LU R43, [R1+0x1404] ;  /* 0x00140400012b7983 */ /* 0x000ea20000300800 */
[----:B0-----:R-:W-:-:S04]  /*3b580*/  IMAD.WIDE R6, R33, 0x2, R46 ;  /* 0x0000000221067825 */ /* 0x001fc800078e022e */
[C---:B-1----:R-:W-:Y:S01]  /*3b590*/  IMAD.WIDE R4, R33.reuse, 0x2, R44 ;  /* 0x0000000221047825 */ /* 0x042fe200078e022c */
[----:B------:R-:W-:Y:S01]  /*3b5a0*/  IADD3 R0, R33, c[0x0][0x198], RZ ;  /* 0x0000660021007a10 */ /* 0x000fe20007ffe0ff */
[----:B------:R0:W-:Y:S01]  /*3b5b0*/  @P6 STG.E.U16 [R6.64], R32 ;  /* 0x0000002006006986 */ /* 0x0001e2000c101506 */
[----:B------:R-:W-:-:S03]  /*3b5c0*/  PRMT R34, R39, 0x7632, R34 ;  /* 0x0000763227227816 */ /* 0x000fc60000000022 */
[----:B------:R-:W-:Y:S01]  /*3b5d0*/  @P1 STG.E.U16 [R4.64], R3 ;  /* 0x0000000304001986 */ /* 0x000fe2000c101506 */
[----:B0-----:R-:W-:-:S04]  /*3b5e0*/  IMAD.WIDE R6, R33, 0x2, R10 ;  /* 0x0000000221067825 */ /* 0x001fc800078e020a */
[----:B------:R-:W-:Y:S01]  /*3b5f0*/  IMAD.WIDE R32, R0, 0x2, R8 ;  /* 0x0000000200207825 */ /* 0x000fe200078e0208 */
[----:B------:R-:W-:Y:S01]  /*3b600*/  @P3 STG.E.U16 [R6.64], R34 ;  /* 0x0000002206003986 */ /* 0x000fe2000c101506 */
[----:B---3--:R-:W-:-:S03]  /*3b610*/  ISETP.GE.AND P1, PT, R42, c[0x0][0x17c], PT ;  /* 0x00005f002a007a0c */ /* 0x008fc60003f26270 */
[----:B------:R-:W3:Y:S04]  /*3b620*/  LDL.LU R42, [R1+0x1408] ;  /* 0x00140800012a7983 */ /* 0x000ee80000300800 */
[----:B----4-:R0:W-:Y:S02]  /*3b630*/  @P4 STG.E.U16 [R32.64], R61 ;  /* 0x0000003d20004986 */ /* 0x0101e4000c101506 */
[----:B0-----:R-:W-:Y:S02]  /*3b640*/  PRMT R32, R61, 0x7632, R32 ;  /* 0x000076323d207816 */ /* 0x001fe40000000020 */
[----:B------:R-:W4:Y:S01]  /*3b650*/  LDL.LU R61, [R1+0x30c] ;  /* 0x00030c00013d7983 */ /* 0x000f220000300800 */
[----:B------:R-:W-:Y:S02]  /*3b660*/  ISETP.LT.AND P5, PT, R60, c[0x0][0x178], !P2 ;  /* 0x00005e003c007a0c */ /* 0x000fe400057a1270 */
[----:B------:R-:W-:Y:S01]  /*3b670*/  ISETP.LT.AND P6, PT, R27, c[0x0][0x178], !P2 ;  /* 0x00005e001b007a0c */ /* 0x000fe200057c1270 */
[----:B------:R-:W-:Y:S01]  /*3b680*/  IMAD.WIDE R4, R0, 0x2, R46 ;  /* 0x0000000200047825 */ /* 0x000fe200078e022e */
[----:B------:R-:W-:-:S02]  /*3b690*/  ISETP.LT.AND P3, PT, R23, c[0x0][0x178], !P2 ;  /* 0x00005e0017007a0c */ /* 0x000fc40005761270 */
[----:B------:R-:W-:Y:S01]  /*3b6a0*/  ISETP.GE.AND P2, PT, R37, c[0x0][0x17c], PT ;  /* 0x00005f0025007a0c */ /* 0x000fe20003f46270 */
[----:B------:R-:W-:Y:S01]  /*3b6b0*/  IMAD.WIDE R6, R0, 0x2, R44 ;  /* 0x0000000200067825 */ /* 0x000fe200078e022c */
[----:B------:R-:W4:Y:S01]  /*3b6c0*/  LDL.LU R37, [R1+0x140c] ;  /* 0x00140c0001257983 */ /* 0x000f220000300800 */
[----:B------:R-:W-:-:S03]  /*3b6d0*/  ISETP.LT.AND P4, PT, R56, c[0x0][0x178], !P0 ;  /* 0x00005e0038007a0c */ /* 0x000fc60004781270 */
[----:B------:R-:W4:Y:S04]  /*3b6e0*/  LDL.LU R54, [R1+0x26c] ;  /* 0x00026c0001367983 */ /* 0x000f280000300800 */
[----:B------:R-:W4:Y:S01]  /*3b6f0*/  LDL.LU R58, [R1+0x19c] ;  /* 0x00019c00013a7983 */ /* 0x000f220000300800 */
[----:B--2---:R-:W-:-:S03]  /*3b700*/  PRMT R33, R55, 0x7632, R33 ;  /* 0x0000763237217816 */ /* 0x004fc60000000021 */
[----:B------:R0:W-:Y:S01]  /*3b710*/  @P5 STG.E.U16 [R4.64], R55 ;  /* 0x0000003704005986 */ /* 0x0001e2000c101506 */
[----:B------:R-:W-:-:S03]  /*3b720*/  IADD3 R3, R0, c[0x0][0x198], RZ ;  /* 0x0000660000037a10 */ /* 0x000fc60007ffe0ff */
[----:B------:R1:W-:Y:S01]  /*3b730*/  @P6 STG.E.U16 [R6.64], R57 ;  /* 0x0000003906006986 */ /* 0x0003e2000c101506 */
[----:B------:R-:W-:Y:S02]  /*3b740*/  ISETP.LT.AND P6, PT, R60, c[0x0][0x178], !P0 ;  /* 0x00005e003c007a0c */ /* 0x000fe400047c1270 */
[----:B------:R-:W-:Y:S01]  /*3b750*/  ISETP.LT.AND P5, PT, R27, c[0x0][0x178], !P0 ;  /* 0x00005e001b007a0c */ /* 0x000fe200047a1270 */
[----:B0-----:R-:W-:Y:S01]  /*3b760*/  IMAD.WIDE R4, R0, 0x2, R10 ;  /* 0x0000000200047825 */ /* 0x001fe200078e020a */
[----:B------:R-:W2:Y:S04]  /*3b770*/  LDL.LU R55, [R1+0xac] ;  /* 0x0000ac0001377983 */ /* 0x000ea80000300800 */
[----:B------:R0:W-:Y:S01]  /*3b780*/  @P3 STG.E.U16 [R4.64], R35 ;  /* 0x0000002304003986 */ /* 0x0001e2000c101506 */
[----:B------:R-:W-:Y:S01]  /*3b790*/  ISETP.LT.AND P3, PT, R23, c[0x0][0x178], !P0 ;  /* 0x00005e0017007a0c */ /* 0x000fe20004761270 */
[----:B-1----:R-:W-:Y:S01]  /*3b7a0*/  IMAD.WIDE R6, R3, 0x2, R8 ;  /* 0x0000000203067825 */ /* 0x002fe200078e0208 */
[----:B------:R-:W-:-:S04]  /*3b7b0*/  PRMT R34, R57, 0x7632, R34 ;  /* 0x0000763239227816 */ /* 0x000fc80000000022 */
[----:B------:R1:W-:Y:S01]  /*3b7c0*/  @P4 STG.E.U16 [R6.64], R32 ;  /* 0x0000002006004986 */ /* 0x0003e2000c101506 */
[----:B0-----:R-:W-:Y:S01]  /*3b7d0*/  IMAD.WIDE R4, R3, 0x2, R46 ;  /* 0x0000000203047825 */ /* 0x001fe200078e022e */
[----:B------:R-:W-:-:S04]  /*3b7e0*/  PRMT R35, R35, 0x7632, R35 ;  /* 0x0000763223237816 */ /* 0x000fc80000000023 */
[----:B------:R0:W-:Y:S01]  /*3b7f0*/  @P6 STG.E.U16 [R4.64], R33 ;  /* 0x0000002104006986 */ /* 0x0001e2000c101506 */
[C---:B-1----:R-:W-:Y:S01]  /*3b800*/  IMAD.WIDE R6, R3.reuse, 0x2, R44 ;  /* 0x0000000203067825 */ /* 0x042fe200078e022c */
[----:B------:R-:W-:Y:S02]  /*3b810*/  ISETP.LT.AND P4, PT, R56, c[0x0][0x178], !P1 ;  /* 0x00005e0038007a0c */ /* 0x000fe40004f81270 */
[C---:B------:R-:W-:Y:S02]  /*3b820*/  IADD3 R0, R3.reuse, c[0x0][0x198], RZ ;  /* 0x0000660003007a10 */ /* 0x040fe40007ffe0ff */
[----:B------:R1:W-:Y:S01]  /*3b830*/  @P5 STG.E.U16 [R6.64], R34 ;  /* 0x0000002206005986 */ /* 0x0003e2000c101506 */
[----:B0-----:R-:W-:-:S05]  /*3b840*/  IMAD.WIDE R4, R3, 0x2, R10 ;  /* 0x0000000203047825 */ /* 0x001fca00078e020a */
[----:B------:R-:W-:Y:S01]  /*3b850*/  @P3 STG.E.U16 [R4.64], R35 ;  /* 0x0000002304003986 */ /* 0x000fe2000c101506 */
[----:B-1----:R-:W-:Y:S01]  /*3b860*/  IMAD.WIDE R6, R0, 0x2, R8 ;  /* 0x0000000200067825 */ /* 0x002fe200078e0208 */
[----:B---3--:R-:W-:Y:S02]  /*3b870*/  ISETP.GE.AND P3, PT, R42, c[0x0][0x17c], PT ;  /* 0x00005f002a007a0c */ /* 0x008fe40003f66270 */
[----:B------:R-:W3:Y:S04]  /*3b880*/  LDL.LU R42, [R1+0x1410] ;  /* 0x00141000012a7983 */ /* 0x000ee80000300800 */
[----:B------:R-:W3:Y:S04]  /*3b890*/  LDL.LU R57, [R1+0x310] ;  /* 0x0003100001397983 */ /* 0x000ee80000300800 */
[----:B----4-:R0:W-:Y:S01]  /*3b8a0*/  @P4 STG.E.U16 [R6.64], R61 ;  /* 0x0000003d06004986 */ /* 0x0101e2000c101506 */
[----:B------:R-:W-:-:S02]  /*3b8b0*/  PRMT R36, R61, 0x7632, R36 ;  /* 0x000076323d247816 */ /* 0x000fc40000000024 */
[----:B------:R-:W-:Y:S02]  /*3b8c0*/  ISETP.LT.AND P5, PT, R60, c[0x0][0x178], !P1 ;  /* 0x00005e003c007a0c */ /* 0x000fe40004fa1270 */
[----:B------:R-:W-:Y:S01]  /*3b8d0*/  ISETP.LT.AND P6, PT, R27, c[0x0][0x178], !P1 ;  /* 0x00005e001b007a0c */ /* 0x000fe20004fc1270 */
[----:B------:R-:W-:Y:S01]  /*3b8e0*/  IMAD.WIDE R32, R0, 0x2, R46 ;  /* 0x0000000200207825 */ /* 0x000fe200078e022e */
[----:B------:R1:W4:Y:S04]  /*3b8f0*/  LDS.128 R4, [R2] ;  /* 0x0000000002047984 */ /* 0x0003280000000c00 */
[----:B0-----:R-:W4:Y:S01]  /*3b900*/  LDL.LU R61, [R1+0x290] ;  /* 0x00029000013d7983 */ /* 0x001f220000300800 */
[----:B------:R-:W-:Y:S02]  /*3b910*/  ISETP.LT.AND P1, PT, R23, c[0x0][0x178], !P1 ;  /* 0x00005e0017007a0c */ /* 0x000fe40004f21270 */
[----:B------:R-:W-:Y:S01]  /*3b920*/  ISETP.LT.AND P4, PT, R56, c[0x0][0x178], !P2 ;  /* 0x00005e0038007a0c */ /* 0x000fe20005781270 */
[----:B-1----:R-:W-:-:S04]  /*3b930*/  IMAD.WIDE R2, R0, 0x2, R44 ;  /* 0x0000000200027825 */ /* 0x002fc800078e022c */
[C---:B------:R-:W-:Y:S01]  /*3b940*/  IMAD.WIDE R34, R0.reuse, 0x2, R10 ;  /* 0x0000000200227825 */ /* 0x040fe200078e020a */
[----:B------:R-:W-:Y:S01]  /*3b950*/  IADD3 R0, R0, c[0x0][0x198], RZ ;  /* 0x0000660000007a10 */ /* 0x000fe20007ffe0ff */
[----:B------:R-:W-:Y:S04]  /*3b960*/  @P5 STG.E.U16 [R32.64], R54 ;  /* 0x0000003620005986 */ /* 0x000fe8000c101506 */
[----:B------:R0:W-:Y:S01]  /*3b970*/  @P6 STG.E.U16 [R2.64], R58 ;  /* 0x0000003a02006986 */ /* 0x0001e2000c101506 */
[----:B------:R-:W-:Y:S02]  /*3b980*/  ISETP.LT.AND P5, PT, R60, c[0x0][0x178], !P2 ;  /* 0x00005e003c007a0c */ /* 0x000fe400057a1270 */
[----:B------:R-:W-:Y:S01]  /*3b990*/  ISETP.GE.AND P0, PT, R43, c[0x0][0x17c], PT ;  /* 0x00005f002b007a0c */ /* 0x000fe20003f06270 */
[----:B0-----:R-:W-:Y:S01]  /*3b9a0*/  IMAD.WIDE R2, R0, 0x2, R8 ;  /* 0x0000000200027825 */ /* 0x001fe200078e0208 */
[----:B--2---:R-:W-:Y:S01]  /*3b9b0*/  @P1 STG.E.U16 [R34.64], R55 ;  /* 0x0000003722001986 */ /* 0x004fe2000c101506 */
[----:B------:R-:W-:-:S03]  /*3b9c0*/  ISETP.LT.AND P6, PT, R27, c[0x0][0x178], !P2 ;  /* 0x00005e001b007a0c */ /* 0x000fc600057c1270 */
[----:B------:R0:W-:Y:S01]  /*3b9d0*/  @P4 STG.E.U16 [R2.64], R36 ;  /* 0x0000002402004986 */ /* 0x0001e2000c101506 */
[----:B------:R-:W-:Y:S02]  /*3b9e0*/  ISETP.LT.AND P2, PT, R23, c[0x0][0x178], !P2 ;  /* 0x00005e0017007a0c */ /* 0x000fe40005741270 */
[----:B------:R-:W-:Y:S01]  /*3b9f0*/  ISETP.LT.AND P4, PT, R56, c[0x0][0x178], !P0 ;  /* 0x00005e0038007a0c */ /* 0x000fe20004781270 */
[----:B------:R-:W-:Y:S01]  /*3ba00*/  IMAD.WIDE R32, R0, 0x2, R46 ;  /* 0x0000000200207825 */ /* 0x000fe200078e022e */
[----:B------:R-:W-:Y:S01]  /*3ba10*/  PRMT R39, R54, 0x7632, R39 ;  /* 0x0000763236277816 */ /* 0x000fe20000000027 */
[----:B------:R-:W2:Y:S01]  /*3ba20*/  LDL.LU R43, [R1+0x1414] ;  /* 0x00141400012b7983 */ /* 0x000ea20000300800 */
[----:B0-----:R-:W-:-:S03]  /*3ba30*/  PRMT R3, R55, 0x7632, R3 ;  /* 0x0000763237037816 */ /* 0x001fc60000000003 */
[----:B------:R-:W0:Y:S01]  /*3ba40*/  S2R R55, SR_TID.X ;  /* 0x0000000000377919 */ /* 0x000e220000002100 */
[C---:B------:R-:W-:Y:S01]  /*3ba50*/  IADD3 R2, R0.reuse, c[0x0][0x198], RZ ;  /* 0x0000660000027a10 */ /* 0x040fe20007ffe0ff */
[----:B------:R-:W-:Y:S01]  /*3ba60*/  IMAD.WIDE R34, R0, 0x2, R44 ;  /* 0x0000000200227825 */ /* 0x000fe200078e022c */
[----:B------:R-:W-:Y:S02]  /*3ba70*/  ISETP.GE.AND P1, PT, R37, c[0x0][0x17c], PT ;  /* 0x00005f0025007a0c */ /* 0x000fe40003f26270 */
[----:B------:R-:W-:Y:S01]  /*3ba80*/  PRMT R38, R58, 0x7632, R38 ;  /* 0x000076323a267816 */ /* 0x000fe20000000026 */
[----:B------:R-:W-:Y:S01]  /*3ba90*/  IMAD.WIDE R36, R0, 0x2, R10 ;  /* 0x0000000200247825 */ /* 0x000fe200078e020a */
[----:B------:R1:W-:Y:S01]  /*3baa0*/  @P5 STG.E.U16 [R32.64], R39 ;  /* 0x0000002720005986 */ /* 0x0003e2000c101506 */
[----:B------:R-:W-:-:S03]  /*3bab0*/  ISETP.LT.AND P5, PT, R60, c[0x0][0x178], !P0 ;  /* 0x00005e003c007a0c */ /* 0x000fc600047a1270 */
[----:B------:R0:W-:Y:S01]  /*3bac0*/  @P6 STG.E.U16 [R34.64], R38 ;  /* 0x0000002622006986 */ /* 0x0001e2000c101506 */
[----:B------:R-:W-:-:S03]  /*3bad0*/  ISETP.LT.AND P6, PT, R23, c[0x0][0x178], !P0 ;  /* 0x00005e0017007a0c */ /* 0x000fc600047c1270 */
[----:B------:R0:W-:Y:S01]  /*3bae0*/  @P2 STG.E.U16 [R36.64], R3 ;  /* 0x0000000324002986 */ /* 0x0001e2000c101506 */
[C---:B-1----:R-:W-:Y:S01]  /*3baf0*/  IMAD.WIDE R32, R2.reuse, 0x2, R8 ;  /* 0x0000000202207825 */ /* 0x042fe200078e0208 */
[----:B------:R-:W-:Y:S02]  /*3bb00*/  ISETP.LT.AND P2, PT, R27, c[0x0][0x178], !P0 ;  /* 0x00005e001b007a0c */ /* 0x000fe40004741270 */
[C---:B------:R-:W-:Y:S01]  /*3bb10*/  IADD3 R0, R2.reuse, c[0x0][0x198], RZ ;  /* 0x0000660002007a10 */ /* 0x040fe20007ffe0ff */
[----:B0-----:R-:W-:Y:S01]  /*3bb20*/  IMAD.WIDE R38, R2, 0x2, R46 ;  /* 0x0000000202267825 */ /* 0x001fe200078e022e */
[----:B------:R-:W-:-:S03]  /*3bb30*/  LOP3.LUT R58, R55, 0x1f, RZ, 0xc0, !PT ;  /* 0x0000001f373a7812 */ /* 0x000fc600078ec0ff */
[----:B------:R-:W-:-:S04]  /*3bb40*/  IMAD.WIDE R36, R2, 0x2, R44 ;  /* 0x0000000202247825 */ /* 0x000fc800078e022c */
[----:B------:R-:W-:Y:S02]  /*3bb50*/  IMAD.SHL.U32 R55, R55, 0x100, RZ ;  /* 0x0000010037377824 */ /* 0x000fe400078e00ff */
[----:B------:R-:W-:-:S03]  /*3bb60*/  IMAD.WIDE R2, R2, 0x2, R10 ;  /* 0x0000000202027825 */ /* 0x000fc600078e020a */
[----:B------:R-:W-:-:S05]  /*3bb70*/  LOP3.LUT R55, R55, 0x600, RZ, 0xc0, !PT ;  /* 0x0000060037377812 */ /* 0x000fca00078ec0ff */
[----:B------:R-:W-:Y:S02]  /*3bb80*/  IMAD R55, R58, 0x10, R55 ;  /* 0x000000103a377824 */ /* 0x000fe400078e0237 */
[----:B------:R-:W2:Y:S03]  /*3bb90*/  LDL.LU R58, [R1+0x2c0] ;  /* 0x0002c000013a7983 */ /* 0x000ea60000300800 */
[----:B------:R-:W-:Y:S02]  /*3bba0*/  LOP3.LUT R55, R55, 0x20, RZ, 0x3c, !PT ;  /* 0x0000002037377812 */ /* 0x000fe400078e3cff */
[----:B------:R-:W-:Y:S01]  /*3bbb0*/  PRMT R41, R28, 0x7632, R41 ;  /* 0x000076321c297816 */ /* 0x000fe20000000029 */
[----:B---3--:R-:W-:Y:S01]  /*3bbc0*/  @P4 STG.E.U16 [R32.64], R57 ;  /* 0x0000003920004986 */ /* 0x008fe2000c101506 */
[----:B------:R-:W-:Y:S02]  /*3bbd0*/  ISETP.LT.AND P4, PT, R56, c[0x0][0x178], !P3 ;  /* 0x00005e0038007a0c */ /* 0x000fe40005f81270 */
[----:B------:R-:W-:Y:S01]  /*3bbe0*/  PRMT R40, R57, 0x7632, R40 ;  /* 0x0000763239287816 */ /* 0x000fe20000000028 */
[----:B------:R0:W1:Y:S01]  /*3bbf0*/  LDS.128 R32, [R55] ;  /* 0x0000000037207984 */ /* 0x0000620000000c00 */
[----:B------:R-:W-:-:S03]  /*3bc00*/  ISETP.GE.AND P0, PT, R42, c[0x0][0x17c], PT ;  /* 0x00005f002a007a0c */ /* 0x000fc60003f06270 */
[----:B------:R-:W3:Y:S04]  /*3bc10*/  LDL.LU R42, [R1+0x1418] ;  /* 0x00141800012a7983 */ /* 0x000ee80000300800 */
[----:B0-----:R-:W3:Y:S04]  /*3bc20*/  LDL.LU R55, [R1+0x280] ;  /* 0x0002800001377983 */ /* 0x001ee80000300800 */
[----:B------:R-:W3:Y:S04]  /*3bc30*/  LDL.LU R50, [R1+0x141c] ;  /* 0x00141c0001327983 */ /* 0x000ee80000300800 */
[----:B----4-:R0:W-:Y:S04]  /*3bc40*/  @P5 STG.E.U16 [R38.64], R61 ;  /* 0x0000003d26005986 */ /* 0x0101e8000c101506 */
[----:B------:R-:W-:Y:S04]  /*3bc50*/  @P2 STG.E.U16 [R36.64], R28 ;  /* 0x0000001c24002986 */ /* 0x000fe8000c101506 */
[----:B------:R-:W-:Y:S01]  /*3bc60*/  @P6 STG.E.U16 [R2.64], R4 ;  /* 0x0000000402006986 */ /* 0x000fe2000c101506 */
[----:B0-----:R-:W-:-:S05]  /*3bc70*/  IMAD.WIDE R38, R0, 0x2, R8 ;  /* 0x0000000200267825 */ /* 0x001fca00078e0208 */
[----:B------:R0:W-:Y:S02]  /*3bc80*/  @P4 STG.E.U16 [R38.64], R40 ;  /* 0x0000002826004986 */ /* 0x0001e4000c101506 */
[----:B0-----:R-:W-:Y:S02]  /*3bc90*/  PRMT R40, R61, 0x7632, R40 ;  /* 0x000076323d287816 */ /* 0x001fe40000000028 */
[----:B------:R-:W0:Y:S01]  /*3bca0*/  S2R R61, SR_TID.X ;  /* 0x00000000003d7919 */ /* 0x000e220000002100 */
[----:B------:R-:W-:Y:S02]  /*3bcb0*/  ISETP.LT.AND P5, PT, R60, c[0x0][0x178], !P3 ;  /* 0x00005e003c007a0c */ /* 0x000fe40005fa1270 */
[----:B------:R-:W-:Y:S02]  /*3bcc0*/  ISETP.LT.AND P6, PT, R27, c[0x0][0x178], !P3 ;  /* 0x00005e001b007a0c */ /* 0x000fe40005fc1270 */
[----:B------:R-:W-:Y:S01]  /*3bcd0*/  ISETP.LT.AND P4, PT, R23, c[0x0][0x178], !P3 ;  /* 0x00005e0017007a0c */ /* 0x000fe20005f81270 */
[----:B------:R-:W-:Y:S01]  /*3bce0*/  IMAD.WIDE R36, R0, 0x2, R46 ;  /* 0x0000000200247825 */ /* 0x000fe200078e022e */
[----:B------:R-:W-:-:S03]  /*3bcf0*/  PRMT R28, R4, 0x7632, R28 ;  /* 0x00007632041c7816 */ /* 0x000fc6000000001c */
[----:B------:R-:W-:Y:S01]  /*3bd00*/  IMAD.WIDE R2, R0, 0x2, R44 ;  /* 0x0000000200027825 */ /* 0x000fe200078e022c */
[----:B0-----:R-:W-:-:S03]  /*3bd10*/  LOP3.LUT R57, R61, 0x1f, RZ, 0xc0, !PT ;  /* 0x0000001f3d397812 */ /* 0x001fc600078ec0ff */
[----:B------:R-:W-:-:S05]  /*3bd20*/  IMAD.SHL.U32 R61, R61, 0x100, RZ ;  /* 0x000001003d3d7824 */ /* 0x000fca00078e00ff */
[----:B------:R-:W-:Y:S01]  /*3bd30*/  LOP3.LUT R61, R61, 0x600, RZ, 0xc0, !PT ;  /* 0x000006003d3d7812 */ /* 0x000fe200078ec0ff */
[----:B------:R-:W-:-:S04]  /*3bd40*/  IMAD.WIDE R38, R0, 0x2, R10 ;  /* 0x0000000200267825 */ /* 0x000fc800078e020a */
[----:B------:R-:W-:Y:S01]  /*3bd50*/  IMAD R61, R57, 0x10, R61 ;  /* 0x00000010393d7824 */ /* 0x000fe200078e023d */
[----:B------:R-:W-:Y:S04]  /*3bd60*/  @P5 STG.E.U16 [R36.64], R40 ;  /* 0x0000002824005986 */ /* 0x000fe8000c101506 */
[----:B------:R-:W-:Y:S01]  /*3bd70*/  LOP3.LUT R61, R61, 0x40, RZ, 0x3c, !PT ;  /* 0x000000403d3d7812 */ /* 0x000fe200078e3cff */
[----:B------:R-:W-:Y:S04]  /*3bd80*/  @P6 STG.E.U16 [R2.64], R41 ;  /* 0x0000002902006986 */ /* 0x000fe8000c101506 */
[----:B------:R-:W-:Y:S04]  /*3bd90*/  @P4 STG.E.U16 [R38.64], R28 ;  /* 0x0000001c26004986 */ /* 0x000fe8000c101506 */
[----:B------:R0:W4:Y:S04]  /*3bda0*/  LDS.128 R36, [R61] ;  /* 0x000000003d247984 */ /* 0x0001280000000c00 */
[----:B0-----:R-:W4:Y:S04]  /*3bdb0*/  LDL.LU R61, [R1+0x2b0] ;  /* 0x0002b000013d7983 */ /* 0x001f280000300800 */
[----:B------:R-:W4:Y:S04]  /*3bdc0*/  LDL.LU R57, [R1+0x270] ;  /* 0x0002700001397983 */ /* 0x000f280000300800 */
[----:B------:R-:W4:Y:S01]  /*3bdd0*/  LDL.LU R52, [R1+0x1420] ;  /* 0x0014200001347983 */ /* 0x000f220000300800 */
[----:B------:R-:W-:-:S02]  /*3bde0*/  ISETP.LT.AND P3, PT, R56, c[0x0][0x178], !P1 ;  /* 0x00005e0038007a0c */ /* 0x000fc40004f61270 */
[----:B------:R-:W-:Y:S02]  /*3bdf0*/  IADD3 R4, R0, c[0x0][0x198], RZ ;  /* 0x0000660000047a10 */ /* 0x000fe40007ffe0ff */
[----:B------:R-:W-:Y:S02]  /*3be00*/  ISETP.LT.AND P5, PT, R60, c[0x0][0x178], !P1 ;  /* 0x00005e003c007a0c */ /* 0x000fe40004fa1270 */
[----:B------:R-:W-:Y:S01]  /*3be10*/  ISETP.LT.AND P4, PT, R27, c[0x0][0x178], !P1 ;  /* 0x00005e001b007a0c */ /* 0x000fe20004f81270 */
[C---:B------:R-:W-:Y:S01]  /*3be20*/  IMAD.WIDE R2, R4.reuse, 0x2, R8 ;  /* 0x0000000204027825 */ /* 0x040fe200078e0208 */
[----:B------:R-:W-:Y:S02]  /*3be30*/  ISETP.LT.AND P1, PT, R23, c[0x0][0x178], !P1 ;  /* 0x00005e0017007a0c */ /* 0x000fe40004f21270 */
[----:B--2---:R-:W-:Y:S01]  /*3be40*/  ISETP.GE.AND P2, PT, R43, c[0x0][0x17c], PT ;  /* 0x00005f002b007a0c */ /* 0x004fe20003f46270 */
[----:B------:R-:W-:Y:S02]  /*3be50*/  IMAD.WIDE R40, R4, 0x2, R44 ;  /* 0x0000000204287825 */ /* 0x000fe400078e022c */
[----:B------:R0:W-:Y:S01]  /*3be60*/  @P3 STG.E.U16 [R2.64], R58 ;  /* 0x0000003a02003986 */ /* 0x0001e2000c101506 */
[----:B------:R-:W-:Y:S01]  /*3be70*/  ISETP.LT.AND P6, PT, R56, c[0x0][0x178], !P0 ;  /* 0x00005e0038007a0c */ /* 0x000fe200047c1270 */
[C---:B0-----:R-:W-:Y:S01]  /*3be80*/  IMAD.WIDE R2, R4.reuse, 0x2, R46 ;  /* 0x0000000204027825 */ /* 0x041fe200078e022e */
[----:B------:R-:W-:-:S05]  /*3be90*/  IADD3 R0, R4, c[0x0][0x198], RZ ;  /* 0x0000660004007a10 */ /* 0x000fca0007ffe0ff */
[----:B------:R-:W-:Y:S01]  /*3bea0*/  IMAD.WIDE R48, R0, 0x2, R8 ;  /* 0x0000000200307825 */ /* 0x000fe200078e0208 */
[----:B---3--:R-:W-:-:S03]  /*3beb0*/  ISETP.GE.AND P3, PT, R42, c[0x0][0x17c], PT ;  /* 0x00005f002a007a0c */ /* 0x008fc60003f66270 */
[----:B------:R-:W-:Y:S01]  /*3bec0*/  IMAD.WIDE R42, R4, 0x2, R10 ;  /* 0x00000002042a7825 */ /* 0x000fe200078e020a */
[----:B------:R-:W-:Y:S04]  /*3bed0*/  @P5 STG.E.U16 [R2.64], R55 ;  /* 0x0000003702005986 */ /* 0x000fe8000c101506 */
[----:B------:R0:W-:Y:S04]  /*3bee0*/  @P4 STG.E.U16 [R40.64], R16 ;  /* 0x0000001028004986 */ /* 0x0001e8000c101506 */
[----:B-1----:R1:W-:Y:S01]  /*3bef0*/  @P1 STG.E.U16 [R42.64], R32 ;  /* 0x000000202a001986 */ /* 0x0023e2000c101506 */
[----:B------:R-:W-:-:S02]  /*3bf00*/  ISETP.LT.AND P1, PT, R60, c[0x0][0x178], !P0 ;  /* 0x00005e003c007a0c */ /* 0x000fc40004721270 */
[----:B------:R-:W-:Y:S01]  /*3bf10*/  PRMT R4, R58, 0x7632, R4 ;  /* 0x000076323a047816 */ /* 0x000fe20000000004 */
[----:B0-----:R-:W-:Y:S01]  /*3bf20*/  IMAD.WIDE R40, R0, 0x2, R46 ;  /* 0x0000000200287825 */ /* 0x001fe200078e022e */
[----:B-1----:R-:W-:-:S03]  /*3bf30*/  PRMT R32, R55, 0x7632, R32 ;  /* 0x0000763237207816 */ /* 0x002fc60000000020 */
[----:B------:R-:W-:Y:S01]  /*3bf40*/  @P6 STG.E.U16 [R48.64], R4 ;  /* 0x0000000430006986 */ /* 0x000fe2000c101506 */
[----:B------:R-:W-:Y:S02]  /*3bf50*/  ISETP.LT.AND P4, PT, R27, c[0x0][0x178], !P0 ;  /* 0x00005e001b007a0c */ /* 0x000fe40004781270 */
[----:B------:R-:W-:-:S03]  /*3bf60*/  PRMT R28, R32, 0x7632, R28 ;  /* 0x00007632201c7816 */ /* 0x000fc6000000001c */
[----:B------:R0:W-:Y:S01]  /*3bf70*/  @P1 STG.E.U16 [R40.64], R32 ;  /* 0x0000002028001986 */ /* 0x0001e2000c101506 */
[----:B------:R-:W-:Y:S02]  /*3bf80*/  ISETP.LT.AND P0, PT, R23, c[0x0][0x178], !P0 ;  /* 0x00005e0017007a0c */ /* 0x000fe40004701270 */
[----:B------:R-:W-:Y:S01]  /*3bf90*/  ISETP.LT.AND P5, PT, R56, c[0x0][0x178], !P2 ;  /* 0x00005e0038007a0c */ /* 0x000fe200057a1270 */
[----:B0-----:R-:W2:Y:S01]  /*3bfa0*/  LDL.LU R32, [R1+0x1424] ;  /* 0x0014240001207983 */ /* 0x001ea20000300800 */
[C---:B------:R-:W-:Y:S01]  /*3bfb0*/  IADD3 R4, R0.reuse, c[0x0][0x198], RZ ;  /* 0x0000660000047a10 */ /* 0x040fe20007ffe0ff */
[----:B------:R-:W-:Y:S01]  /*3bfc0*/  IMAD.WIDE R2, R0, 0x2, R44 ;  /* 0x0000000200027825 */ /* 0x000fe200078e022c */
[----:B------:R-:W-:-:S03]  /*3bfd0*/  PRMT R16, R16, 0x7632, R16 ;  /* 0x0000763210107816 */ /* 0x000fc60000000010 */
[----:B------:R-:W-:-:S04]  /*3bfe0*/  IMAD.WIDE R42, R0, 0x2, R10 ;  /* 0x00000002002a7825 */ /* 0x000fc800078e020a */
[----:B------:R-:W-:Y:S01]  /*3bff0*/  IMAD.WIDE R40, R4, 0x2, R8 ;  /* 0x0000000204287825 */ /* 0x000fe200078e0208 */
[----:B------:R0:W-:Y:S04]  /*3c000*/  @P4 STG.E.U16 [R2.64], R16 ;  /* 0x0000001002004986 */ /* 0x0001e8000c101506 */
[----:B------:R-:W-:Y:S04]  /*3c010*/  @P0 STG.E.U16 [R42.64], R28 ;  /* 0x0000001c2a000986 */ /* 0x000fe8000c101506 */
[----:B----4-:R1:W-:Y:S01]  /*3c020*/  @P5 STG.E.U16 [R40.64], R61 ;  /* 0x0000003d28005986 */ /* 0x0103e2000c101506 */
[----:B0-----:R-:W-:-:S03]  /*3c030*/  PRMT R16, R61, 0x7632, R16 ;  /* 0x000076323d107816 */ /* 0x001fc60000000010 */
[----:B-1----:R-:W3:Y:S01]  /*3c040*/  LDL.LU R61, [R1+0x2a0] ;  /* 0x0002a000013d7983 */ /* 0x002ee20000300800 */
[----:B------:R-:W-:-:S03]  /*3c050*/  ISETP.GE.AND P4, PT, R52, c[0x0][0x17c], PT ;  /* 0x00005f0034007a0c */ /* 0x000fc60003f86270 */
[----:B------:R-:W4:Y:S04]  /*3c060*/  LDL.LU R52, [R1+0x1428] ;  /* 0x0014280001347983 */ /* 0x000f280000300800 */
[----:B------:R-:W4:Y:S04]  /*3c070*/  LDL.LU R28, [R1+0x142c] ;  /* 0x00142c00011c7983 */ /* 0x000f280000300800 */
[----:B------:R-:W0:Y:S01]  /*3c080*/  S2R R55, SR_TID.X ;  /* 0x0000000000377919 */ /* 0x000e220000002100 */
[----:B------:R-:W-:Y:S02]  /*3c090*/  ISETP.LT.AND P6, PT, R60, c[0x0][0x178], !P2 ;  /* 0x00005e003c007a0c */ /* 0x000fe400057c1270 */
[----:B------:R-:W-:-:S02]  /*3c0a0*/  ISETP.LT.AND P0, PT, R27, c[0x0][0x178], !P2 ;  /* 0x00005e001b007a0c */ /* 0x000fc40005701270 */
[C---:B0-----:R-:W-:Y:S01]  /*3c0b0*/  LOP3.LUT R58, R55.reuse, 0x1f, RZ, 0xc0, !PT ;  /* 0x0000001f373a7812 */ /* 0x041fe200078ec0ff */
[----:B------:R-:W-:-:S05]  /*3c0c0*/  IMAD.SHL.U32 R55, R55, 0x100, RZ ;  /* 0x0000010037377824 */ /* 0x000fca00078e00ff */
[----:B------:R-:W-:-:S05]  /*3c0d0*/  LOP3.LUT R55, R55, 0x600, RZ, 0xc0, !PT ;  /* 0x0000060037377812 */ /* 0x000fca00078ec0ff */
[----:B------:R-:W-:-:S05]  /*3c0e0*/  IMAD R55, R58, 0x10, R55 ;  /* 0x000000103a377824 */ /* 0x000fca00078e0237 */
[----:B------:R-:W-:Y:S01]  /*3c0f0*/  LOP3.LUT R55, R55, 0x60, RZ, 0x3c, !PT ;  /* 0x0000006037377812 */ /* 0x000fe200078e3cff */
[----:B------:R-:W-:Y:S01]  /*3c100*/  IMAD.WIDE R2, R4, 0x2, R46 ;  /* 0x0000000204027825 */ /* 0x000fe200078e022e */
[----:B------:R-:W-:-:S03]  /*3c110*/  ISETP.LT.AND P2, PT, R23, c[0x0][0x178], !P2 ;  /* 0x00005e0017007a0c */ /* 0x000fc60005741270 */
[----:B------:R-:W0:Y:S01]  /*3c120*/  LDS.128 R40, [R55] ;  /* 0x0000000037287984 */ /* 0x000e220000000c00 */
[----:B------:R-:W-:-:S03]  /*3c130*/  ISETP.LT.AND P5, PT, R56, c[0x0][0x178], !P3 ;  /* 0x00005e0038007a0c */ /* 0x000fc60005fa1270 */
[----:B------:R1:W-:Y:S01]  /*3c140*/  @P6 STG.E.U16 [R2.64], R57 ;  /* 0x0000003902006986 */ /* 0x0003e2000c101506 */
[----:B------:R-:W-:Y:S01]  /*3c150*/  ISETP.LT.AND P6, PT, R60, c[0x0][0x178], !P3 ;  /* 0x00005e003c007a0c */ /* 0x000fe20005fc1270 */
[C---:B------:R-:W-:Y:S01]  /*3c160*/  IMAD.WIDE R48, R4.reuse, 0x2, R10 ;  /* 0x0000000204307825 */ /* 0x040fe200078e020a */
[----:B------:R-:W-:Y:S02]  /*3c170*/  IADD3 R0, R4, c[0x0][0x198], RZ ;  /* 0x0000660004007a10 */ /* 0x000fe40007ffe0ff */
[----:B------:R-:W-:Y:S01]  /*3c180*/  ISETP.GE.AND P1, PT, R50, c[0x0][0x17c], PT ;  /* 0x00005f0032007a0c */ /* 0x000fe20003f26270 */
[----:B-1----:R-:W-:Y:S01]  /*3c190*/  IMAD.WIDE R2, R4, 0x2, R44 ;  /* 0x0000000204027825 */ /* 0x002fe200078e022c */
[----:B------:R-:W-:-:S04]  /*3c1a0*/  PRMT R4, R57, 0x7632, R4 ;  /* 0x0000763239047816 */ /* 0x000fc80000000004 */
[----:B------:R1:W-:Y:S01]  /*3c1b0*/  @P0 STG.E.U16 [R2.64], R12 ;  /* 0x0000000c02000986 */ /* 0x0003e2000c101506 */
[----:B------:R-:W-:Y:S01]  /*3c1c0*/  ISETP.LT.AND P0, PT, R27, c[0x0][0x178], !P3 ;  /* 0x00005e001b007a0c */ /* 0x000fe20005f01270 */
[----:B------:R-:W-:Y:S02]  /*3c1d0*/  IMAD.WIDE R50, R0, 0x2, R8 ;  /* 0x0000000200327825 */ /* 0x000fe400078e0208 */
[----:B------:R0:W-:Y:S01]  /*3c1e0*/  @P2 STG.E.U16 [R48.64], R36 ;  /* 0x0000002430002986 */ /* 0x0001e2000c101506 */
[----:B------:R-:W-:-:S03]  /*3c1f0*/  ISETP.LT.AND P3, PT, R23, c[0x0][0x178], !P3 ;  /* 0x00005e0017007a0c */ /* 0x000fc60005f61270 */
[----:B------:R-:W-:Y:S01]  /*3c200*/  @P5 STG.E.U16 [R50.64], R16 ;  /* 0x0000001032005986 */ /* 0x000fe2000c101506 */
[----:B-1----:R-:W-:Y:S01]  /*3c210*/  IMAD.WIDE R2, R0, 0x2, R46 ;  /* 0x0000000200027825 */ /* 0x002fe200078e022e */
[----:B------:R-:W-:Y:S02]  /*3c220*/  PRMT R12, R12, 0x7632, R12 ;  /* 0x000076320c0c7816 */ /* 0x000fe4000000000c */
[----:B------:R-:W-:Y:S01]  /*3c230*/  ISETP.LT.AND P5, PT, R56, c[0x0][0x178], !P1 ;  /* 0x00005e0038007a0c */ /* 0x000fe20004fa1270 */
[----:B0-----:R-:W-:Y:S01]  /*3c240*/  IMAD.WIDE R48, R0, 0x2, R44 ;  /* 0x0000000200307825 */ /* 0x001fe200078e022c */
[----:B------:R0:W-:Y:S01]  /*3c250*/  @P6 STG.E.U16 [R2.64], R4 ;  /* 0x0000000402006986 */ /* 0x0001e2000c101506 */
[----:B------:R-:W-:-:S03]  /*3c260*/  ISETP.LT.AND P6, PT, R60, c[0x0][0x178], !P1 ;  /* 0x00005e003c007a0c */ /* 0x000fc60004fc1270 */
[----:B------:R1:W-:Y:S01]  /*3c270*/  @P0 STG.E.U16 [R48.64], R12 ;  /* 0x0000000c30000986 */ /* 0x0003e2000c101506 */
[----:B------:R-:W-:Y:S02]  /*3c280*/  ISETP.LT.AND P0, PT, R27, c[0x0][0x178], !P1 ;  /* 0x00005e001b007a0c */ /* 0x000fe40004f01270 */
[----:B------:R-:W-:Y:S02]  /*3c290*/  ISETP.LT.AND P1, PT, R23, c[0x0][0x178], !P1 ;  /* 0x00005e0017007a0c */ /* 0x000fe40004f21270 */
[C---:B0-----:R-:W-:Y:S01]  /*3c2a0*/  IADD3 R4, R0.reuse, c[0x0][0x198], RZ ;  /* 0x0000660000047a10 */ /* 0x041fe20007ffe0ff */
[----:B------:R-:W-:Y:S01]  /*3c2b0*/  IMAD.WIDE R2, R0, 0x2, R10 ;  /* 0x0000000200027825 */ /* 0x000fe200078e020a */
[----:B-1----:R-:W-:-:S03]  /*3c2c0*/  PRMT R12, R36, 0x7632, R12 ;  /* 0x00007632240c7816 */ /* 0x002fc6000000000c */
[----:B------:R-:W-:-:S04]  /*3c2d0*/  IMAD.WIDE R48, R4, 0x2, R8 ;  /* 0x0000000204307825 */ /* 0x000fc800078e0208 */
[C---:B------:R-:W-:Y:S01]  /*3c2e0*/  IMAD.WIDE R50, R4.reuse, 0x2, R46 ;  /* 0x0000000204327825 */ /* 0x040fe200078e022e */
[----:B------:R0:W-:Y:S01]  /*3c2f0*/  @P3 STG.E.U16 [R2.64], R12 ;  /* 0x0000000c02003986 */ /* 0x0001e2000c101506 */
[C---:B------:R-:W-:Y:S02]  /*3c300*/  IADD3 R0, R4.reuse, c[0x0][0x198], RZ ;  /* 0x0000660004007a10 */ /* 0x040fe40007ffe0ff */
[----:B0-----:R-:W-:Y:S01]  /*3c310*/  IMAD.WIDE R2, R4, 0x2, R44 ;  /* 0x0000000204027825 */ /* 0x001fe200078e022c */
[----:B--2---:R-:W-:Y:S02]  /*3c320*/  ISETP.GE.AND P2, PT, R32, c[0x0][0x17c], PT ;  /* 0x00005f0020007a0c */ /* 0x004fe40003f46270 */
[----:B------:R-:W2:Y:S04]  /*3c330*/  LDL.LU R32, [R1+0x1430] ;  /* 0x0014300001207983 */ /* 0x000ea80000300800 */
[----:B------:R-:W2:Y:S04]  /*3c340*/  LDL.LU R58, [R1+0x314] ;  /* 0x00031400013a7983 */ /* 0x000ea80000300800 */
[----:B------:R-:W2:Y:S04]  /*3c350*/  LDL.LU R55, [R1+0x294] ;  /* 0x0002940001377983 */ /* 0x000ea80000300800 */
[----:B---3--:R0:W-:Y:S01]  /*3c360*/  @P5 STG.E.U16 [R48.64], R61 ;  /* 0x0000003d30005986 */ /* 0x0081e2000c101506 */
[----:B------:R-:W-:-:S03]  /*3c370*/  ISETP.LT.AND P5, PT, R56, c[0x0][0x178], !P4 ;  /* 0x00005e0038007a0c */ /* 0x000fc600067a1270 */
[----:B------:R1:W-:Y:S01]  /*3c380*/  @P6 STG.E.U16 [R50.64], R24 ;  /* 0x0000001832006986 */ /* 0x0003e2000c101506 */
[----:B------:R-:W-:-:S03]  /*3c390*/  ISETP.LT.AND P6, PT, R60, c[0x0][0x178], !P4 ;  /* 0x00005e003c007a0c */ /* 0x000fc600067c1270 */
[----:B------:R3:W-:Y:S01]  /*3c3a0*/  @P0 STG.E.U16 [R2.64], R20 ;  /* 0x0000001402000986 */ /* 0x0007e2000c101506 */
[----:B0-----:R-:W-:Y:S01]  /*3c3b0*/  IMAD.WIDE R48, R4, 0x2, R10 ;  /* 0x0000000204307825 */ /* 0x001fe200078e020a */
[----:B------:R-:W-:-:S04]  /*3c3c0*/  PRMT R4, R61, 0x7632, R4 ;  /* 0x000076323d047816 */ /* 0x000fc80000000004 */
[----:B------:R-:W-:Y:S01]  /*3c3d0*/  @P1 STG.E.U16 [R48.64], R40 ;  /* 0x0000002830001986 */ /* 0x000fe2000c101506 */
[----:B------:R-:W-:Y:S01]  /*3c3e0*/  ISETP.LT.AND P1, PT, R27, c[0x0][0x178], !P4 ;  /* 0x00005e001b007a0c */ /* 0x000fe20006721270 */
[----:B-1----:R-:W-:Y:S01]  /*3c3f0*/  IMAD.WIDE R50, R0, 0x2, R8 ;  /* 0x0000000200327825 */ /* 0x002fe200078e0208 */
[----:B------:R-:W-:Y:S02]  /*3c400*/  PRMT R24, R24, 0x7632, R24 ;  /* 0x0000763218187816 */ /* 0x000fe40000000018 */
[----:B----4-:R-:W-:Y:S01]  /*3c410*/  ISETP.GE.AND P0, PT, R28, c[0x0][0x17c], PT ;  /* 0x00005f001c007a0c */ /* 0x010fe20003f06270 */
[----:B---3--:R-:W-:Y:S01]  /*3c420*/  IMAD.WIDE R2, R0, 0x2, R46 ;  /* 0x0000000200027825 */ /* 0x008fe200078e022e */
[----:B------:R-:W3:Y:S01]  /*3c430*/  LDL.LU R28, [R1+0x1434] ;  /* 0x00143400011c7983 */ /* 0x000ee20000300800 */
[----:B------:R-:W-:-:S03]  /*3c440*/  PRMT R20, R20, 0x7632, R20 ;  /* 0x0000763214147816 */ /* 0x000fc60000000014 */
[----:B------:R-:W-:Y:S04]  /*3c450*/  @P5 STG.E.U16 [R50.64], R4 ;  /* 0x0000000432005986 */ /* 0x000fe8000c101506 */
[----:B------:R0:W-:Y:S04]  /*3c460*/  @P6 STG.E.U16 [R2.64], R24 ;  /* 0x0000001802006986 */ /* 0x0001e8000c101506 */
[----:B------:R-:W3:Y:S04]  /*3c470*/  LDL.LU R57, [R1+0x2c4] ;  /* 0x0002c40001397983 */ /* 0x000ee80000300800 */
[----:B------:R-:W3:Y:S01]  /*3c480*/  LDL.LU R61, [R1+0x284] ;  /* 0x00028400013d7983 */ /* 0x000ee20000300800 */
[----:B0-----:R-:W-:-:S05]  /*3c490*/  IMAD.WIDE R2, R0, 0x2, R44 ;  /* 0x0000000200027825 */ /* 0x001fca00078e022c */
[----:B------:R0:W-:Y:S04]  /*3c4a0*/  @P1 STG.E.U16 [R2.64], R20 ;  /* 0x0000001402001986 */ /* 0x0001e8000c101506 */
[----:B0-----:R-:W3:Y:S01]  /*3c4b0*/  LDL.LU R20, [R1+0x1438] ;  /* 0x0014380001147983 */ /* 0x001ee20000300800 */
[----:B------:R-:W-:Y:S02]  /*3c4c0*/  ISETP.LT.AND P4, PT, R23, c[0x0][0x178], !P4 ;  /* 0x00005e0017007a0c */ /* 0x000fe40006781270 */
[----:B------:R-:W-:Y:S01]  /*3c4d0*/  ISETP.LT.AND P5, PT, R56, c[0x0][0x178], !P2 ;  /* 0x00005e0038007a0c */ /* 0x000fe200057a1270 */
[----:B------:R-:W-:Y:S01]  /*3c4e0*/  IMAD.WIDE R48, R0, 0x2, R10 ;  /* 0x0000000200307825 */ /* 0x000fe200078e020a */
[----:B------:R-:W-:Y:S02]  /*3c4f0*/  ISETP.LT.AND P6, PT, R60, c[0x0][0x178], !P2 ;  /* 0x00005e003c007a0c */ /* 0x000fe400057c1270 */
[----:B------:R-:W-:-:S02]  /*3c500*/  PRMT R40, R40, 0x7632, R40 ;  /* 0x0000763228287816 */ /* 0x000fc40000000028 */
[----:B------:R-:W-:Y:S02]  /*3c510*/  IADD3 R4, R0, c[0x0][0x198], RZ ;  /* 0x0000660000047a10 */ /* 0x000fe40007ffe0ff */
[----:B------:R-:W-:-:S03]  /*3c520*/  ISETP.GE.AND P3, PT, R52, c[0x0][0x17c], PT ;  /* 0x00005f0034007a0c */ /* 0x000fc60003f66270 */
[----:B------:R0:W-:Y:S01]  /*3c530*/  @P4 STG.E.U16 [R48.64], R40 ;  /* 0x0000002830004986 */ /* 0x0001e2000c101506 */
[----:B------:R-:W-:Y:S01]  /*3c540*/  IMAD.WIDE R50, R4, 0x2, R8 ;  /* 0x0000000204327825 */ /* 0x000fe200078e0208 */
[----:B------:R-:W-:-:S03]  /*3c550*/  ISETP.LT.AND P4, PT, R27, c[0x0][0x178], !P2 ;  /* 0x00005e001b007a0c */ /* 0x000fc60005781270 */
[----:B------:R-:W-:Y:S01]  /*3c560*/  IMAD.WIDE R52, R4, 0x2, R46 ;  /* 0x0000000204347825 */ /* 0x000fe200078e022e */
[----:B------:R-:W-:-:S03]  /*3c570*/  ISETP.LT.AND P2, PT, R23, c[0x0][0x178], !P2 ;  /* 0x00005e0017007a0c */ /* 0x000fc60005741270 */
[C---:B------:R-:W-:Y:S01]  /*3c580*/  IMAD.WIDE R2, R4.reuse, 0x2, R44 ;  /* 0x0000000204027825 */ /* 0x040fe200078e022c */
[----:B------:R-:W-:-:S03]  /*3c590*/  IADD3 R0, R4, c[0x0][0x198], RZ ;  /* 0x0000660004007a10 */ /* 0x000fc60007ffe0ff */
[----:B0-----:R-:W-:Y:S01]  /*3c5a0*/  IMAD.WIDE R48, R4, 0x2, R10 ;  /* 0x0000000204307825 */ /* 0x001fe200078e020a */
[----:B--2---:R0:W-:Y:S01]  /*3c5b0*/  @P5 STG.E.U16 [R50.64], R58 ;  /* 0x0000003a32005986 */ /* 0x0041e2000c101506 */
[----:B------:R-:W-:-:S03]  /*3c5c0*/  ISETP.LT.AND P5, PT, R60, c[0x0][0x178], !P3 ;  /* 0x00005e003c007a0c */ /* 0x000fc60005fa1270 */
[----:B------:R1:W-:Y:S01]  /*3c5d0*/  @P6 STG.E.U16 [R52.64], R55 ;  /* 0x0000003734006986 */ /* 0x0003e2000c101506 */
[----:B------:R-:W-:-:S03]  /*3c5e0*/  ISETP.LT.AND P6, PT, R56, c[0x0][0x178], !P3 ;  /* 0x00005e0038007a0c */ /* 0x000fc60005fc1270 */
[----:B------:R2:W-:Y:S01]  /*3c5f0*/  @P4 STG.E.U16 [R2.64], R29 ;  /* 0x0000001d02004986 */ /* 0x0005e2000c101506 */
[----:B------:R-:W-:Y:S02]  /*3c600*/  ISETP.LT.AND P4, PT, R27, c[0x0][0x178], !P3 ;  /* 0x00005e001b007a0c */ /* 0x000fe40005f81270 */
[----:B------:R-:W-:Y:S01]  /*3c610*/  PRMT R12, R58, 0x7632, R12 ;  /* 0x000076323a0c7816 */ /* 0x000fe2000000000c */
[C---:B0-----:R-:W-:Y:S01]  /*3c620*/  IMAD.WIDE R50, R0.reuse, 0x2, R8 ;  /* 0x0000000200327825 */ /* 0x041fe200078e0208 */
[----:B------:R-:W-:Y:S02]  /*3c630*/  PRMT R16, R55, 0x7632, R16 ;  /* 0x0000763237107816 */ /* 0x000fe40000000010 */
[----:B------:R-:W-:Y:S01]  /*3c640*/  ISETP.LT.AND P3, PT, R23, c[0x0][0x178], !P3 ;  /* 0x00005e0017007a0c */ /* 0x000fe20005f61270 */
[C---:B-1----:R-:W-:Y:S01]  /*3c650*/  IMAD.WIDE R52, R0.reuse, 0x2, R46 ;  /* 0x0000000200347825 */ /* 0x042fe200078e022e */
[----:B------:R-:W-:Y:S04]  /*3c660*/  @P2 STG.E.U16 [R48.64], R5 ;  /* 0x0000000530002986 */ /* 0x000fe8000c101506 */
[----:B------:R0:W-:Y:S01]  /*3c670*/  @P6 STG.E.U16 [R50.64], R12 ;  /* 0x0000000c32006986 */ /* 0x0001e2000c101506 */
[----:B--2---:R-:W-:Y:S01]  /*3c680*/  PRMT R29, R29, 0x7632, R29 ;  /* 0x000076321d1d7816 */ /* 0x004fe2000000001d */
[----:B------:R-:W-:-:S02]  /*3c690*/  IMAD.WIDE R2, R0, 0x2, R44 ;  /* 0x0000000200027825 */ /* 0x000fc400078e022c */
[----:B------:R1:W-:Y:S01]  /*3c6a0*/  @P5 STG.E.U16 [R52.64], R16 ;  /* 0x0000001034005986 */ /* 0x0003e2000c101506 */
[----:B------:R-:W-:Y:S02]  /*3c6b0*/  ISETP.LT.AND P5, PT, R56, c[0x0][0x178], !P0 ;  /* 0x00005e0038007a0c */ /* 0x000fe400047a1270 */
[----:B------:R-:W-:Y:S01]  /*3c6c0*/  ISETP.LT.AND P6, PT, R60, c[0x0][0x178], !P0 ;  /* 0x00005e003c007a0c */ /* 0x000fe200047c1270 */
[----:B------:R2:W-:Y:S01]  /*3c6d0*/  @P4 STG.E.U16 [R2.64], R29 ;  /* 0x0000001d02004986 */ /* 0x0005e2000c101506 */
[----:B------:R-:W-:Y:S02]  /*3c6e0*/  ISETP.GE.AND P1, PT, R32, c[0x0][0x17c], PT ;  /* 0x00005f0020007a0c */ /* 0x000fe40003f26270 */
[C---:B0-----:R-:W-:Y:S01]  /*3c6f0*/  IADD3 R12, R0.reuse, c[0x0][0x198], RZ ;  /* 0x00006600000c7a10 */ /* 0x041fe20007ffe0ff */
[----:B------:R-:W4:Y:S01]  /*3c700*/  LDL.LU R32, [R1+0x143c] ;  /* 0x00143c0001207983 */ /* 0x000f220000300800 */
[----:B-1----:R-:W-:Y:S01]  /*3c710*/  PRMT R16, R5, 0x7632, R16 ;  /* 0x0000763205107816 */ /* 0x002fe20000000010 */
[----:B------:R-:W-:Y:S01]  /*3c720*/  IMAD.WIDE R4, R0, 0x2, R10 ;  /* 0x0000000200047825 */ /* 0x000fe200078e020a */
[----:B------:R-:W-:Y:S01]  /*3c730*/  ISETP.LT.AND P4, PT, R27, c[0x0][0x178], !P0 ;  /* 0x00005e001b007a0c */ /* 0x000fe20004781270 */
[----:B------:R-:W4:Y:S01]  /*3c740*/  LDL.LU R55, [R1+0x2b4] ;  /* 0x0002b40001377983 */ /* 0x000f220000300800 */
[----:B------:R-:W-:Y:S01]  /*3c750*/  ISETP.LT.AND P0, PT, R23, c[0x0][0x178], !P0 ;  /* 0x00005e0017007a0c */ /* 0x000fe20004701270 */
[----:B--2---:R-:W-:-:S02]  /*3c760*/  IMAD.WIDE R2, R12, 0x2, R8 ;  /* 0x000000020c027825 */ /* 0x004fc400078e0208 */
[----:B------:R0:W-:Y:S01]  /*3c770*/  @P3 STG.E.U16 [R4.64], R16 ;  /* 0x0000001004003986 */ /* 0x0001e2000c101506 */
[----:B------:R-:W-:Y:S02]  /*3c780*/  ISETP.LT.AND P3, PT, R56, c[0x0][0x178], !P1 ;  /* 0x00005e0038007a0c */ /* 0x000fe40004f61270 */
[C---:B------:R-:W-:Y:S01]  /*3c790*/  IADD3 R0, R12.reuse, c[0x0][0x198], RZ ;  /* 0x000066000c007a10 */ /* 0x040fe20007ffe0ff */
[----:B0-----:R-:W-:Y:S01]  /*3c7a0*/  IMAD.WIDE R4, R12, 0x2, R10 ;  /* 0x000000020c047825 */ /* 0x001fe200078e020a */
[----:B---3--:R-:W-:-:S03]  /*3c7b0*/  ISETP.GE.AND P2, PT, R28, c[0x0][0x17c], PT ;  /* 0x00005f001c007a0c */ /* 0x008fc60003f46270 */
[----:B------:R-:W-:Y:S01]  /*3c7c0*/  IMAD.WIDE R28, R12, 0x2, R46 ;  /* 0x000000020c1c7825 */ /* 0x000fe200078e022e */
[----:B------:R0:W-:Y:S01]  /*3c7d0*/  @P5 STG.E.U16 [R2.64], R57 ;  /* 0x0000003902005986 */ /* 0x0001e2000c101506 */
[----:B------:R-:W-:-:S03]  /*3c7e0*/  PRMT R16, R57, 0x7632, R16 ;  /* 0x0000763239107816 */ /* 0x000fc60000000010 */
[----:B------:R1:W-:Y:S01]  /*3c7f0*/  @P6 STG.E.U16 [R28.64], R61 ;  /* 0x0000003d1c006986 */ /* 0x0003e2000c101506 */
[----:B0-----:R-:W-:-:S03]  /*3c800*/  IMAD.WIDE R2, R12, 0x2, R44 ;  /* 0x000000020c027825 */ /* 0x001fc600078e022c */
[----:B------:R-:W2:Y:S01]  /*3c810*/  LDL.LU R57, [R1+0x274] ;  /* 0x0002740001397983 */ /* 0x000ea20000300800 */
[----:B-1----:R-:W-:-:S03]  /*3c820*/  IMAD.WIDE R28, R0, 0x2, R8 ;  /* 0x00000002001c7825 */ /* 0x002fc600078e0208 */
[----:B------:R-:W-:Y:S04]  /*3c830*/  @P4 STG.E.U16 [R2.64], R17 ;  /* 0x0000001102004986 */ /* 0x000fe8000c101506 */
[----:B------:R-:W-:Y:S01]  /*3c840*/  @P0 STG.E.U16 [R4.64], R33 ;  /* 0x0000002104000986 */ /* 0x000fe2000c101506 */
[----:B------:R-:W-:-:S03]  /*3c850*/  ISETP.GE.AND P5, PT, R20, c[0x0][0x17c], PT ;  /* 0x00005f0014007a0c */ /* 0x000fc60003fa6270 */
[----:B------:R0:W-:Y:S04]  /*3c860*/  @P3 STG.E.U16 [R28.64], R16 ;  /* 0x000000101c003986 */ /* 0x0001e8000c101506 */
[----:B------:R-:W3:Y:S04]  /*3c870*/  LDL.LU R20, [R1+0x1440] ;  /* 0x0014400001147983 */ /* 0x000ee80000300800 */
[----:B0-----:R-:W3:Y:S01]  /*3c880*/  LDL.LU R28, [R1+0x1444] ;  /* 0x00144400011c7983 */ /* 0x001ee20000300800 */
[----:B------:R-:W-:-:S03]  /*3c890*/  PRMT R12, R61, 0x7632, R12 ;  /* 0x000076323d0c7816 */ /* 0x000fc6000000000c */
[----:B------:R-:W3:Y:S04]  /*3c8a0*/  LDL.LU R29, [R1+0x1448] ;  /* 0x00144800011d7983 */ /* 0x000ee80000300800 */
[----:B------:R-:W3:Y:S01]  /*3c8b0*/  LDL.LU R61, [R1+0x2a4] ;  /* 0x0002a400013d7983 */ /* 0x000ee20000300800 */
[----:B------:R-:W-:Y:S02]  /*3c8c0*/  ISETP.LT.AND P6, PT, R60, c[0x0][0x178], !P1 ;  /* 0x00005e003c007a0c */ /* 0x000fe40004fc1270 */
[----:B------:R-:W-:Y:S01]  /*3c8d0*/  ISETP.LT.AND P4, PT, R27, c[0x0][0x178], !P1 ;  /* 0x00005e001b007a0c */ /* 0x000fe20004f81270 */
[C---:B------:R-:W-:Y:S01]  /*3c8e0*/  IMAD.WIDE R2, R0.reuse, 0x2, R46 ;  /* 0x0000000200027825 */ /* 0x040fe200078e022e */
[----:B------:R-:W-:Y:S02]  /*3c8f0*/  PRMT R17, R17, 0x7632, R17 ;  /* 0x0000763211117816 */ /* 0x000fe40000000011 */
        /* <DEDUP_REMOVED lines=13> */
[----:B------:R-:W-:-:S04]  /*3c9d0*/  IMAD.WIDE R16, R12, 0x2, R46 ;  /* 0x000000020c107825 */ /* 0x000fc800078e022e */
[C---:B0-----:R-:W-:Y:S01]  /*3c9e0*/  IMAD.WIDE R2, R12.reuse, 0x2, R44 ;  /* 0x000000020c027825 */ /* 0x041fe200078e022c */
[----:B----4-:R0:W-:Y:S03]  /*3c9f0*/  @P3 STG.E.U16 [R4.64], R55 ;  /* 0x0000003704003986 */ /* 0x0101e6000c101506 */
[----:B0-----:R-:W-:Y:S01]  /*3ca00*/  IMAD.WIDE R4, R12, 0x2, R10 ;  /* 0x000000020c047825 */ /* 0x001fe200078e020a */
[----:B--2---:R0:W-:Y:S04]  /*3ca10*/  @P6 STG.E.U16 [R16.64], R57 ;  /* 0x0000003910006986 */ /* 0x0041e8000c101506 */
[----:B------:R-:W-:Y:S04]  /*3ca20*/  @P4 STG.E.U16 [R2.64], R13 ;  /* 0x0000000d02004986 */ /* 0x000fe8000c101506 */
[----:B------:R1:W-:Y:S01]  /*3ca30*/  @P2 STG.E.U16 [R4.64], R37 ;  /* 0x0000002504002986 */ /* 0x0003e2000c101506 */
[----:B---3--:R-:W-:-:S03]  /*3ca40*/  ISETP.GE.AND P2, PT, R28, c[0x0][0x17c], PT ;  /* 0x00005f001c007a0c */ /* 0x008fc60003f46270 */
[----:B------:R-:W2:Y:S01]  /*3ca50*/  LDL.LU R28, [R1+0x1458] ;  /* 0x00145800011c7983 */ /* 0x000ea20000300800 */
[----:B------:R-:W-:Y:S02]  /*3ca60*/  ISETP.LT.AND P3, PT, R56, c[0x0][0x178], !P5 ;  /* 0x00005e0038007a0c */ /* 0x000fe40006f61270 */
[----:B------:R-:W-:Y:S02]  /*3ca70*/  IADD3 R0, R12, c[0x0][0x198], RZ ;  /* 0x000066000c007a10 */ /* 0x000fe40007ffe0ff */
[----:B------:R-:W-:Y:S02]  /*3ca80*/  ISETP.LT.AND P6, PT, R60, c[0x0][0x178], !P5 ;  /* 0x00005e003c007a0c */ /* 0x000fe40006fc1270 */
[----:B------:R-:W-:Y:S01]  /*3ca90*/  PRMT R12, R55, 0x7632, R12 ;  /* 0x00007632370c7816 */ /* 0x000fe2000000000c */
[----:B0-----:R-:W-:Y:S01]  /*3caa0*/  IMAD.WIDE R16, R0, 0x2, R8 ;  /* 0x0000000200107825 */ /* 0x001fe200078e0208 */
[----:B------:R-:W-:Y:S02]  /*3cab0*/  ISETP.GE.AND P0, PT, R32, c[0x0][0x17c], PT ;  /* 0x00005f0020007a0c */ /* 0x000fe40003f06270 */
[----:B-1----:R-:W-:Y:S01]  /*3cac0*/  PRMT R4, R57, 0x7632, R4 ;  /* 0x0000763239047816 */ /* 0x002fe20000000004 */
[----:B------:R-:W-:-:S02]  /*3cad0*/  IMAD.WIDE R2, R0, 0x2, R46 ;  /* 0x0000000200027825 */ /* 0x000fc400078e022e */
[----:B------:R-:W-:Y:S01]  /*3cae0*/  @P3 STG.E.U16 [R16.64], R12 ;  /* 0x0000000c10003986 */ /* 0x000fe2000c101506 */
[----:B------:R-:W-:Y:S02]  /*3caf0*/  ISETP.LT.AND P3, PT, R27, c[0x0][0x178], !P5 ;  /* 0x00005e001b007a0c */ /* 0x000fe40006f61270 */
[----:B------:R-:W-:Y:S01]  /*3cb00*/  ISETP.LT.AND P5, PT, R23, c[0x0][0x178], !P5 ;  /* 0x00005e0017007a0c */ /* 0x000fe20006fa1270 */
[----:B------:R0:W-:Y:S01]  /*3cb10*/  @P6 STG.E.U16 [R2.64], R4 ;  /* 0x0000000402006986 */ /* 0x0001e2000c101506 */
[----:B------:R-:W-:Y:S02]  /*3cb20*/  ISETP.LT.AND P4, PT, R56, c[0x0][0x178], !P0 ;  /* 0x00005e0038007a0c */ /* 0x000fe40004781270 */
[----:B------:R-:W-:Y:S01]  /*3cb30*/  ISETP.GE.AND P1, PT, R20, c[0x0][0x17c], PT ;  /* 0x00005f0014007a0c */ /* 0x000fe20003f26270 */
[----:B------:R-:W3:Y:S01]  /*3cb40*/  LDL.LU R57, [R1+0x318] ;  /* 0x0003180001397983 */ /* 0x000ee20000300800 */
[----:B------:R-:W-:Y:S02]  /*3cb50*/  ISETP.LT.AND P6, PT, R60, c[0x0][0x178], !P0 ;  /* 0x00005e003c007a0c */ /* 0x000fe400047c1270 */
[----:B------:R-:W-:-:S02]  /*3cb60*/  IADD3 R20, R0, c[0x0][0x198], RZ ;  /* 0x0000660000147a10 */ /* 0x000fc40007ffe0ff */
[----:B------:R-:W-:Y:S02]  /*3cb70*/  PRMT R24, R13, 0x7632, R24 ;  /* 0x000076320d187816 */ /* 0x000fe40000000018 */
[----:B------:R-:W-:Y:S01]  /*3cb80*/  PRMT R37, R37, 0x7632, R37 ;  /* 0x0000763225257816 */ /* 0x000fe20000000025 */
[----:B0-----:R-:W-:-:S04]  /*3cb90*/  IMAD.WIDE R2, R0, 0x2, R44 ;  /* 0x0000000200027825 */ /* 0x001fc800078e022c */
[----:B------:R-:W-:Y:S01]  /*3cba0*/  IMAD.WIDE R4, R0, 0x2, R10 ;  /* 0x0000000200047825 */ /* 0x000fe200078e020a */
[----:B------:R0:W-:Y:S03]  /*3cbb0*/  @P3 STG.E.U16 [R2.64], R24 ;  /* 0x0000001802003986 */ /* 0x0001e6000c101506 */
[C---:B------:R-:W-:Y:S01]  /*3cbc0*/  IMAD.WIDE R12, R20.reuse, 0x2, R8 ;  /* 0x00000002140c7825 */ /* 0x040fe200078e0208 */
[----:B------:R1:W-:Y:S03]  /*3cbd0*/  @P5 STG.E.U16 [R4.64], R37 ;  /* 0x0000002504005986 */ /* 0x0003e6000c101506 */
[----:B------:R-:W-:Y:S01]  /*3cbe0*/  IMAD.WIDE R16, R20, 0x2, R46 ;  /* 0x0000000214107825 */ /* 0x000fe200078e022e */
[----:B------:R-:W-:Y:S01]  /*3cbf0*/  @P4 STG.E.U16 [R12.64], R61 ;  /* 0x0000003d0c004986 */ /* 0x000fe2000c101506 */
[----:B------:R-:W-:-:S02]  /*3cc00*/  ISETP.LT.AND P4, PT, R27, c[0x0][0x178], !P0 ;  /* 0x00005e001b007a0c */ /* 0x000fc40004781270 */
[----:B------:R-:W-:Y:S01]  /*3cc10*/  ISETP.LT.AND P3, PT, R23, c[0x0][0x178], !P0 ;  /* 0x00005e0017007a0c */ /* 0x000fe20004761270 */
[----:B------:R4:W-:Y:S01]  /*3cc20*/  @P6 STG.E.U16 [R16.64], R25 ;  /* 0x0000001910006986 */ /* 0x0009e2000c101506 */
[----:B------:R-:W-:Y:S02]  /*3cc30*/  ISETP.LT.AND P6, PT, R56, c[0x0][0x178], !P1 ;  /* 0x00005e0038007a0c */ /* 0x000fe40004fc1270 */
[----:B------:R-:W-:Y:S02]  /*3cc40*/  ISETP.LT.AND P5, PT, R60, c[0x0][0x178], !P1 ;  /* 0x00005e003c007a0c */ /* 0x000fe40004fa1270 */
[C---:B------:R-:W-:Y:S01]  /*3cc50*/  IADD3 R0, R20.reuse, c[0x0][0x198], RZ ;  /* 0x0000660014007a10 */ /* 0x040fe20007ffe0ff */
[C---:B0-----:R-:W-:Y:S01]  /*3cc60*/  IMAD.WIDE R2, R20.reuse, 0x2, R44 ;  /* 0x0000000214027825 */ /* 0x041fe200078e022c */
[----:B------:R-:W-:Y:S02]  /*3cc70*/  ISETP.GE.AND P0, PT, R29, c[0x0][0x17c], PT ;  /* 0x00005f001d007a0c */ /* 0x000fe40003f06270 */
[----:B------:R-:W-:Y:S01]  /*3cc80*/  PRMT R24, R61, 0x7632, R24 ;  /* 0x000076323d187816 */ /* 0x000fe20000000018 */
[----:B-1----:R-:W-:Y:S01]  /*3cc90*/  IMAD.WIDE R4, R20, 0x2, R10 ;  /* 0x0000000214047825 */ /* 0x002fe200078e020a */
[----:B------:R-:W3:Y:S01]  /*3cca0*/  LDL.LU R29, [R1+0x1460] ;  /* 0x00146000011d7983 */ /* 0x000ee20000300800 */
[----:B----4-:R-:W-:-:S02]  /*3ccb0*/  PRMT R25, R25, 0x7632, R25 ;  /* 0x0000763219197816 */ /* 0x010fc40000000019 */
[C---:B------:R-:W-:Y:S01]  /*3ccc0*/  IMAD.WIDE R12, R0.reuse, 0x2, R8 ;  /* 0x00000002000c7825 */ /* 0x040fe200078e0208 */
[----:B------:R-:W4:Y:S03]  /*3ccd0*/  LDL.LU R61, [R1+0x298] ;  /* 0x00029800013d7983 */ /* 0x000f260000300800 */
[----:B------:R-:W-:Y:S01]  /*3cce0*/  IMAD.WIDE R16, R0, 0x2, R46 ;  /* 0x0000000200107825 */ /* 0x000fe200078e022e */
[----:B------:R-:W-:Y:S04]  /*3ccf0*/  @P4 STG.E.U16 [R2.64], R21 ;  /* 0x0000001502004986 */ /* 0x000fe8000c101506 */
[----:B------:R-:W-:Y:S04]  /*3cd00*/  @P3 STG.E.U16 [R4.64], R41 ;  /* 0x0000002904003986 */ /* 0x000fe8000c101506 */
[----:B------:R-:W-:Y:S04]  /*3cd10*/  @P6 STG.E.U16 [R12.64], R24 ;  /* 0x000000180c006986 */ /* 0x000fe8000c101506 */
[----:B------:R0:W-:Y:S04]  /*3cd20*/  @P5 STG.E.U16 [R16.64], R25 ;  /* 0x0000001910005986 */ /* 0x0001e8000c101506 */
[----:B0-----:R-:W4:Y:S01]  /*3cd30*/  LDL.LU R25, [R1+0x145c] ;  /* 0x00145c0001197983 */ /* 0x001f220000300800 */
[----:B------:R-:W-:-:S02]  /*3cd40*/  ISETP.LT.AND P4, PT, R27, c[0x0][0x178], !P1 ;  /* 0x00005e001b007a0c */ /* 0x000fc40004f81270 */
[----:B------:R-:W-:Y:S02]  /*3cd50*/  ISETP.LT.AND P3, PT, R23, c[0x0][0x178], !P1 ;  /* 0x00005e0017007a0c */ /* 0x000fe40004f61270 */
[----:B--2---:R-:W-:Y:S02]  /*3cd60*/  ISETP.GE.AND P1, PT, R28, c[0x0][0x17c], PT ;  /* 0x00005f001c007a0c */ /* 0x004fe40003f26270 */
[----:B------:R-:W2:Y:S04]  /*3cd70*/  LDL.LU R28, [R1+0x1454] ;  /* 0x00145400011c7983 */ /* 0x000ea80000300800 */
[----:B------:R-:W2:Y:S01]  /*3cd80*/  LDL.LU R58, [R1+0x2c8] ;  /* 0x0002c800013a7983 */ /* 0x000ea20000300800 */
[----:B------:R-:W-:Y:S01]  /*3cd90*/  ISETP.LT.AND P6, PT, R56, c[0x0][0x178], !P2 ;  /* 0x00005e0038007a0c */ /* 0x000fe200057c1270 */
[----:B------:R-:W-:Y:S01]  /*3cda0*/  IMAD.WIDE R2, R0, 0x2, R44 ;  /* 0x0000000200027825 */ /* 0x000fe200078e022c */
[----:B------:R-:W-:-:S02]  /*3cdb0*/  PRMT R21, R21, 0x7632, R21 ;  /* 0x0000763215157816 */ /* 0x000fc40000000015 */
[C---:B------:R-:W-:Y:S01]  /*3cdc0*/  IADD3 R16, R0.reuse, c[0x0][0x198], RZ ;  /* 0x0000660000107a10 */ /* 0x040fe20007ffe0ff */
[----:B------:R-:W-:Y:S01]  /*3cdd0*/  IMAD.WIDE R4, R0, 0x2, R10 ;  /* 0x0000000200047825 */ /* 0x000fe200078e020a */
[----:B------:R-:W-:Y:S01]  /*3cde0*/  PRMT R41, R41, 0x7632, R41 ;  /* 0x0000763229297816 */ /* 0x000fe20000000029 */
[----:B------:R0:W-:Y:S04]  /*3cdf0*/  @P4 STG.E.U16 [R2.64], R21 ;  /* 0x0000001502004986 */ /* 0x0001e8000c101506 */
[----:B------:R-:W-:Y:S01]  /*3ce00*/  @P3 STG.E.U16 [R4.64], R41 ;  /* 0x0000002904003986 */ /* 0x000fe2000c101506 */
[----:B0-----:R-:W-:Y:S01]  /*3ce10*/  IMAD.WIDE R2, R16, 0x2, R8 ;  /* 0x0000000210027825 */ /* 0x001fe200078e0208 */
[----:B---3--:R-:W-:-:S04]  /*3ce20*/  PRMT R17, R57, 0x7632, R17 ;  /* 0x0000763239117816 */ /* 0x008fc80000000011 */
[----:B------:R0:W-:Y:S01]  /*3ce30*/  @P6 STG.E.U16 [R2.64], R57 ;  /* 0x0000003902006986 */ /* 0x0001e2000c101506 */
[----:B------:R-:W-:Y:S02]  /*3ce40*/  ISETP.LT.AND P5, PT, R60, c[0x0][0x178], !P2 ;  /* 0x00005e003c007a0c */ /* 0x000fe400057a1270 */
[----:B------:R-:W-:Y:S01]  /*3ce50*/  ISETP.LT.AND P4, PT, R27, c[0x0][0x178], !P2 ;  /* 0x00005e001b007a0c */ /* 0x000fe20005781270 */
[----:B0-----:R-:W3:Y:S01]  /*3ce60*/  LDL.LU R57, [R1+0x288] ;  /* 0x0002880001397983 */ /* 0x001ee20000300800 */
[----:B------:R-:W-:Y:S02]  /*3ce70*/  ISETP.LT.AND P2, PT, R23, c[0x0][0x178], !P2 ;  /* 0x00005e0017007a0c */ /* 0x000fe40005741270 */
[----:B------:R-:W-:Y:S01]  /*3ce80*/  ISETP.LT.AND P3, PT, R56, c[0x0][0x178], !P0 ;  /* 0x00005e0038007a0c */ /* 0x000fe20004761270 */
[C---:B------:R-:W-:Y:S01]  /*3ce90*/  IMAD.WIDE R12, R16.reuse, 0x2, R46 ;  /* 0x00000002100c7825 */ /* 0x040fe200078e022e */
[----:B------:R-:W-:-:S03]  /*3cea0*/  IADD3 R0, R16, c[0x0][0x198], RZ ;  /* 0x0000660010007a10 */ /* 0x000fc60007ffe0ff */
[----:B------:R-:W-:-:S04]  /*3ceb0*/  IMAD.WIDE R2, R16, 0x2, R44 ;  /* 0x0000000210027825 */ /* 0x000fc800078e022c */
[----:B------:R-:W-:Y:S01]  /*3cec0*/  IMAD.WIDE R4, R16, 0x2, R10 ;  /* 0x0000000210047825 */ /* 0x000fe200078e020a */
[----:B------:R-:W-:Y:S01]  /*3ced0*/  ISETP.LT.AND P6, PT, R27, c[0x0][0x178], !P0 ;  /* 0x00005e001b007a0c */ /* 0x000fe200047c1270 */
[----:B----4-:R0:W-:Y:S01]  /*3cee0*/  @P5 STG.E.U16 [R12.64], R61 ;  /* 0x0000003d0c005986 */ /* 0x0101e2000c101506 */
[----:B------:R-:W-:-:S03]  /*3cef0*/  ISETP.LT.AND P5, PT, R60, c[0x0][0x178], !P0 ;  /* 0x00005e003c007a0c */ /* 0x000fc600047a1270 */
[----:B------:R-:W-:Y:S04]  /*3cf00*/  @P4 STG.E.U16 [R2.64], R30 ;  /* 0x0000001e02004986 */ /* 0x000fe8000c101506 */
[----:B------:R-:W-:Y:S01]  /*3cf10*/  @P2 STG.E.U16 [R4.64], R6 ;  /* 0x0000000604002986 */ /* 0x000fe2000c101506 */
[----:B------:R-:W-:Y:S01]  /*3cf20*/  ISETP.LT.AND P2, PT, R23, c[0x0][0x178], !P0 ;  /* 0x00005e0017007a0c */ /* 0x000fe20004741270 */
[----:B0-----:R-:W-:-:S05]  /*3cf30*/  IMAD.WIDE R12, R0, 0x2, R8 ;  /* 0x00000002000c7825 */ /* 0x001fca00078e0208 */
[----:B------:R0:W-:Y:S01]  /*3cf40*/  @P3 STG.E.U16 [R12.64], R17 ;  /* 0x000000110c003986 */ /* 0x0001e2000c101506 */
[----:B------:R-:W-:Y:S02]  /*3cf50*/  ISETP.LT.AND P3, PT, R56, c[0x0][0x178], !P1 ;  /* 0x00005e0038007a0c */ /* 0x000fe40004f61270 */
[----:B------:R-:W-:Y:S02]  /*3cf60*/  ISETP.GE.AND P0, PT, R25, c[0x0][0x17c], PT ;  /* 0x00005f0019007a0c */ /* 0x000fe40003f06270 */
[----:B------:R-:W4:Y:S01]  /*3cf70*/  LDL.LU R25, [R1+0x1468] ;  /* 0x0014680001197983 */ /* 0x000f220000300800 */
[----:B0-----:R-:W-:-:S03]  /*3cf80*/  PRMT R13, R61, 0x7632, R13 ;  /* 0x000076323d0d7816 */ /* 0x001fc6000000000d */
[----:B------:R-:W4:Y:S04]  /*3cf90*/  LDL.LU R55, [R1+0x2b8] ;  /* 0x0002b80001377983 */ /* 0x000f280000300800 */
[----:B------:R-:W4:Y:S01]  /*3cfa0*/  LDL.LU R61, [R1+0x278] ;  /* 0x00027800013d7983 */ /* 0x000f220000300800 */
[----:B------:R-:W-:Y:S01]  /*3cfb0*/  IMAD.WIDE R2, R0, 0x2, R46 ;  /* 0x0000000200027825 */ /* 0x000fe200078e022e */
[----:B------:R-:W-:Y:S02]  /*3cfc0*/  PRMT R16, R30, 0x7632, R16 ;  /* 0x000076321e107816 */ /* 0x000fe40000000010 */
[C---:B------:R-:W-:Y:S01]  /*3cfd0*/  IADD3 R12, R0.reuse, c[0x0][0x198], RZ ;  /* 0x00006600000c7a10 */ /* 0x040fe20007ffe0ff */
[----:B------:R-:W-:Y:S01]  /*3cfe0*/  IMAD.WIDE R4, R0, 0x2, R44 ;  /* 0x0000000200047825 */ /* 0x000fe200078e022c */
[----:B------:R0:W-:Y:S01]  /*3cff0*/  @P5 STG.E.U16 [R2.64], R13 ;  /* 0x0000000d02005986 */ /* 0x0001e2000c101506 */
[----:B------:R-:W-:-:S03]  /*3d000*/  PRMT R6, R6, 0x7632, R6 ;  /* 0x0000763206067816 */ /* 0x000fc60000000006 */
[----:B------:R1:W-:Y:S01]  /*3d010*/  @P6 STG.E.U16 [R4.64], R16 ;  /* 0x0000001004006986 */ /* 0x0003e2000c101506 */
[----:B------:R-:W-:-:S03]  /*3d020*/  ISETP.GE.AND P4, PT, R29, c[0x0][0x17c], PT ;  /* 0x00005f001d007a0c */ /* 0x000fc60003f86270 */
[----:B------:R-:W4:Y:S01]  /*3d030*/  LDL.LU R29, [R1+0x1464] ;  /* 0x00146400011d7983 */ /* 0x000f220000300800 */
[----:B0-----:R-:W-:-:S04]  /*3d040*/  IMAD.WIDE R2, R0, 0x2, R10 ;  /* 0x0000000200027825 */ /* 0x001fc800078e020a */
[----:B-1----:R-:W-:Y:S01]  /*3d050*/  IMAD.WIDE R4, R12, 0x2, R8 ;  /* 0x000000020c047825 */ /* 0x002fe200078e0208 */
[----:B------:R0:W-:Y:S04]  /*3d060*/  @P2 STG.E.U16 [R2.64], R6 ;  /* 0x0000000602002986 */ /* 0x0001e8000c101506 */
[----:B--2---:R1:W-:Y:S01]  /*3d070*/  @P3 STG.E.U16 [R4.64], R58 ;  /* 0x0000003a04003986 */ /* 0x0043e2000c101506 */
[----:B------:R-:W-:-:S03]  /*3d080*/  ISETP.GE.AND P3, PT, R28, c[0x0][0x17c], PT ;  /* 0x00005f001c007a0c */ /* 0x000fc60003f66270 */
[----:B------:R-:W2:Y:S01]  /*3d090*/  LDL.LU R28, [R1+0x1474] ;  /* 0x00147400011c7983 */ /* 0x000ea20000300800 */
[----:B------:R-:W-:Y:S02]  /*3d0a0*/  ISETP.LT.AND P5, PT, R60, c[0x0][0x178], !P1 ;  /* 0x00005e003c007a0c */ /* 0x000fe40004fa1270 */
[----:B------:R-:W-:Y:S02]  /*3d0b0*/  ISETP.LT.AND P6, PT, R27, c[0x0][0x178], !P1 ;  /* 0x00005e001b007a0c */ /* 0x000fe40004fc1270 */
[----:B------:R-:W-:Y:S02]  /*3d0c0*/  ISETP.LT.AND P1, PT, R23, c[0x0][0x178], !P1 ;  /* 0x00005e0017007a0c */ /* 0x000fe40004f21270 */
[----:B------:R-:W-:Y:S02]  /*3d0d0*/  ISETP.LT.AND P2, PT, R56, c[0x0][0x178], !P4 ;  /* 0x00005e0038007a0c */ /* 0x000fe40006741270 */
[C---:B------:R-:W-:Y:S01]  /*3d0e0*/  IADD3 R0, R12.reuse, c[0x0][0x198], RZ ;  /* 0x000066000c007a10 */ /* 0x040fe20007ffe0ff */
[----:B0-----:R-:W-:Y:S01]  /*3d0f0*/  IMAD.WIDE R2, R12, 0x2, R46 ;  /* 0x000000020c027825 */ /* 0x001fe200078e022e */
[----:B------:R-:W-:-:S03]  /*3d100*/  PRMT R20, R58, 0x7632, R20 ;  /* 0x000076323a147816 */ /* 0x000fc60000000014 */
[----:B-1----:R-:W-:-:S04]  /*3d110*/  IMAD.WIDE R4, R12, 0x2, R44 ;  /* 0x000000020c047825 */ /* 0x002fc800078e022c */
[----:B------:R-:W-:-:S04]  /*3d120*/  IMAD.WIDE R12, R12, 0x2, R10 ;  /* 0x000000020c0c7825 */ /* 0x000fc800078e020a */
[----:B------:R-:W-:Y:S01]  /*3d130*/  IMAD.WIDE R16, R0, 0x2, R8 ;  /* 0x0000000200107825 */ /* 0x000fe200078e0208 */
[----:B---3--:R-:W-:Y:S04]  /*3d140*/  @P5 STG.E.U16 [R2.64], R57 ;  /* 0x0000003902005986 */ /* 0x008fe8000c101506 */
[----:B------:R0:W-:Y:S04]  /*3d150*/  @P6 STG.E.U16 [R4.64], R18 ;  /* 0x0000001204006986 */ /* 0x0001e8000c101506 */
[----:B------:R1:W-:Y:S01]  /*3d160*/  @P1 STG.E.U16 [R12.64], R34 ;  /* 0x000000220c001986 */ /* 0x0003e2000c101506 */
[----:B------:R-:W-:-:S03]  /*3d170*/  ISETP.LT.AND P1, PT, R60, c[0x0][0x178], !P4 ;  /* 0x00005e003c007a0c */ /* 0x000fc60006721270 */
[----:B------:R3:W-:Y:S01]  /*3d180*/  @P2 STG.E.U16 [R16.64], R20 ;  /* 0x0000001410002986 */ /* 0x0007e2000c101506 */
[----:B------:R-:W-:Y:S02]  /*3d190*/  ISETP.LT.AND P2, PT, R27, c[0x0][0x178], !P4 ;  /* 0x00005e001b007a0c */ /* 0x000fe40006741270 */
[----:B------:R-:W-:Y:S01]  /*3d1a0*/  ISETP.LT.AND P4, PT, R23, c[0x0][0x178], !P4 ;  /* 0x00005e0017007a0c */ /* 0x000fe20006781270 */
[----:B0-----:R-:W-:Y:S01]  /*3d1b0*/  IMAD.WIDE R4, R0, 0x2, R44 ;  /* 0x0000000200047825 */ /* 0x001fe200078e022c */
[----:B------:R-:W-:Y:S02]  /*3d1c0*/  PRMT R6, R57, 0x7632, R6 ;  /* 0x0000763239067816 */ /* 0x000fe40000000006 */
[----:B------:R-:W-:Y:S01]  /*3d1d0*/  ISETP.LT.AND P6, PT, R56, c[0x0][0x178], !P0 ;  /* 0x00005e0038007a0c */ /* 0x000fe200047c1270 */
[----:B-1----:R-:W-:Y:S01]  /*3d1e0*/  IMAD.WIDE R12, R0, 0x2, R46 ;  /* 0x00000002000c7825 */ /* 0x002fe200078e022e */
[----:B------:R-:W-:Y:S01]  /*3d1f0*/  PRMT R24, R34, 0x7632, R24 ;  /* 0x0000763222187816 */ /* 0x000fe20000000018 */
[----:B------:R-:W2:Y:S01]  /*3d200*/  LDL.LU R57, [R1+0x2a8] ;  /* 0x0002a80001397983 */ /* 0x000ea20000300800 */
[----:B------:R-:W-:Y:S01]  /*3d210*/  ISETP.LT.AND P5, PT, R60, c[0x0][0x178], !P0 ;  /* 0x00005e003c007a0c */ /* 0x000fe200047a1270 */
[----:B------:R-:W-:Y:S01]  /*3d220*/  IMAD.WIDE R2, R0, 0x2, R10 ;  /* 0x0000000200027825 */ /* 0x000fe200078e020a */
[----:B---3--:R-:W-:Y:S01]  /*3d230*/  PRMT R17, R18, 0x7632, R17 ;  /* 0x0000763212117816 */ /* 0x008fe20000000011 */
[----:B------:R0:W-:Y:S01]  /*3d240*/  @P1 STG.E.U16 [R12.64], R6 ;  /* 0x000000060c001986 */ /* 0x0001e2000c101506 */
[----:B------:R-:W-:-:S03]  /*3d250*/  IADD3 R21, R0, c[0x0][0x198], RZ ;  /* 0x0000660000157a10 */ /* 0x000fc60007ffe0ff */
[----:B------:R-:W-:Y:S04]  /*3d260*/  @P2 STG.E.U16 [R4.64], R17 ;  /* 0x0000001104002986 */ /* 0x000fe8000c101506 */
[----:B------:R1:W-:Y:S01]  /*3d270*/  @P4 STG.E.U16 [R2.64], R24 ;  /* 0x0000001802004986 */ /* 0x0003e2000c101506 */
[----:B------:R-:W-:Y:S02]  /*3d280*/  ISETP.LT.AND P4, PT, R27, c[0x0][0x178], !P0 ;  /* 0x00005e001b007a0c */ /* 0x000fe40004781270 */
[----:B------:R-:W-:Y:S01]  /*3d290*/  ISETP.LT.AND P0, PT, R23, c[0x0][0x178], !P0 ;  /* 0x00005e0017007a0c */ /* 0x000fe20004701270 */
[----:B0-----:R-:W-:-:S04]  /*3d2a0*/  IMAD.WIDE R12, R21, 0x2, R8 ;  /* 0x00000002150c7825 */ /* 0x001fc800078e0208 */
[----:B-1----:R-:W-:-:S04]  /*3d2b0*/  IMAD.WIDE R2, R21, 0x2, R46 ;  /* 0x0000000215027825 */ /* 0x002fc800078e022e */
[----:B------:R-:W-:Y:S01]  /*3d2c0*/  IMAD.WIDE R4, R21, 0x2, R10 ;  /* 0x0000000215047825 */ /* 0x000fe200078e020a */
[----:B----4-:R-:W-:Y:S04]  /*3d2d0*/  @P6 STG.E.U16 [R12.64], R55 ;  /* 0x000000370c006986 */ /* 0x010fe8000c101506 */
[----:B------:R0:W-:Y:S01]  /*3d2e0*/  @P5 STG.E.U16 [R2.64], R61 ;  /* 0x0000003d02005986 */ /* 0x0001e2000c101506 */
[----:B------:R-:W-:Y:S02]  /*3d2f0*/  ISETP.LT.AND P6, PT, R56, c[0x0][0x178], !P3 ;  /* 0x00005e0038007a0c */ /* 0x000fe40005fc1270 */
[----:B------:R-:W-:Y:S02]  /*3d300*/  ISETP.LT.AND P5, PT, R60, c[0x0][0x178], !P3 ;  /* 0x00005e003c007a0c */ /* 0x000fe40005fa1270 */
[----:B------:R-:W-:Y:S01]  /*3d310*/  ISETP.GE.AND P1, PT, R25, c[0x0][0x17c], PT ;  /* 0x00005f0019007a0c */ /* 0x000fe20003f26270 */
[C---:B0-----:R-:W-:Y:S01]  /*3d320*/  IMAD.WIDE R2, R21.reuse, 0x2, R44 ;  /* 0x0000000215027825 */ /* 0x041fe200078e022c */
[----:B------:R-:W-:-:S04]  /*3d330*/  IADD3 R25, R21, c[0x0][0x198], RZ ;  /* 0x0000660015197a10 */ /* 0x000fc80007ffe0ff */
[----:B------:R0:W-:Y:S04]  /*3d340*/  @P4 STG.E.U16 [R2.64], R14 ;  /* 0x0000000e02004986 */ /* 0x0001e8000c101506 */
[----:B------:R1:W-:Y:S01]  /*3d350*/  @P0 STG.E.U16 [R4.64], R38 ;  /* 0x0000002604000986 */ /* 0x0003e2000c101506 */
[----:B------:R-:W-:Y:S01]  /*3d360*/  ISETP.LT.AND P0, PT, R27, c[0x0][0x178], !P3 ;  /* 0x00005e001b007a0c */ /* 0x000fe20005f01270 */
[----:B------:R-:W-:Y:S01]  /*3d370*/  IMAD.WIDE R12, R25, 0x2, R8 ;  /* 0x00000002190c7825 */ /* 0x000fe200078e0208 */
[----:B------:R-:W-:Y:S02]  /*3d380*/  PRMT R6, R55, 0x7632, R6 ;  /* 0x0000763237067816 */ /* 0x000fe40000000006 */
[----:B------:R-:W-:Y:S01]  /*3d390*/  PRMT R0, R61, 0x7632, R0 ;  /* 0x000076323d007816 */ /* 0x000fe20000000000 */
[----:B------:R-:W-:Y:S01]  /*3d3a0*/  IMAD.WIDE R16, R25, 0x2, R46 ;  /* 0x0000000219107825 */ /* 0x000fe200078e022e */
[----:B------:R-:W-:-:S03]  /*3d3b0*/  PRMT R18, R14, 0x7632, R18 ;  /* 0x000076320e127816 */ /* 0x000fc60000000012 */
[----:B0-----:R-:W-:Y:S01]  /*3d3c0*/  IMAD.WIDE R2, R25, 0x2, R44 ;  /* 0x0000000219027825 */ /* 0x001fe200078e022c */
[----:B------:R0:W-:Y:S01]  /*3d3d0*/  @P6 STG.E.U16 [R12.64], R6 ;  /* 0x000000060c006986 */ /* 0x0001e2000c101506 */
[----:B------:R-:W-:-:S03]  /*3d3e0*/  ISETP.GE.AND P2, PT, R29, c[0x0][0x17c], PT ;  /* 0x00005f001d007a0c */ /* 0x000fc60003f46270 */
[----:B------:R3:W-:Y:S04]  /*3d3f0*/  @P5 STG.E.U16 [R16.64], R0 ;  /* 0x0000000010005986 */ /* 0x0007e8000c101506 */
[----:B------:R4:W-:Y:S04]  /*3d400*/  @P0 STG.E.U16 [R2.64], R18 ;  /* 0x0000001202000986 */ /* 0x0009e8000c101506 */
[----:B------:R-:W2:Y:S02]  /*3d410*/  LDL.LU R29, [R1+0x1470] ;  /* 0x00147000011d7983 */ /* 0x000ea40000300800 */
[----:B--2---:R-:W-:-:S02]  /*3d420*/  ISETP.GE.AND P0, PT, R28, c[0x0][0x17c], PT ;  /* 0x00005f001c007a0c */ /* 0x004fc40003f06270 */
[----:B------:R-:W2:Y:S04]  /*3d430*/  LDL.LU R28, [R1+0x147c] ;  /* 0x00147c00011c7983 */ /* 0x000ea80000300800 */
[----:B------:R-:W2:Y:S04]  /*3d440*/  LDL.LU R24, [R1+0x1478] ;  /* 0x0014780001187983 */ /* 0x000ea80000300800 */
[----:B------:R-:W2:Y:S01]  /*3d450*/  LDL.LU R61, [R1+0x31c] ;  /* 0x00031c00013d7983 */ /* 0x000ea20000300800 */
[----:B------:R-:W-:Y:S02]  /*3d460*/  ISETP.LT.AND P3, PT, R23, c[0x0][0x178], !P3 ;  /* 0x00005e0017007a0c */ /* 0x000fe40005f61270 */
[----:B------:R-:W-:-:S02]  /*3d470*/  ISETP.LT.AND P6, PT, R56, c[0x0][0x178], !P1 ;  /* 0x00005e0038007a0c */ /* 0x000fc40004fc1270 */
[----:B------:R-:W-:Y:S02]  /*3d480*/  IADD3 R21, R25, c[0x0][0x198], RZ ;  /* 0x0000660019157a10 */ /* 0x000fe40007ffe0ff */
[----:B------:R-:W-:Y:S01]  /*3d490*/  ISETP.LT.AND P4, PT, R27, c[0x0][0x178], !P1 ;  /* 0x00005e001b007a0c */ /* 0x000fe20004f81270 */
[----:B-1----:R-:W-:Y:S01]  /*3d4a0*/  IMAD.WIDE R4, R25, 0x2, R10 ;  /* 0x0000000219047825 */ /* 0x002fe200078e020a */
[----:B------:R-:W-:Y:S01]  /*3d4b0*/  ISETP.LT.AND P5, PT, R60, c[0x0][0x178], !P1 ;  /* 0x00005e003c007a0c */ /* 0x000fe20004fa1270 */
[----:B------:R-:W2:Y:S01]  /*3d4c0*/  LDL.LU R55, [R1+0x29c] ;  /* 0x00029c0001377983 */ /* 0x000ea20000300800 */
[----:B------:R-:W-:Y:S01]  /*3d4d0*/  PRMT R20, R38, 0x7632, R20 ;  /* 0x0000763226147816 */ /* 0x000fe20000000014 */
[----:B0-----:R-:W-:-:S04]  /*3d4e0*/  IMAD.WIDE R12, R21, 0x2, R8 ;  /* 0x00000002150c7825 */ /* 0x001fc800078e0208 */
[----:B---3--:R-:W-:Y:S01]  /*3d4f0*/  IMAD.WIDE R16, R21, 0x2, R46 ;  /* 0x0000000215107825 */ /* 0x008fe200078e022e */
[----:B------:R0:W-:Y:S01]  /*3d500*/  @P3 STG.E.U16 [R4.64], R20 ;  /* 0x0000001404003986 */ /* 0x0001e2000c101506 */
[----:B------:R-:W-:Y:S02]  /*3d510*/  ISETP.LT.AND P3, PT, R23, c[0x0][0x178], !P1 ;  /* 0x00005e0017007a0c */ /* 0x000fe40004f61270 */
[C---:B----4-:R-:W-:Y:S01]  /*3d520*/  IMAD.WIDE R2, R21.reuse, 0x2, R44 ;  /* 0x0000000215027825 */ /* 0x050fe200078e022c */
[----:B------:R-:W-:Y:S02]  /*3d530*/  IADD3 R25, R21, c[0x0][0x198], RZ ;  /* 0x0000660015197a10 */ /* 0x000fe40007ffe0ff */
[----:B------:R-:W-:-:S03]  /*3d540*/  PRMT R6, R26, 0x7632, R6 ;  /* 0x000076321a067816 */ /* 0x000fc60000000006 */
[----:B0-----:R-:W-:Y:S01]  /*3d550*/  IMAD.WIDE R4, R25, 0x2, R8 ;  /* 0x0000000219047825 */ /* 0x001fe200078e0208 */
[----:B------:R0:W-:Y:S01]  /*3d560*/  @P6 STG.E.U16 [R12.64], R57 ;  /* 0x000000390c006986 */ /* 0x0001e2000c101506 */
[----:B------:R-:W-:-:S03]  /*3d570*/  ISETP.LT.AND P6, PT, R60, c[0x0][0x178], !P2 ;  /* 0x00005e003c007a0c */ /* 0x000fc600057c1270 */
[----:B------:R-:W-:Y:S01]  /*3d580*/  @P5 STG.E.U16 [R16.64], R26 ;  /* 0x0000001a10005986 */ /* 0x000fe2000c101506 */
[----:B------:R-:W-:-:S03]  /*3d590*/  ISETP.LT.AND P5, PT, R56, c[0x0][0x178], !P2 ;  /* 0x00005e0038007a0c */ /* 0x000fc600057a1270 */
[----:B------:R1:W-:Y:S01]  /*3d5a0*/  @P4 STG.E.U16 [R2.64], R22 ;  /* 0x0000001602004986 */ /* 0x0003e2000c101506 */
[----:B------:R-:W-:Y:S02]  /*3d5b0*/  ISETP.LT.AND P4, PT, R27, c[0x0][0x178], !P2 ;  /* 0x00005e001b007a0c */ /* 0x000fe40005781270 */
[----:B------:R-:W-:Y:S01]  /*3d5c0*/  PRMT R0, R57, 0x7632, R0 ;  /* 0x0000763239007816 */ /* 0x000fe20000000000 */
[----:B0-----:R-:W-:-:S04]  /*3d5d0*/  IMAD.WIDE R12, R25, 0x2, R46 ;  /* 0x00000002190c7825 */ /* 0x001fc800078e022e */
[----:B-1----:R-:W-:Y:S01]  /*3d5e0*/  IMAD.WIDE R2, R21, 0x2, R10 ;  /* 0x0000000215027825 */ /* 0x002fe200078e020a */
[----:B------:R-:W-:-:S04]  /*3d5f0*/  PRMT R22, R22, 0x7632, R22 ;  /* 0x0000763216167816 */ /* 0x000fc80000000016 */
[----:B------:R0:W-:Y:S04]  /*3d600*/  @P3 STG.E.U16 [R2.64], R42 ;  /* 0x0000002a02003986 */ /* 0x0001e8000c101506 */
[----:B------:R1:W-:Y:S04]  /*3d610*/  @P5 STG.E.U16 [R4.64], R0 ;  /* 0x0000000004005986 */ /* 0x0003e8000c101506 */
[----:B------:R3:W-:Y:S01]  /*3d620*/  @P6 STG.E.U16 [R12.64], R6 ;  /* 0x000000060c006986 */ /* 0x0007e2000c101506 */
[----:B0-----:R-:W-:-:S05]  /*3d630*/  IMAD.WIDE R2, R25, 0x2, R44 ;  /* 0x0000000219027825 */ /* 0x001fca00078e022c */
[----:B------:R0:W-:Y:S01]  /*3d640*/  @P4 STG.E.U16 [R2.64], R22 ;  /* 0x0000001602004986 */ /* 0x0001e2000c101506 */
[----:B------:R-:W-:Y:S02]  /*3d650*/  ISETP.LT.AND P2, PT, R23, c[0x0][0x178], !P2 ;  /* 0x00005e0017007a0c */ /* 0x000fe40005741270 */
[----:B------:R-:W-:Y:S01]  /*3d660*/  ISETP.LT.AND P3, PT, R56, c[0x0][0x178], !P0 ;  /* 0x00005e0038007a0c */ /* 0x000fe20004761270 */
[C---:B-1----:R-:W-:Y:S01]  /*3d670*/  IMAD.WIDE R4, R25.reuse, 0x2, R10 ;  /* 0x0000000219047825 */ /* 0x042fe200078e020a */
[----:B------:R-:W-:Y:S02]  /*3d680*/  IADD3 R25, R25, c[0x0][0x198], RZ ;  /* 0x0000660019197a10 */ /* 0x000fe40007ffe0ff */
[----:B---3--:R-:W-:-:S03]  /*3d690*/  PRMT R13, R42, 0x7632, R13 ;  /* 0x000076322a0d7816 */ /* 0x008fc6000000000d */
[----:B0-----:R-:W-:-:S04]  /*3d6a0*/  IMAD.WIDE R2, R25, 0x2, R8 ;  /* 0x0000000219027825 */ /* 0x001fc800078e0208 */
[----:B------:R-:W-:Y:S01]  /*3d6b0*/  @P2 STG.E.U16 [R4.64], R13 ;  /* 0x0000000d04002986 */ /* 0x000fe2000c101506 */
[----:B--2---:R-:W-:-:S03]  /*3d6c0*/  ISETP.GE.AND P4, PT, R28, c[0x0][0x17c], PT ;  /* 0x00005f001c007a0c */ /* 0x004fc60003f86270 */
[----:B------:R-:W2:Y:S04]  /*3d6d0*/  LDL.LU R28, [R1+0x1480] ;  /* 0x00148000011c7983 */ /* 0x000ea80000300800 */
[----:B------:R-:W3:Y:S04]  /*3d6e0*/  LDL.LU R26, [R1+0x146c] ;  /* 0x00146c00011a7983 */ /* 0x000ee80000300800 */
[----:B------:R-:W4:Y:S01]  /*3d6f0*/  LDL.LU R57, [R1+0x2cc] ;  /* 0x0002cc0001397983 */ /* 0x000f220000300800 */
[----:B------:R-:W-:-:S03]  /*3d700*/  PRMT R0, R61, 0x7632, R0 ;  /* 0x000076323d007816 */ /* 0x000fc60000000000 */
[----:B------:R0:W-:Y:S04]  /*3d710*/  @P3 STG.E.U16 [R2.64], R61 ;  /* 0x0000003d02003986 */ /* 0x0001e8000c101506 */
[----:B0-----:R-:W2:Y:S01]  /*3d720*/  LDL.LU R61, [R1+0x28c] ;  /* 0x00028c00013d7983 */ /* 0x001ea20000300800 */
[----:B------:R-:W-:Y:S02]  /*3d730*/  ISETP.LT.AND P6, PT, R60, c[0x0][0x178], !P0 ;  /* 0x00005e003c007a0c */ /* 0x000fe400047c1270 */
[----:B------:R-:W-:Y:S02]  /*3d740*/  ISETP.LT.AND P5, PT, R27, c[0x0][0x178], !P0 ;  /* 0x00005e001b007a0c */ /* 0x000fe400047a1270 */
[----:B------:R-:W-:Y:S01]  /*3d750*/  ISETP.LT.AND P0, PT, R23, c[0x0][0x178], !P0 ;  /* 0x00005e0017007a0c */ /* 0x000fe20004701270 */
[----:B------:R-:W-:Y:S01]  /*3d760*/  IMAD.WIDE R4, R25, 0x2, R46 ;  /* 0x0000000219047825 */ /* 0x000fe200078e022e */
[----:B------:R-:W-:-:S03]  /*3d770*/  ISETP.GE.AND P1, PT, R29, c[0x0][0x17c], PT ;  /* 0x00005f001d007a0c */ /* 0x000fc60003f26270 */
[----:B------:R-:W-:Y:S01]  /*3d780*/  IMAD.WIDE R12, R25, 0x2, R44 ;  /* 0x00000002190c7825 */ /* 0x000fe200078e022c */
[----:B------:R-:W-:-:S03]  /*3d790*/  ISETP.LT.AND P3, PT, R56, c[0x0][0x178], !P1 ;  /* 0x00005e0038007a0c */ /* 0x000fc60004f61270 */
[----:B------:R-:W-:Y:S01]  /*3d7a0*/  IMAD.WIDE R16, R25, 0x2, R10 ;  /* 0x0000000219107825 */ /* 0x000fe200078e020a */
[----:B------:R0:W-:Y:S01]  /*3d7b0*/  @P6 STG.E.U16 [R4.64], R55 ;  /* 0x0000003704006986 */ /* 0x0001e2000c101506 */
[----:B------:R-:W-:-:S03]  /*3d7c0*/  ISETP.LT.AND P6, PT, R60, c[0x0][0x178], !P1 ;  /* 0x00005e003c007a0c */ /* 0x000fc60004fc1270 */
[----:B------:R1:W-:Y:S01]  /*3d7d0*/  @P5 STG.E.U16 [R12.64], R31 ;  /* 0x0000001f0c005986 */ /* 0x0003e2000c101506 */
[----:B------:R-:W-:Y:S02]  /*3d7e0*/  ISETP.LT.AND P5, PT, R27, c[0x0][0x178], !P1 ;  /* 0x00005e001b007a0c */ /* 0x000fe40004fa1270 */
[----:B------:R-:W-:Y:S01]  /*3d7f0*/  IADD3 R25, R25, c[0x0][0x198], RZ ;  /* 0x0000660019197a10 */ /* 0x000fe20007ffe0ff */
[----:B------:R1:W-:Y:S01]  /*3d800*/  @P0 STG.E.U16 [R16.64], R7 ;  /* 0x0000000710000986 */ /* 0x0003e2000c101506 */
[----:B------:R-:W-:Y:S02]  /*3d810*/  ISETP.LT.AND P1, PT, R23, c[0x0][0x178], !P1 ;  /* 0x00005e0017007a0c */ /* 0x000fe40004f21270 */
[----:B------:R-:W-:Y:S01]  /*3d820*/  ISETP.LT.AND P0, PT, R56, c[0x0][0x178], !P4 ;  /* 0x00005e0038007a0c */ /* 0x000fe20006701270 */
[C---:B0-----:R-:W-:Y:S01]  /*3d830*/  IMAD.WIDE R4, R25.reuse, 0x2, R8 ;  /* 0x0000000219047825 */ /* 0x041fe200078e0208 */
[----:B------:R-:W-:Y:S02]  /*3d840*/  IADD3 R21, R25, c[0x0][0x198], RZ ;  /* 0x0000660019157a10 */ /* 0x000fe40007ffe0ff */
[----:B------:R-:W-:Y:S01]  /*3d850*/  PRMT R14, R55, 0x7632, R14 ;  /* 0x00007632370e7816 */ /* 0x000fe2000000000e */
[----:B-1----:R-:W-:Y:S01]  /*3d860*/  IMAD.WIDE R12, R25, 0x2, R46 ;  /* 0x00000002190c7825 */ /* 0x002fe200078e022e */
[----:B------:R-:W-:-:S02]  /*3d870*/  PRMT R18, R31, 0x7632, R18 ;  /* 0x000076321f127816 */ /* 0x000fc40000000012 */
[----:B------:R-:W-:Y:S01]  /*3d880*/  PRMT R20, R7, 0x7632, R20 ;  /* 0x0000763207147816 */ /* 0x000fe20000000014 */
[C---:B------:R-:W-:Y:S01]  /*3d890*/  IMAD.WIDE R2, R25.reuse, 0x2, R44 ;  /* 0x0000000219027825 */ /* 0x040fe200078e022c */
[----:B------:R-:W-:Y:S03]  /*3d8a0*/  @P3 STG.E.U16 [R4.64], R0 ;  /* 0x0000000004003986 */ /* 0x000fe6000c101506 */
[----:B------:R-:W-:Y:S01]  /*3d8b0*/  IMAD.WIDE R6, R25, 0x2, R10 ;  /* 0x0000000219067825 */ /* 0x000fe200078e020a */
[----:B------:R-:W-:Y:S01]  /*3d8c0*/  ISETP.GE.AND P2, PT, R24, c[0x0][0x17c], PT ;  /* 0x00005f0018007a0c */ /* 0x000fe20003f46270 */
[----:B------:R-:W-:Y:S02]  /*3d8d0*/  @P6 STG.E.U16 [R12.64], R14 ;  /* 0x0000000e0c006986 */ /* 0x000fe4000c101506 */
[----:B------:R-:W-:Y:S02]  /*3d8e0*/  IMAD.WIDE R16, R21, 0x2, R8 ;  /* 0x0000000215107825 */ /* 0x000fe400078e0208 */
[----:B------:R-:W3:Y:S04]  /*3d8f0*/  LDL.LU R24, [R1+0x1450] ;  /* 0x0014500001187983 */ /* 0x000ee80000300800 */
[----:B------:R0:W-:Y:S04]  /*3d900*/  @P5 STG.E.U16 [R2.64], R18 ;  /* 0x0000001202005986 */ /* 0x0001e8000c101506 */
[----:B------:R-:W-:Y:S01]  /*3d910*/  @P1 STG.E.U16 [R6.64], R20 ;  /* 0x0000001406001986 */ /* 0x000fe2000c101506 */
[----:B------:R-:W-:-:S03]  /*3d920*/  ISETP.LT.AND P5, PT, R60, c[0x0][0x178], !P4 ;  /* 0x00005e003c007a0c */ /* 0x000fc600067a1270 */
[----:B0-----:R-:W3:Y:S04]  /*3d930*/  LDL.LU R18, [R1+0x144c] ;  /* 0x00144c0001127983 */ /* 0x001ee80000300800 */
[----:B------:R-:W3:Y:S01]  /*3d940*/  LDL.LU R55, [R1+0x2bc] ;  /* 0x0002bc0001377983 */ /* 0x000ee20000300800 */
[----:B------:R-:W-:Y:S02]  /*3d950*/  ISETP.LT.AND P6, PT, R27, c[0x0][0x178], !P4 ;  /* 0x00005e001b007a0c */ /* 0x000fe400067c1270 */
[----:B------:R-:W-:Y:S01]  /*3d960*/  ISETP.LT.AND P4, PT, R23, c[0x0][0x178], !P4 ;  /* 0x00005e0017007a0c */ /* 0x000fe20006781270 */
[----:B------:R-:W-:-:S04]  /*3d970*/  IMAD.WIDE R4, R21, 0x2, R46 ;  /* 0x0000000215047825 */ /* 0x000fc800078e022e */
[----:B------:R-:W-:-:S04]  /*3d980*/  IMAD.WIDE R2, R21, 0x2, R44 ;  /* 0x0000000215027825 */ /* 0x000fc800078e022c */
[----:B------:R-:W-:Y:S01]  /*3d990*/  IMAD.WIDE R12, R21, 0x2, R10 ;  /* 0x00000002150c7825 */ /* 0x000fe200078e020a */
[----:B----4-:R0:W-:Y:S01]  /*3d9a0*/  @P0 STG.E.U16 [R16.64], R57 ;  /* 0x0000003910000986 */ /* 0x0101e2000c101506 */
[----:B------:R-:W-:-:S03]  /*3d9b0*/  PRMT R0, R57, 0x7632, R0 ;  /* 0x0000763239007816 */ /* 0x000fc60000000000 */
[----:B0-----:R-:W4:Y:S04]  /*3d9c0*/  LDL.LU R57, [R1+0x27c] ;  /* 0x00027c0001397983 */ /* 0x001f280000300800 */
[----:B--2---:R-:W-:Y:S04]  /*3d9d0*/  @P5 STG.E.U16 [R4.64], R61 ;  /* 0x0000003d04005986 */ /* 0x004fe8000c101506 */
[----:B------:R-:W-:Y:S04]  /*3d9e0*/  @P6 STG.E.U16 [R2.64], R19 ;  /* 0x0000001302006986 */ /* 0x000fe8000c101506 */
[----:B------:R0:W-:Y:S02]  /*3d9f0*/  @P4 STG.E.U16 [R12.64], R35 ;  /* 0x000000230c004986 */ /* 0x0001e4000c101506 */
[----:B0-----:R-:W-:-:S02]  /*3da00*/  PRMT R13, R61, 0x7632, R13 ;  /* 0x000076323d0d7816 */ /* 0x001fc4000000000d */
[----:B------:R-:W2:Y:S01]  /*3da10*/  LDL.LU R61, [R1+0x2ac] ;  /* 0x0002ac00013d7983 */ /* 0x000ea20000300800 */
[----:B------:R-:W-:Y:S02]  /*3da20*/  ISETP.LT.AND P0, PT, R56, c[0x0][0x178], !P2 ;  /* 0x00005e0038007a0c */ /* 0x000fe40005701270 */
[----:B------:R-:W-:Y:S02]  /*3da30*/  ISETP.LT.AND P5, PT, R60, c[0x0][0x178], !P2 ;  /* 0x00005e003c007a0c */ /* 0x000fe400057a1270 */
[----:B------:R-:W-:Y:S02]  /*3da40*/  IADD3 R21, R21, c[0x0][0x198], RZ ;  /* 0x0000660015157a10 */ /* 0x000fe40007ffe0ff */
[----:B------:R-:W-:Y:S02]  /*3da50*/  ISETP.LT.AND P6, PT, R27, c[0x0][0x178], !P2 ;  /* 0x00005e001b007a0c */ /* 0x000fe400057c1270 */
[----:B------:R-:W-:Y:S01]  /*3da60*/  ISETP.LT.AND P2, PT, R23, c[0x0][0x178], !P2 ;  /* 0x00005e0017007a0c */ /* 0x000fe20005741270 */
[----:B------:R-:W-:Y:S01]  /*3da70*/  IMAD.WIDE R6, R21, 0x2, R8 ;  /* 0x0000000215067825 */ /* 0x000fe200078e0208 */
[----:B------:R-:W-:-:S03]  /*3da80*/  ISETP.GE.AND P3, PT, R28, c[0x0][0x17c], PT ;  /* 0x00005f001c007a0c */ /* 0x000fc60003f66270 */
[----:B------:R-:W-:Y:S01]  /*3da90*/  IMAD.WIDE R4, R21, 0x2, R46 ;  /* 0x0000000215047825 */ /* 0x000fe200078e022e */
[----:B------:R-:W-:Y:S01]  /*3daa0*/  @P0 STG.E.U16 [R6.64], R0 ;  /* 0x0000000006000986 */ /* 0x000fe2000c101506 */
[----:B------:R-:W-:Y:S02]  /*3dab0*/  PRMT R14, R19, 0x7632, R14 ;  /* 0x00007632130e7816 */ /* 0x000fe4000000000e */
[----:B------:R-:W-:Y:S01]  /*3dac0*/  ISETP.LT.AND P0, PT, R56, c[0x0][0x178], !P3 ;  /* 0x00005e0038007a0c */ /* 0x000fe20005f01270 */
[----:B------:R-:W-:Y:S01]  /*3dad0*/  IMAD.WIDE R2, R21, 0x2, R44 ;  /* 0x0000000215027825 */ /* 0x000fe200078e022c */
[----:B------:R0:W-:Y:S01]  /*3dae0*/  @P5 STG.E.U16 [R4.64], R13 ;  /* 0x0000000d04005986 */ /* 0x0001e2000c101506 */
[----:B------:R-:W-:Y:S02]  /*3daf0*/  ISETP.LT.AND P5, PT, R60, c[0x0][0x178], !P3 ;  /* 0x00005e003c007a0c */ /* 0x000fe40005fa1270 */
[----:B------:R-:W-:Y:S02]  /*3db00*/  PRMT R35, R35, 0x7632, R35 ;  /* 0x0000763223237816 */ /* 0x000fe40000000023 */
[C---:B------:R-:W-:Y:S01]  /*3db10*/  IADD3 R19, R21.reuse, c[0x0][0x198], RZ ;  /* 0x0000660015137a10 */ /* 0x040fe20007ffe0ff */
[----:B------:R1:W-:Y:S01]  /*3db20*/  @P6 STG.E.U16 [R2.64], R14 ;  /* 0x0000000e02006986 */ /* 0x0003e2000c101506 */
[----:B---3--:R-:W-:Y:S01]  /*3db30*/  ISETP.GE.AND P1, PT, R26, c[0x0][0x17c], PT ;  /* 0x00005f001a007a0c */ /* 0x008fe20003f26270 */
[----:B0-----:R-:W-:Y:S01]  /*3db40*/  IMAD.WIDE R12, R21, 0x2, R10 ;  /* 0x00000002150c7825 */ /* 0x001fe200078e020a */
[----:B------:R-:W-:-:S02]  /*3db50*/  ISETP.LT.AND P6, PT, R27, c[0x0][0x178], !P3 ;  /* 0x00005e001b007a0c */ /* 0x000fc40005fc1270 */
[----:B------:R-:W-:Y:S01]  /*3db60*/  ISETP.LT.AND P3, PT, R23, c[0x0][0x178], !P3 ;  /* 0x00005e0017007a0c */ /* 0x000fe20005f61270 */
[C---:B------:R-:W-:Y:S01]  /*3db70*/  IMAD.WIDE R16, R19.reuse, 0x2, R8 ;  /* 0x0000000213107825 */ /* 0x040fe200078e0208 */
[----:B------:R0:W-:Y:S01]  /*3db80*/  @P2 STG.E.U16 [R12.64], R35 ;  /* 0x000000230c002986 */ /* 0x0001e2000c101506 */
[----:B------:R-:W-:Y:S02]  /*3db90*/  ISETP.LT.AND P2, PT, R56, c[0x0][0x178], !P1 ;  /* 0x00005e0038007a0c */ /* 0x000fe40004f41270 */
[C---:B------:R-:W-:Y:S01]  /*3dba0*/  IMAD.WIDE R4, R19.reuse, 0x2, R46 ;  /* 0x0000000213047825 */ /* 0x040fe200078e022e */
[C---:B------:R-:W-:Y:S01]  /*3dbb0*/  IADD3 R21, R19.reuse, c[0x0][0x198], RZ ;  /* 0x0000660013157a10 */ /* 0x040fe20007ffe0ff */
[----:B------:R-:W-:Y:S02]  /*3dbc0*/  @P0 STG.E.U16 [R16.64], R55 ;  /* 0x0000003710000986 */ /* 0x000fe4000c101506 */
[----:B-1----:R-:W-:Y:S01]  /*3dbd0*/  IMAD.WIDE R2, R19, 0x2, R44 ;  /* 0x0000000213027825 */ /* 0x002fe200078e022c */
[----:B------:R-:W-:-:S02]  /*3dbe0*/  ISETP.GE.AND P0, PT, R18, c[0x0][0x17c], PT ;  /* 0x00005f0012007a0c */ /* 0x000fc40003f06270 */
[----:B------:R-:W-:Y:S01]  /*3dbf0*/  PRMT R0, R55, 0x7632, R0 ;  /* 0x0000763237007816 */ /* 0x000fe20000000000 */
[----:B------:R-:W-:Y:S01]  /*3dc00*/  IMAD.WIDE R6, R19, 0x2, R10 ;  /* 0x0000000213067825 */ /* 0x000fe200078e020a */
[----:B------:R-:W-:-:S03]  /*3dc10*/  ISETP.GE.AND P4, PT, R24, c[0x0][0x17c], PT ;  /* 0x00005f0018007a0c */ /* 0x000fc60003f86270 */
[----:B------:R-:W-:Y:S01]  /*3dc20*/  IMAD.WIDE R18, R21, 0x2, R8 ;  /* 0x0000000215127825 */ /* 0x000fe200078e0208 */
[----:B------:R-:W-:-:S03]  /*3dc30*/  PRMT R14, R15, 0x7632, R14 ;  /* 0x000076320f0e7816 */ /* 0x000fc6000000000e */
[----:B0-----:R-:W-:Y:S01]  /*3dc40*/  IMAD.WIDE R12, R21, 0x2, R46 ;  /* 0x00000002150c7825 */ /* 0x001fe200078e022e */
[----:B----4-:R0:W-:Y:S01]  /*3dc50*/  @P5 STG.E.U16 [R4.64], R57 ;  /* 0x0000003904005986 */ /* 0x0101e2000c101506 */
[----:B------:R-:W-:-:S03]  /*3dc60*/  ISETP.LT.AND P5, PT, R60, c[0x0][0x178], !P1 ;  /* 0x00005e003c007a0c */ /* 0x000fc60004fa1270 */
[----:B------:R1:W-:Y:S01]  /*3dc70*/  @P6 STG.E.U16 [R2.64], R15 ;  /* 0x0000000f02006986 */ /* 0x0003e2000c101506 */
[----:B------:R-:W-:Y:S02]  /*3dc80*/  ISETP.LT.AND P6, PT, R27, c[0x0][0x178], !P1 ;  /* 0x00005e001b007a0c */ /* 0x000fe40004fc1270 */
[----:B------:R-:W-:Y:S01]  /*3dc90*/  ISETP.LT.AND P1, PT, R23, c[0x0][0x178], !P1 ;  /* 0x00005e0017007a0c */ /* 0x000fe20004f21270 */
[----:B------:R3:W-:Y:S04]  /*3dca0*/  @P3 STG.E.U16 [R6.64], R39 ;  /* 0x0000002706003986 */ /* 0x0007e8000c101506 */
[----:B------:R-:W-:Y:S01]  /*3dcb0*/  @P2 STG.E.U16 [R18.64], R0 ;  /* 0x0000000012002986 */ /* 0x000fe2000c101506 */
[----:B------:R-:W-:Y:S02]  /*3dcc0*/  ISETP.LT.AND P2, PT, R56, c[0x0][0x178], !P4 ;  /* 0x00005e0038007a0c */ /* 0x000fe40006741270 */
[----:B0-----:R-:W-:-:S02]  /*3dcd0*/  PRMT R5, R57, 0x7632, R5 ;  /* 0x0000763239057816 */ /* 0x001fc40000000005 */
[C---:B-1----:R-:W-:Y:S01]  /*3dce0*/  IADD3 R15, R21.reuse, c[0x0][0x198], RZ ;  /* 0x00006600150f7a10 */ /* 0x042fe20007ffe0ff */
[----:B------:R-:W-:Y:S02]  /*3dcf0*/  IMAD.WIDE R2, R21, 0x2, R44 ;  /* 0x0000000215027825 */ /* 0x000fe400078e022c */
[----:B------:R0:W-:Y:S01]  /*3dd00*/  @P5 STG.E.U16 [R12.64], R5 ;  /* 0x000000050c005986 */ /* 0x0001e2000c101506 */
[----:B---3--:R-:W-:Y:S01]  /*3dd10*/  PRMT R39, R39, 0x7632, R39 ;  /* 0x0000763227277816 */ /* 0x008fe20000000027 */
[----:B------:R-:W-:Y:S02]  /*3dd20*/  IMAD.WIDE R6, R15, 0x2, R8 ;  /* 0x000000020f067825 */ /* 0x000fe400078e0208 */
[----:B------:R-:W-:Y:S01]  /*3dd30*/  @P6 STG.E.U16 [R2.64], R14 ;  /* 0x0000000e02006986 */ /* 0x000fe2000c101506 */
[----:B------:R-:W-:Y:S01]  /*3dd40*/  ISETP.LT.AND P3, PT, R56, c[0x0][0x178], !P0 ;  /* 0x00005e0038007a0c */ /* 0x000fe20004761270 */
[----:B0-----:R-:W-:Y:S01]  /*3dd50*/  IMAD.WIDE R4, R21, 0x2, R10 ;  /* 0x0000000215047825 */ /* 0x001fe200078e020a */
[----:B------:R-:W-:-:S02]  /*3dd60*/  ISETP.LT.AND P5, PT, R60, c[0x0][0x178], !P0 ;  /* 0x00005e003c007a0c */ /* 0x000fc400047a1270 */
[----:B------:R-:W-:Y:S02]  /*3dd70*/  ISETP.LT.AND P6, PT, R60, c[0x0][0x178], !P4 ;  /* 0x00005e003c007a0c */ /* 0x000fe400067c1270 */
[----:B------:R0:W-:Y:S01]  /*3dd80*/  @P1 STG.E.U16 [R4.64], R39 ;  /* 0x0000002704001986 */ /* 0x0001e2000c101506 */
[----:B------:R-:W-:-:S03]  /*3dd90*/  ISETP.LT.AND P1, PT, R27, c[0x0][0x178], !P0 ;  /* 0x00005e001b007a0c */ /* 0x000fc60004721270 */
[----:B--2---:R1:W-:Y:S01]  /*3dda0*/  @P2 STG.E.U16 [R6.64], R61 ;  /* 0x0000003d06002986 */ /* 0x0043e2000c101506 */
[----:B------:R-:W-:Y:S02]  /*3ddb0*/  ISETP.LT.AND P2, PT, R27, c[0x0][0x178], !P4 ;  /* 0x00005e001b007a0c */ /* 0x000fe40006741270 */
[C---:B------:R-:W-:Y:S01]  /*3ddc0*/  ISETP.LT.AND P0, PT, R23.reuse, c[0x0][0x178], !P0 ;  /* 0x00005e0017007a0c */ /* 0x040fe20004701270 */
[----:B------:R-:W2:Y:S01]  /*3ddd0*/  LDL.LU R27, [R1+0x1488] ;  /* 0x00148800011b7983 */ /* 0x000ea20000300800 */
[----:B------:R-:W-:-:S03]  /*3dde0*/  ISETP.LT.AND P4, PT, R23, c[0x0][0x178], !P4 ;  /* 0x00005e0017007a0c */ /* 0x000fc60006781270 */
[----:B------:R-:W3:Y:S01]  /*3ddf0*/  LDL.LU R23, [R1+0x1484] ;  /* 0x0014840001177983 */ /* 0x000ee20000300800 */
[C---:B------:R-:W-:Y:S01]  /*3de00*/  IADD3 R17, R15.reuse, c[0x0][0x198], RZ ;  /* 0x000066000f117a10 */ /* 0x040fe20007ffe0ff */
[----:B------:R-:W-:Y:S01]  /*3de10*/  IMAD.WIDE R12, R15, 0x2, R46 ;  /* 0x000000020f0c7825 */ /* 0x000fe200078e022e */
[----:B0-----:R-:W-:-:S03]  /*3de20*/  PRMT R4, R61, 0x7632, R4 ;  /* 0x000076323d047816 */ /* 0x001fc60000000004 */
[----:B------:R-:W-:-:S04]  /*3de30*/  IMAD.WIDE R2, R15, 0x2, R44 ;  /* 0x000000020f027825 */ /* 0x000fc800078e022c */
[----:B------:R-:W-:-:S04]  /*3de40*/  IMAD.WIDE R14, R15, 0x2, R10 ;  /* 0x000000020f0e7825 */ /* 0x000fc800078e020a */
[----:B------:R-:W-:-:S04]  /*3de50*/  IMAD.WIDE R8, R17, 0x2, R8 ;  /* 0x0000000211087825 */ /* 0x000fc800078e0208 */
[----:B------:R-:W-:-:S04]  /*3de60*/  IMAD.WIDE R46, R17, 0x2, R46 ;  /* 0x00000002112e7825 */ /* 0x000fc800078e022e */
[----:B------:R-:W-:-:S04]  /*3de70*/  IMAD.WIDE R44, R17, 0x2, R44 ;  /* 0x00000002112c7825 */ /* 0x000fc800078e022c */
[----:B------:R-:W-:Y:S01]  /*3de80*/  IMAD.WIDE R10, R17, 0x2, R10 ;  /* 0x00000002110a7825 */ /* 0x000fe200078e020a */
[----:B--2---:R-:W-:Y:S01]  /*3de90*/  PRMT R0, R27, 0x7632, R0 ;  /* 0x000076321b007816 */ /* 0x004fe20000000000 */
[----:B------:R1:W-:Y:S01]  /*3dea0*/  @P6 STG.E.U16 [R12.64], R27 ;  /* 0x0000001b0c006986 */ /* 0x0003e2000c101506 */
[----:B---3--:R-:W-:-:S03]  /*3deb0*/  PRMT R22, R23, 0x7632, R22 ;  /* 0x0000763217167816 */ /* 0x008fc60000000016 */
[----:B------:R1:W-:Y:S04]  /*3dec0*/  @P2 STG.E.U16 [R2.64], R23 ;  /* 0x0000001702002986 */ /* 0x0003e8000c101506 */
[----:B------:R1:W-:Y:S04]  /*3ded0*/  @P4 STG.E.U16 [R14.64], R43 ;  /* 0x0000002b0e004986 */ /* 0x0003e8000c101506 */
[----:B------:R1:W-:Y:S04]  /*3dee0*/  @P3 STG.E.U16 [R8.64], R4 ;  /* 0x0000000408003986 */ /* 0x0003e8000c101506 */
[----:B------:R1:W-:Y:S04]  /*3def0*/  @P5 STG.E.U16 [R46.64], R0 ;  /* 0x000000002e005986 */ /* 0x0003e8000c101506 */
[----:B------:R1:W-:Y:S01]  /*3df00*/  @P1 STG.E.U16 [R44.64], R22 ;  /* 0x000000162c001986 */ /* 0x0003e2000c101506 */
[----:B------:R-:W-:Y:S05]  /*3df10*/  @!P0 EXIT ;  /* 0x000000000000894d */ /* 0x000fea0003800000 */
[----:B------:R-:W-:-:S05]  /*3df20*/  PRMT R5, R43, 0x7632, R5 ;  /* 0x000076322b057816 */ /* 0x000fca0000000005 */
[----:B------:R-:W-:Y:S01]  /*3df30*/  STG.E.U16 [R10.64], R5 ;  /* 0x000000050a007986 */ /* 0x000fe2000c101506 */
[----:B------:R-:W-:Y:S05]  /*3df40*/  EXIT ;  /* 0x000000000000794d */ /* 0x000fea0003800000 */
.L_x_3:
[----:B------:R-:W-:-:S00]  /*3df50*/  BRA `(.L_x_3) ;  /* 0xfffffff000007947 */ /* 0x000fc0000383ffff */
[----:B------:R-:W-:-:S00]  /*3df60*/  NOP ;  /* 0x0000000000007918 */ /* 0x000fc00000000000 */
        /* <DEDUP_REMOVED lines=9> */
.L_x_4:


//--------------------- .nv.shared.matmul_kernel  --------------------------
	.section	.nv.shared.matmul_kernel,"aw",@nobits
	.sectionflags	@""
	.align	16
